	.target	sm_90a

	.elftype	@"ET_EXEC"


//--------------------- .note.nv.tkinfo           --------------------------
	.section	.note.nv.tkinfo,"",@"SHT_NOTE"
	.sectionflags	@"SHF_NOTE_NV_TKINFO"
	.tkinfo
        /*0018*/ 	.word	0x00000002
        /*0030*/ 	.string	""
        /*0030*/ 	.string	"ptxas"
        /*0030*/ 	.string	"Cuda compilation tools, release 13.0, V13.0.88"
        /*0030*/ 	.string	"Build cuda_13.0.r13.0/compiler.36424714_0"
        /*0030*/ 	.string	"-v  -suppress-debug-info  -lineinfo  -arch sm_90a "



//--------------------- .note.nv.cuinfo           --------------------------
	.section	.note.nv.cuinfo,"",@"SHT_NOTE"
	.sectionflags	@"SHF_NOTE_NV_CUINFO"
        /*0018*/ 	.short	0x0002
        /*001a*/ 	.short	0x005a
        /*001c*/ 	.short	0x0082
	.zero		2


//--------------------- .nv.info                  --------------------------
	.section	.nv.info,"",@"SHT_CUDA_INFO"
	.align	4


	//----- nvinfo : EIATTR_REGCOUNT
	.align		4
        /*0000*/ 	.byte	0x04, 0x2f
        /*0002*/ 	.short	(.L_1 - .L_0)
	.align		4
.L_0:
        /*0004*/ 	.word	index@(matmul_kernel)
        /*0008*/ 	.word	0x000000ff


	//----- nvinfo : EIATTR_FRAME_SIZE
	.align		4
.L_1:
        /*000c*/ 	.byte	0x04, 0x11
        /*000e*/ 	.short	(.L_3 - .L_2)
	.align		4
.L_2:
        /*0010*/ 	.word	index@(matmul_kernel)
        /*0014*/ 	.word	0x000029d0


	//----- nvinfo : EIATTR_MIN_STACK_SIZE
	.align		4
.L_3:
        /*0018*/ 	.byte	0x04, 0x12
        /*001a*/ 	.short	(.L_5 - .L_4)
	.align		4
.L_4:
        /*001c*/ 	.word	index@(matmul_kernel)
        /*0020*/ 	.word	0x000029d0
.L_5:


//--------------------- .nv.compat                --------------------------
	.section	.nv.compat,"",@"SHT_CUDA_COMPAT_INFO"
	.align	4
        /*0000*/ 	.byte	0x02, 0x09, 0x01, 0x00, 0x02, 0x02, 0x04, 0x00, 0x02, 0x05, 0x05, 0x00, 0x03, 0x07, 0x01, 0x01
        /*0010*/ 	.byte	0x02, 0x03, 0x00, 0x00, 0x02, 0x06, 0x01, 0x00, 0x04, 0x0b, 0x08, 0x00, 0x00, 0x00, 0x00, 0x00
        /*0020*/ 	.byte	0x00, 0x00, 0x00, 0x00


//--------------------- .nv.info.matmul_kernel    --------------------------
	.section	.nv.info.matmul_kernel,"",@"SHT_CUDA_INFO"
	.sectionflags	@""
	.align	4


	//----- nvinfo : EIATTR_CUDA_API_VERSION
	.align		4
        /*0000*/ 	.byte	0x04, 0x37
        /*0002*/ 	.short	(.L_7 - .L_6)
.L_6:
        /*0004*/ 	.word	0x00000082


	//----- nvinfo : EIATTR_KPARAM_INFO
	.align		4
.L_7:
        /*0008*/ 	.byte	0x04, 0x17
        /*000a*/ 	.short	(.L_9 - .L_8)
.L_8:
        /*000c*/ 	.word	0x00000000
        /*0010*/ 	.short	0x000d
        /*0012*/ 	.short	0x0048
        /*0014*/ 	.byte	0x00, 0xf4, 0x21, 0x00


	//----- nvinfo : EIATTR_KPARAM_INFO
	.align		4
.L_9:
        /*0018*/ 	.byte	0x04, 0x17
        /*001a*/ 	.short	(.L_11 - .L_10)
.L_10:
        /*001c*/ 	.word	0x00000000
        /*0020*/ 	.short	0x000c
        /*0022*/ 	.short	0x0040
        /*0024*/ 	.byte	0x00, 0xf4, 0x21, 0x00


	//----- nvinfo : EIATTR_KPARAM_INFO
	.align		4
.L_11:
        /*0028*/ 	.byte	0x04, 0x17
        /*002a*/ 	.short	(.L_13 - .L_12)
.L_12:
        /*002c*/ 	.word	0x00000000
        /*0030*/ 	.short	0x000b
        /*0032*/ 	.short	0x0038
        /*0034*/ 	.byte	0x00, 0xf0, 0x11, 0x00


	//----- nvinfo : EIATTR_KPARAM_INFO
	.align		4
.L_13:
        /*0038*/ 	.byte	0x04, 0x17
        /*003a*/ 	.short	(.L_15 - .L_14)
.L_14:
        /*003c*/ 	.word	0x00000000
        /*0040*/ 	.short	0x000a
        /*0042*/ 	.short	0x0034
        /*0044*/ 	.byte	0x00, 0xf0, 0x11, 0x00


	//----- nvinfo : EIATTR_KPARAM_INFO
	.align		4
.L_15:
        /*0048*/ 	.byte	0x04, 0x17
        /*004a*/ 	.short	(.L_17 - .L_16)
.L_16:
        /*004c*/ 	.word	0x00000000
        /*0050*/ 	.short	0x0009
        /*0052*/ 	.short	0x0030
        /*0054*/ 	.byte	0x00, 0xf0, 0x11, 0x00


	//----- nvinfo : EIATTR_KPARAM_INFO
	.align		4
.L_17:
        /*0058*/ 	.byte	0x04, 0x17
        /*005a*/ 	.short	(.L_19 - .L_18)
.L_18:
        /*005c*/ 	.word	0x00000000
        /*0060*/ 	.short	0x0008
        /*0062*/ 	.short	0x002c
        /*0064*/ 	.byte	0x00, 0xf0, 0x11, 0x00


	//----- nvinfo : EIATTR_KPARAM_INFO
	.align		4
.L_19:
        /*0068*/ 	.byte	0x04, 0x17
        /*006a*/ 	.short	(.L_21 - .L_20)
.L_20:
        /*006c*/ 	.word	0x00000000
        /*0070*/ 	.short	0x0007
        /*0072*/ 	.short	0x0028
        /*0074*/ 	.byte	0x00, 0xf0, 0x11, 0x00


	//----- nvinfo : EIATTR_KPARAM_INFO
	.align		4
.L_21:
        /*0078*/ 	.byte	0x04, 0x17
        /*007a*/ 	.short	(.L_23 - .L_22)
.L_22:
        /*007c*/ 	.word	0x00000000
        /*0080*/ 	.short	0x0006
        /*0082*/ 	.short	0x0024
        /*0084*/ 	.byte	0x00, 0xf0, 0x11, 0x00


	//----- nvinfo : EIATTR_KPARAM_INFO
	.align		4
.L_23:
        /*0088*/ 	.byte	0x04, 0x17
        /*008a*/ 	.short	(.L_25 - .L_24)
.L_24:
        /*008c*/ 	.word	0x00000000
        /*0090*/ 	.short	0x0005
        /*0092*/ 	.short	0x0020
        /*0094*/ 	.byte	0x00, 0xf0, 0x11, 0x00


	//----- nvinfo : EIATTR_KPARAM_INFO
	.align		4
.L_25:
        /*0098*/ 	.byte	0x04, 0x17
        /*009a*/ 	.short	(.L_27 - .L_26)
.L_26:
        /*009c*/ 	.word	0x00000000
        /*00a0*/ 	.short	0x0004
        /*00a2*/ 	.short	0x001c
        /*00a4*/ 	.byte	0x00, 0xf0, 0x11, 0x00


	//----- nvinfo : EIATTR_KPARAM_INFO
	.align		4
.L_27:
        /*00a8*/ 	.byte	0x04, 0x17
        /*00aa*/ 	.short	(.L_29 - .L_28)
.L_28:
        /*00ac*/ 	.word	0x00000000
        /*00b0*/ 	.short	0x0003
        /*00b2*/ 	.short	0x0018
        /*00b4*/ 	.byte	0x00, 0xf0, 0x11, 0x00


	//----- nvinfo : EIATTR_KPARAM_INFO
	.align		4
.L_29:
        /*00b8*/ 	.byte	0x04, 0x17
        /*00ba*/ 	.short	(.L_31 - .L_30)
.L_30:
        /*00bc*/ 	.word	0x00000000
        /*00c0*/ 	.short	0x0002
        /*00c2*/ 	.short	0x0010
        /*00c4*/ 	.byte	0x00, 0xf4, 0x21, 0x00


	//----- nvinfo : EIATTR_KPARAM_INFO
	.align		4
.L_31:
        /*00c8*/ 	.byte	0x04, 0x17
        /*00ca*/ 	.short	(.L_33 - .L_32)
.L_32:
        /*00cc*/ 	.word	0x00000000
        /*00d0*/ 	.short	0x0001
        /*00d2*/ 	.short	0x0008
        /*00d4*/ 	.byte	0x00, 0xf4, 0x21, 0x00


	//----- nvinfo : EIATTR_KPARAM_INFO
	.align		4
.L_33:
        /*00d8*/ 	.byte	0x04, 0x17
        /*00da*/ 	.short	(.L_35 - .L_34)
.L_34:
        /*00dc*/ 	.word	0x00000000
        /*00e0*/ 	.short	0x0000
        /*00e2*/ 	.short	0x0000
        /*00e4*/ 	.byte	0x00, 0xf4, 0x21, 0x00


	//----- nvinfo : EIATTR_SPARSE_MMA_MASK
	.align		4
.L_35:
        /*00e8*/ 	.byte	0x03, 0x50
        /*00ea*/ 	.short	0x0000


	//----- nvinfo : EIATTR_MAXREG_COUNT
	.align		4
        /*00ec*/ 	.byte	0x03, 0x1b
        /*00ee*/ 	.short	0x00ff


	//----- nvinfo : EIATTR_NUM_BARRIERS
	.align		4
        /*00f0*/ 	.byte	0x02, 0x4c
        /*00f2*/ 	.byte	0x01
	.zero		1


	//----- nvinfo : EIATTR_ANNOTATIONS
	.align		4
        /*00f4*/ 	.byte	0x04, 0x55
        /*00f6*/ 	.short	(.L_37 - .L_36)


	//   ....[0]....
.L_36:
        /*00f8*/ 	.word	0x00000001
        /*00fc*/ 	.byte	0xa0, 0x01, 0x00, 0x00, 0x01, 0x00, 0x00, 0x00, 0xf0, 0x01, 0x00, 0x00, 0x01, 0x00, 0x00, 0x00
        /* <DEDUP_REMOVED lines=3805> */
        /*eedc*/ 	.byte	0xc0, 0xcf, 0x04, 0x00, 0x01, 0x00, 0x00, 0x00, 0x10, 0xd0, 0x04, 0x00


	//----- nvinfo : EIATTR_MERCURY_ISA_VERSION
	.align		4
.L_37:
        /*eee8*/ 	.byte	0x03, 0x5f
        /*eeea*/ 	.short	0x0101


	//----- nvinfo : EIATTR_EXIT_INSTR_OFFSETS
	.align		4
        /*eeec*/ 	.byte	0x04, 0x1c
        /*eeee*/ 	.short	(.L_39 - .L_38)


	//   ....[0]....
.L_38:
        /*eef0*/ 	.word	0x0004d150


	//   ....[1]....
        /*eef4*/ 	.word	0x0004d180


	//----- nvinfo : EIATTR_REQNTID
	.align		4
.L_39:
        /*eef8*/ 	.byte	0x04, 0x10
        /*eefa*/ 	.short	(.L_41 - .L_40)
.L_40:
        /*eefc*/ 	.word	0x00000080
        /*ef00*/ 	.word	0x00000001
        /*ef04*/ 	.word	0x00000001


	//----- nvinfo : EIATTR_CBANK_PARAM_SIZE
	.align		4
.L_41:
        /*ef08*/ 	.byte	0x03, 0x19
        /*ef0a*/ 	.short	0x0050


	//----- nvinfo : EIATTR_PARAM_CBANK
	.align		4
        /*ef0c*/ 	.byte	0x04, 0x0a
        /*ef0e*/ 	.short	(.L_43 - .L_42)
	.align		4
.L_42:
        /*ef10*/ 	.word	index@(.nv.constant0.matmul_kernel)
        /*ef14*/ 	.short	0x0210
        /*ef16*/ 	.short	0x0050


	//----- nvinfo : EIATTR_SW_WAR
	.align		4
.L_43:
        /*ef18*/ 	.byte	0x04, 0x36
        /*ef1a*/ 	.short	(.L_45 - .L_44)
.L_44:
        /*ef1c*/ 	.word	0x00000008
.L_45:


//--------------------- .nv.callgraph             --------------------------
	.section	.nv.callgraph,"",@"SHT_CUDA_CALLGRAPH"
	.align	4
	.sectionentsize	8
	.align		4
        /*0000*/ 	.word	0x00000000
	.align		4
        /*0004*/ 	.word	0xffffffff
	.align		4
        /*0008*/ 	.word	0x00000000
	.align		4
        /*000c*/ 	.word	0xfffffffe
	.align		4
        /*0010*/ 	.word	0x00000000
	.align		4
        /*0014*/ 	.word	0xfffffffd
	.align		4
        /*0018*/ 	.word	0x00000000
	.align		4
        /*001c*/ 	.word	0xfffffffc


//--------------------- .text.matmul_kernel       --------------------------
	.section	.text.matmul_kernel,"ax",@progbits
	.align	128
        .global         matmul_kernel
        .type           matmul_kernel,@function
        .size           matmul_kernel,(.L_x_3 - matmul_kernel)
        .other          matmul_kernel,@"STO_CUDA_ENTRY STV_DEFAULT"
matmul_kernel:
.text.matmul_kernel:
[----:B------:R-:W0:Y:S08]  /*0000*/  LDC R1, c[0x0][0x28] ;  /* 0x00000a00ff017b82 */ /* 0x000e300000000800 */
[----:B------:R-:W1:Y:S01]  /*0010*/  LDC.64 R2, c[0x0][0x228] ;  /* 0x00008a00ff027b82 */ /* 0x000e620000000a00 */
[----:B------:R-:W2:Y:S01]  /*0020*/  S2R R7, SR_CTAID.X ;  /* 0x0000000000077919 */ /* 0x000ea20000002500 */
[----:B0-----:R-:W-:Y:S01]  /*0030*/  VIADD R1, R1, 0xffffd630 ;  /* 0xffffd63001017836 */ /* 0x001fe20000000000 */
[----:B------:R-:W-:-:S02]  /*0040*/  CS2R R88, SRZ ;  /* 0x0000000000587805 */ /* 0x000fc4000001ff00 */
[----:B------:R-:W-:Y:S01]  /*0050*/  CS2R R90, SRZ ;  /* 0x00000000005a7805 */ /* 0x000fe2000001ff00 */
[----:B------:R-:W0:Y:S01]  /*0060*/  S2R R14, SR_TID.X ;  /* 0x00000000000e7919 */ /* 0x000e220000002100 */
[----:B------:R-:W-:Y:S02]  /*0070*/  CS2R R24, SRZ ;  /* 0x0000000000187805 */ /* 0x000fe4000001ff00 */
[----:B------:R-:W-:Y:S02]  /*0080*/  CS2R R26, SRZ ;  /* 0x00000000001a7805 */ /* 0x000fe4000001ff00 */
[----:B------:R-:W-:Y:S02]  /*0090*/  CS2R R120, SRZ ;  /* 0x0000000000787805 */ /* 0x000fe4000001ff00 */
[----:B------:R-:W-:Y:S02]  /*00a0*/  CS2R R122, SRZ ;  /* 0x00000000007a7805 */ /* 0x000fe4000001ff00 */
[----:B------:R-:W-:-:S02]  /*00b0*/  CS2R R112, SRZ ;  /* 0x0000000000707805 */ /* 0x000fc4000001ff00 */
[----:B------:R-:W-:Y:S02]  /*00c0*/  CS2R R114, SRZ ;  /* 0x0000000000727805 */ /* 0x000fe4000001ff00 */
        /* <DEDUP_REMOVED lines=11> */
[----:B------:R-:W-:Y:S01]  /*0180*/  CS2R R34, SRZ ;  /* 0x0000000000227805 */ /* 0x000fe2000001ff00 */
[----:B-1----:R-:W-:Y:S01]  /*0190*/  VIADD R0, R3, 0x7f ;  /* 0x0000007f03007836 */ /* 0x002fe20000000000 */
[----:B------:R1:W-:Y:S01]  /*01a0*/  STL [R1+0x2088], R3 ;  /* 0x0020880301007387 */ /* 0x0003e20000100800 */
[----:B------:R-:W-:Y:S02]  /*01b0*/  CS2R R148, SRZ ;  /* 0x0000000000947805 */ /* 0x000fe4000001ff00 */
[----:B------:R-:W-:Y:S02]  /*01c0*/  CS2R R150, SRZ ;  /* 0x0000000000967805 */ /* 0x000fe4000001ff00 */
[----:B------:R-:W-:Y:S02]  /*01d0*/  CS2R R36, SRZ ;  /* 0x0000000000247805 */ /* 0x000fe4000001ff00 */
[----:B------:R-:W-:Y:S01]  /*01e0*/  SHF.R.S32.HI R5, RZ, 0x1f, R0 ;  /* 0x0000001fff057819 */ /* 0x000fe20000011400 */
[----:B------:R3:W-:Y:S01]  /*01f0*/  STL [R1+0x208c], R2 ;  /* 0x00208c0201007387 */ /* 0x0007e20000100800 */
[----:B------:R-:W-:-:S02]  /*0200*/  CS2R R38, SRZ ;  /* 0x0000000000267805 */ /* 0x000fc4000001ff00 */
[----:B------:R-:W-:Y:S02]  /*0210*/  CS2R R136, SRZ ;  /* 0x0000000000887805 */ /* 0x000fe4000001ff00 */
[----:B------:R-:W-:Y:S02]  /*0220*/  LEA.HI R5, R5, R0, RZ, 0x7 ;  /* 0x0000000005057211 */ /* 0x000fe400078f38ff */
[----:B------:R-:W-:Y:S02]  /*0230*/  CS2R R138, SRZ ;  /* 0x00000000008a7805 */ /* 0x000fe4000001ff00 */
[----:B--2---:R-:W-:Y:S02]  /*0240*/  IABS R10, R7 ;  /* 0x00000007000a7213 */ /* 0x004fe40000000000 */
[----:B------:R-:W-:Y:S02]  /*0250*/  CS2R R124, SRZ ;  /* 0x00000000007c7805 */ /* 0x000fe4000001ff00 */
[----:B------:R-:W-:-:S02]  /*0260*/  SHF.R.S32.HI R5, RZ, 0x7, R5 ;  /* 0x00000007ff057819 */ /* 0x000fc40000011405 */
[----:B------:R-:W-:Y:S02]  /*0270*/  CS2R R126, SRZ ;  /* 0x00000000007e7805 */ /* 0x000fe4000001ff00 */
[----:B------:R-:W-:Y:S02]  /*0280*/  CS2R R104, SRZ ;  /* 0x0000000000687805 */ /* 0x000fe4000001ff00 */
[----:B------:R-:W-:Y:S02]  /*0290*/  CS2R R106, SRZ ;  /* 0x00000000006a7805 */ /* 0x000fe4000001ff00 */
[----:B------:R-:W-:Y:S01]  /*02a0*/  CS2R R108, SRZ ;  /* 0x00000000006c7805 */ /* 0x000fe2000001ff00 */
[----:B------:R-:W-:Y:S01]  /*02b0*/  IMAD.SHL.U32 R6, R5, 0x4, RZ ;  /* 0x0000000405067824 */ /* 0x000fe200078e00ff */
[----:B------:R-:W-:Y:S02]  /*02c0*/  CS2R R110, SRZ ;  /* 0x00000000006e7805 */ /* 0x000fe4000001ff00 */
[----:B------:R-:W-:-:S02]  /*02d0*/  CS2R R84, SRZ ;  /* 0x0000000000547805 */ /* 0x000fc4000001ff00 */
[----:B------:R-:W-:Y:S02]  /*02e0*/  CS2R R86, SRZ ;  /* 0x0000000000567805 */ /* 0x000fe4000001ff00 */
[----:B------:R-:W-:Y:S02]  /*02f0*/  CS2R R40, SRZ ;  /* 0x0000000000287805 */ /* 0x000fe4000001ff00 */
[-C--:B------:R-:W-:Y:S02]  /*0300*/  IABS R9, R6.reuse ;  /* 0x0000000600097213 */ /* 0x080fe40000000000 */
[----:B------:R-:W-:Y:S02]  /*0310*/  CS2R R42, SRZ ;  /* 0x00000000002a7805 */ /* 0x000fe4000001ff00 */
[----:B------:R-:W-:Y:S02]  /*0320*/  IABS R12, R6 ;  /* 0x00000006000c7213 */ /* 0x000fe40000000000 */
[----:B------:R-:W-:Y:S01]  /*0330*/  CS2R R76, SRZ ;  /* 0x00000000004c7805 */ /* 0x000fe2000001ff00 */
[----:B------:R-:W2:Y:S01]  /*0340*/  I2F.RP R0, R9 ;  /* 0x0000000900007306 */ /* 0x000ea20000209400 */
        /* <DEDUP_REMOVED lines=14> */
[----:B--2---:R-:W2:Y:S01]  /*0430*/  MUFU.RCP R0, R0 ;  /* 0x0000000000007308 */ /* 0x004ea20000001000 */
        /* <DEDUP_REMOVED lines=15> */
[----:B------:R-:W-:Y:S01]  /*0530*/  CS2R R144, SRZ ;  /* 0x0000000000907805 */ /* 0x000fe2000001ff00 */
[----:B--2---:R-:W-:Y:S01]  /*0540*/  VIADD R4, R0, 0xffffffe ;  /* 0x0ffffffe00047836 */ /* 0x004fe20000000000 */
[----:B------:R-:W-:Y:S01]  /*0550*/  CS2R R146, SRZ ;  /* 0x0000000000927805 */ /* 0x000fe2000001ff00 */
[----:B------:R-:W-:Y:S01]  /*0560*/  IMAD.MOV R0, RZ, RZ, -R12 ;  /* 0x000000ffff007224 */ /* 0x000fe200078e0a0c */
[----:B------:R-:W-:Y:S01]  /*0570*/  CS2R R188, SRZ ;  /* 0x0000000000bc7805 */ /* 0x000fe2000001ff00 */
[----:B------:R2:W4:Y:S01]  /*0580*/  F2I.FTZ.U32.TRUNC.NTZ R5, R4 ;  /* 0x0000000400057305 */ /* 0x000522000021f000 */
        /* <DEDUP_REMOVED lines=8> */
[----:B--2---:R-:W-:Y:S01]  /*0610*/  IMAD.MOV.U32 R4, RZ, RZ, RZ ;  /* 0x000000ffff047224 */ /* 0x004fe200078e00ff */
[----:B------:R-:W-:Y:S02]  /*0620*/  CS2R R206, SRZ ;  /* 0x0000000000ce7805 */ /* 0x000fe4000001ff00 */
[----:B------:R-:W-:Y:S02]  /*0630*/  CS2R R248, SRZ ;  /* 0x0000000000f87805 */ /* 0x000fe4000001ff00 */
[----:B------:R-:W-:Y:S01]  /*0640*/  CS2R R250, SRZ ;  /* 0x0000000000fa7805 */ /* 0x000fe2000001ff00 */
[----:B----4-:R-:W-:-:S04]  /*0650*/  IMAD.MOV R8, RZ, RZ, -R5 ;  /* 0x000000ffff087224 */ /* 0x010fc800078e0a05 */
[----:B------:R-:W-:Y:S02]  /*0660*/  IMAD R11, R8, R9, RZ ;  /* 0x00000009080b7224 */ /* 0x000fe400078e02ff */
[----:B------:R-:W-:Y:S02]  /*0670*/  IMAD.MOV.U32 R8, RZ, RZ, R10 ;  /* 0x000000ffff087224 */ /* 0x000fe400078e000a */
[----:B------:R-:W-:-:S06]  /*0680*/  IMAD.HI.U32 R5, R5, R11, R4 ;  /* 0x0000000b05057227 */ /* 0x000fcc00078e0004 */
[----:B------:R-:W-:-:S04]  /*0690*/  IMAD.HI.U32 R5, R5, R8, RZ ;  /* 0x0000000805057227 */ /* 0x000fc800078e00ff */
[----:B------:R-:W-:-:S05]  /*06a0*/  IMAD R0, R5, R0, R8 ;  /* 0x0000000005007224 */ /* 0x000fca00078e0208 */
[----:B------:R-:W-:-:S13]  /*06b0*/  ISETP.GT.U32.AND P1, PT, R9, R0, PT ;  /* 0x000000000900720c */ /* 0x000fda0003f24070 */
[----:B------:R-:W-:Y:S02]  /*06c0*/  @!P1 IMAD.IADD R0, R0, 0x1, -R9 ;  /* 0x0000000100009824 */ /* 0x000fe400078e0a09 */
[----:B------:R-:W-:Y:S01]  /*06d0*/  @!P1 VIADD R5, R5, 0x1 ;  /* 0x0000000105059836 */ /* 0x000fe20000000000 */
[----:B------:R-:W-:Y:S02]  /*06e0*/  ISETP.NE.AND P1, PT, R6, RZ, PT ;  /* 0x000000ff0600720c */ /* 0x000fe40003f25270 */
[----:B------:R-:W-:Y:S02]  /*06f0*/  ISETP.GE.U32.AND P0, PT, R0, R9, PT ;  /* 0x000000090000720c */ /* 0x000fe40003f06070 */
[----:B------:R-:W-:-:S04]  /*0700*/  LOP3.LUT R0, R7, R6, RZ, 0x3c, !PT ;  /* 0x0000000607007212 */ /* 0x000fc800078e3cff */
[----:B------:R-:W-:Y:S01]  /*0710*/  ISETP.GE.AND P2, PT, R0, RZ, PT ;  /* 0x000000ff0000720c */ /* 0x000fe20003f46270 */
[----:B------:R-:W-:-:S06]  /*0720*/  VIADD R0, R2, 0x1ff ;  /* 0x000001ff02007836 */ /* 0x000fcc0000000000 */
[----:B------:R-:W-:-:S04]  /*0730*/  @P0 VIADD R5, R5, 0x1 ;  /* 0x0000000105050836 */ /* 0x000fc80000000000 */
[----:B------:R-:W-:Y:S01]  /*0740*/  IMAD.MOV.U32 R4, RZ, RZ, R5 ;  /* 0x000000ffff047224 */ /* 0x000fe200078e0005 */
[----:B------:R-:W-:-:S03]  /*0750*/  SHF.R.S32.HI R5, RZ, 0x1f, R0 ;  /* 0x0000001fff057819 */ /* 0x000fc60000011400 */
[----:B------:R-:W-:Y:S01]  /*0760*/  @!P2 IMAD.MOV R4, RZ, RZ, -R4 ;  /* 0x000000ffff04a224 */ /* 0x000fe200078e0a04 */
[----:B------:R-:W-:Y:S02]  /*0770*/  @!P1 LOP3.LUT R4, RZ, R6, RZ, 0x33, !PT ;  /* 0x00000006ff049212 */ /* 0x000fe400078e33ff */
[----:B------:R-:W-:-:S03]  /*0780*/  LEA.HI R5, R5, R0, RZ, 0x9 ;  /* 0x0000000005057211 */ /* 0x000fc600078f48ff */
[----:B------:R-:W-:Y:S02]  /*0790*/  IMAD.SHL.U32 R8, R4, 0x4, RZ ;  /* 0x0000000404087824 */ /* 0x000fe400078e00ff */
[----:B------:R-:W-:-:S03]  /*07a0*/  IMAD.MOV R4, RZ, RZ, -R4 ;  /* 0x000000ffff047224 */ /* 0x000fc600078e0a04 */
[----:B------:R-:W-:Y:S01]  /*07b0*/  LEA.HI.SX32 R5, R5, -R8, 0x17 ;  /* 0x8000000805057211 */ /* 0x000fe200078fbaff */
[----:B------:R-:W-:-:S03]  /*07c0*/  IMAD R10, R6, R4, R7 ;  /* 0x00000004060a7224 */ /* 0x000fc600078e0207 */
[----:B------:R-:W-:Y:S02]  /*07d0*/  VIMNMX R11, R5, 0x4, PT ;  /* 0x00000004050b7848 */ /* 0x000fe40003fe0100 */
[----:B------:R-:W-:Y:S02]  /*07e0*/  IABS R6, R10 ;  /* 0x0000000a00067213 */ /* 0x000fe40000000000 */
[----:B------:R-:W-:-:S04]  /*07f0*/  IABS R9, R11 ;  /* 0x0000000b00097213 */ /* 0x000fc80000000000 */
[----:B------:R-:W2:Y:S08]  /*0800*/  I2F.RP R0, R9 ;  /* 0x0000000900007306 */ /* 0x000eb00000209400 */
[----:B--2---:R-:W2:Y:S02]  /*0810*/  MUFU.RCP R0, R0 ;  /* 0x0000000000007308 */ /* 0x004ea40000001000 */
[----:B--2---:R-:W-:-:S06]  /*0820*/  VIADD R5, R0, 0xffffffe ;  /* 0x0ffffffe00057836 */ /* 0x004fcc0000000000 */
[----:B------:R-:W2:Y:S02]  /*0830*/  F2I.FTZ.U32.TRUNC.NTZ R5, R5 ;  /* 0x0000000500057305 */ /* 0x000ea4000021f000 */
[----:B--2---:R-:W-:-:S04]  /*0840*/  IMAD.MOV R12, RZ, RZ, -R5 ;  /* 0x000000ffff0c7224 */ /* 0x004fc800078e0a05 */
[----:B------:R-:W-:Y:S01]  /*0850*/  IMAD.MOV.U32 R4, RZ, RZ, R12 ;  /* 0x000000ffff047224 */ /* 0x000fe200078e000c */
[----:B------:R-:W-:-:S03]  /*0860*/  IABS R12, R11 ;  /* 0x0000000b000c7213 */ /* 0x000fc60000000000 */
[----:B------:R-:W-:Y:S02]  /*0870*/  IMAD R7, R4, R9, RZ ;  /* 0x0000000904077224 */ /* 0x000fe400078e02ff */
[----:B------:R-:W-:Y:S02]  /*0880*/  IMAD.MOV.U32 R4, RZ, RZ, RZ ;  /* 0x000000ffff047224 */ /* 0x000fe400078e00ff */
[----:B------:R-:W-:Y:S02]  /*0890*/  IMAD.MOV R0, RZ, RZ, -R12 ;  /* 0x000000ffff007224 */ /* 0x000fe400078e0a0c */
[----:B------:R-:W-:Y:S01]  /*08a0*/  IMAD.HI.U32 R4, R5, R7, R4 ;  /* 0x0000000705047227 */ /* 0x000fe200078e0004 */
[----:B------:R-:W1:Y:S01]  /*08b0*/  LDC R12, c[0x0][0x230] ;  /* 0x00008c00ff0c7b82 */ /* 0x000e620000000800 */
[----:B------:R-:W3:Y:S04]  /*08c0*/  S2R R5, SR_CgaCtaId ;  /* 0x0000000000057919 */ /* 0x000ee80000008800 */
[----:B------:R-:W-:Y:S01]  /*08d0*/  IMAD.HI.U32 R13, R4, R6, RZ ;  /* 0x00000006040d7227 */ /* 0x000fe200078e00ff */
[----:B------:R-:W-:-:S03]  /*08e0*/  MOV R4, 0x400 ;  /* 0x0000040000047802 */ /* 0x000fc60000000f00 */
[----:B------:R-:W-:Y:S01]  /*08f0*/  IMAD R0, R13, R0, R6 ;  /* 0x000000000d007224 */ /* 0x000fe200078e0206 */
[----:B------:R-:W-:Y:S01]  /*0900*/  ULDC.64 UR60, c[0x0][0x208] ;  /* 0x00008200003c7ab9 */ /* 0x000fe20000000a00 */
[----:B------:R-:W-:-:S03]  /*0910*/  CS2R R6, SRZ ;  /* 0x0000000000067805 */ /* 0x000fc6000001ff00 */
[----:B------:R-:W-:Y:S01]  /*0920*/  ISETP.GT.U32.AND P1, PT, R9, R0, PT ;  /* 0x000000000900720c */ /* 0x000fe20003f24070 */
[----:B-1----:R-:W-:-:S12]  /*0930*/  VIADD R3, R12, 0x7f ;  /* 0x0000007f0c037836 */ /* 0x002fd80000000000 */
[----:B------:R-:W-:Y:S02]  /*0940*/  @!P1 IMAD.IADD R0, R0, 0x1, -R9 ;  /* 0x0000000100009824 */ /* 0x000fe400078e0a09 */
[----:B------:R-:W-:Y:S01]  /*0950*/  @!P1 VIADD R13, R13, 0x1 ;  /* 0x000000010d0d9836 */ /* 0x000fe20000000000 */
[----:B------:R-:W-:Y:S02]  /*0960*/  ISETP.NE.AND P1, PT, R11, RZ, PT ;  /* 0x000000ff0b00720c */ /* 0x000fe40003f25270 */
[----:B------:R-:W-:Y:S02]  /*0970*/  ISETP.GE.U32.AND P0, PT, R0, R9, PT ;  /* 0x000000090000720c */ /* 0x000fe40003f06070 */
[----:B---3--:R-:W-:Y:S02]  /*0980*/  LEA R2, R5, R4, 0x18 ;  /* 0x0000000405027211 */ /* 0x008fe400078ec0ff */
[----:B------:R-:W-:Y:S02]  /*0990*/  CS2R R4, SRZ ;  /* 0x0000000000047805 */ /* 0x000fe4000001ff00 */
[----:B------:R-:W-:Y:S01]  /*09a0*/  LOP3.LUT R0, R10, R11, RZ, 0x3c, !PT ;  /* 0x0000000b0a007212 */ /* 0x000fe200078e3cff */
[----:B------:R0:W-:Y:S03]  /*09b0*/  STL [R1+0x2084], R2 ;  /* 0x0020840201007387 */ /* 0x0001e60000100800 */
[----:B------:R-:W-:Y:S01]  /*09c0*/  ISETP.GE.AND P2, PT, R0, RZ, PT ;  /* 0x000000ff0000720c */ /* 0x000fe20003f46270 */
[----:B------:R-:W-:Y:S02]  /*09d0*/  STL [R1+0xb0], RZ ;  /* 0x0000b0ff01007387 */ /* 0x000fe40000100800 */
[----:B------:R-:W-:Y:S01]  /*09e0*/  @P0 VIADD R13, R13, 0x1 ;  /* 0x000000010d0d0836 */ /* 0x000fe20000000000 */
[----:B------:R-:W-:Y:S01]  /*09f0*/  ISETP.GE.AND P0, PT, R3, 0x80, PT ;  /* 0x000000800300780c */ /* 0x000fe20003f06270 */
[----:B------:R-:W-:Y:S01]  /*0a00*/  STL [R1+0xb4], RZ ;  /* 0x0000b4ff01007387 */ /* 0x000fe20000100800 */
[----:B0-----:R-:W-:-:S03]  /*0a10*/  LOP3.LUT R2, R14, 0x7f, RZ, 0xc0, !PT ;  /* 0x0000007f0e027812 */ /* 0x001fc600078ec0ff */
[----:B------:R-:W-:Y:S04]  /*0a20*/  STL [R1+0xb8], RZ ;  /* 0x0000b8ff01007387 */ /* 0x000fe80000100800 */
[----:B------:R-:W-:Y:S01]  /*0a30*/  @!P2 IMAD.MOV R13, RZ, RZ, -R13 ;  /* 0x000000ffff0da224 */ /* 0x000fe200078e0a0d */
[----:B------:R-:W-:Y:S01]  /*0a40*/  @!P1 LOP3.LUT R13, RZ, R11, RZ, 0x33, !PT ;  /* 0x0000000bff0d9212 */ /* 0x000fe200078e33ff */
[----:B------:R-:W-:Y:S04]  /*0a50*/  STL [R1+0xbc], RZ ;  /* 0x0000bcff01007387 */ /* 0x000fe80000100800 */
[----:B------:R-:W-:Y:S01]  /*0a60*/  STL [R1+0xc0], RZ ;  /* 0x0000c0ff01007387 */ /* 0x000fe20000100800 */
[----:B------:R-:W-:-:S02]  /*0a70*/  IMAD.MOV R0, RZ, RZ, -R13 ;  /* 0x000000ffff007224 */ /* 0x000fc400078e0a0d */
[----:B------:R-:W-:Y:S01]  /*0a80*/  IMAD.SHL.U32 R13, R13, 0x80, RZ ;  /* 0x000000800d0d7824 */ /* 0x000fe200078e00ff */
[----:B------:R-:W-:Y:S01]  /*0a90*/  STL [R1+0xc4], RZ ;  /* 0x0000c4ff01007387 */ /* 0x000fe20000100800 */
[----:B------:R-:W-:Y:S01]  /*0aa0*/  IMAD R0, R11, R0, R10 ;  /* 0x000000000b007224 */ /* 0x000fe200078e020a */
[----:B------:R-:W-:Y:S01]  /*0ab0*/  CS2R R10, SRZ ;  /* 0x00000000000a7805 */ /* 0x000fe2000001ff00 */
[C---:B------:R-:W-:Y:S01]  /*0ac0*/  VIADD R3, R13.reuse, 0x1 ;  /* 0x000000010d037836 */ /* 0x040fe20000000000 */
[----:B------:R-:W-:Y:S01]  /*0ad0*/  STL [R1+0xc8], RZ ;  /* 0x0000c8ff01007387 */ /* 0x000fe20000100800 */
[C---:B------:R-:W-:Y:S02]  /*0ae0*/  VIADD R3, R13.reuse, 0x4 ;  /* 0x000000040d037836 */ /* 0x040fe40000000000 */
[C---:B------:R-:W-:Y:S01]  /*0af0*/  VIADD R3, R13.reuse, 0x7 ;  /* 0x000000070d037836 */ /* 0x040fe20000000000 */
[----:B------:R-:W-:Y:S01]  /*0b00*/  STL [R1+0xcc], RZ ;  /* 0x0000ccff01007387 */ /* 0x000fe20000100800 */
[----:B------:R-:W-:-:S02]  /*0b10*/  VIADD R3, R13, 0xa ;  /* 0x0000000a0d037836 */ /* 0x000fc40000000000 */
[C---:B------:R-:W-:Y:S01]  /*0b20*/  VIADD R3, R13.reuse, 0xd ;  /* 0x0000000d0d037836 */ /* 0x040fe20000000000 */
[----:B------:R-:W-:Y:S01]  /*0b30*/  STL [R1+0xd0], RZ ;  /* 0x0000d0ff01007387 */ /* 0x000fe20000100800 */
[C---:B------:R-:W-:Y:S02]  /*0b40*/  VIADD R3, R13.reuse, 0x10 ;  /* 0x000000100d037836 */ /* 0x040fe40000000000 */
        /* <DEDUP_REMOVED lines=9> */
[----:B------:R-:W-:Y:S01]  /*0be0*/  IMAD.IADD R0, R8, 0x1, R0 ;  /* 0x0000000108007824 */ /* 0x000fe200078e0200 */
[----:B------:R-:W-:Y:S01]  /*0bf0*/  STL [R1+0xe0], RZ ;  /* 0x0000e0ff01007387 */ /* 0x000fe20000100800 */
[C---:B------:R-:W-:Y:S01]  /*0c00*/  VIADD R3, R13.reuse, 0x25 ;  /* 0x000000250d037836 */ /* 0x040fe20000000000 */
[----:B------:R-:W-:Y:S01]  /*0c10*/  CS2R R8, SRZ ;  /* 0x0000000000087805 */ /* 0x000fe2000001ff00 */
[C---:B------:R-:W-:Y:S01]  /*0c20*/  VIADD R3, R13.reuse, 0x28 ;  /* 0x000000280d037836 */ /* 0x040fe20000000000 */
[----:B------:R-:W-:Y:S01]  /*0c30*/  STL [R1+0xe4], RZ ;  /* 0x0000e4ff01007387 */ /* 0x000fe20000100800 */
[----:B------:R-:W-:-:S02]  /*0c40*/  VIADD R3, R13, 0x2b ;  /* 0x0000002b0d037836 */ /* 0x000fc40000000000 */
[C---:B------:R-:W-:Y:S01]  /*0c50*/  VIADD R3, R13.reuse, 0x2e ;  /* 0x0000002e0d037836 */ /* 0x040fe20000000000 */
[----:B------:R-:W-:Y:S01]  /*0c60*/  STL [R1+0xe8], RZ ;  /* 0x0000e8ff01007387 */ /* 0x000fe20000100800 */
[----:B------:R-:W-:Y:S02]  /*0c70*/  IMAD R3, R0, 0x200, R2 ;  /* 0x0000020000037824 */ /* 0x000fe400078e0202 */
[----:B------:R-:W-:Y:S01]  /*0c80*/  VIADD R14, R13, 0x2 ;  /* 0x000000020d0e7836 */ /* 0x000fe20000000000 */
[----:B------:R-:W-:Y:S01]  /*0c90*/  STL [R1+0xec], RZ ;  /* 0x0000ecff01007387 */ /* 0x000fe20000100800 */
[----:B------:R-:W-:Y:S02]  /*0ca0*/  VIADD R2, R3, 0x80 ;  /* 0x0000008003027836 */ /* 0x000fe40000000000 */
        /* <DEDUP_REMOVED lines=164> */
[----:B------:R-:W-:-:S03]  /*16f0*/  VIADD R0, R13, 0x7f ;  /* 0x0000007f0d007836 */ /* 0x000fc60000000000 */
[----:B------:R-:W-:Y:S04]  /*1700*/  STL [R1+0x52c], RZ ;  /* 0x00052cff01007387 */ /* 0x000fe80000100800 */
        /* <DEDUP_REMOVED lines=16> */
[----:B------:R-:W-:Y:S04]  /*1810*/  STL [R1+0x5d0], R3 ;  /* 0x0005d00301007387 */ /* 0x000fe80000100800 */
[----:B------:R0:W-:Y:S02]  /*1820*/  STL [R1+0x5f8], R2 ;  /* 0x0005f80201007387 */ /* 0x0001e40000100800 */
[----:B0-----:R-:W-:-:S02]  /*1830*/  VIADD R2, R3, 0x100 ;  /* 0x0000010003027836 */ /* 0x001fc40000000000 */
[----:B------:R-:W-:-:S03]  /*1840*/  VIADD R3, R3, 0x180 ;  /* 0x0000018003037836 */ /* 0x000fc60000000000 */
[----:B------:R0:W-:Y:S04]  /*1850*/  STL [R1+0x5f4], R2 ;  /* 0x0005f40201007387 */ /* 0x0001e80000100800 */
[----:B0-----:R0:W5:Y:S04]  /*1860*/  LDL.LU R2, [R1+0x208c] ;  /* 0x00208c0001027983 */ /* 0x0011680000300800 */
[----:B------:R1:W-:Y:S04]  /*1870*/  STL [R1+0x5f0], R3 ;  /* 0x0005f00301007387 */ /* 0x0003e80000100800 */
[----:B-1----:R0:W5:Y:S01]  /*1880*/  LDL.LU R3, [R1+0x2088] ;  /* 0x0020880001037983 */ /* 0x0021620000300800 */
[----:B------:R-:W-:Y:S05]  /*1890*/  @!P0 BRA `(.L_x_0) ;  /* 0x000003e400388947 */ /* 0x000fea0003800000 */
[----:B------:R-:W2:Y:S04]  /*18a0*/  LDL R207, [R1+0x5d0] ;  /* 0x0005d00001cf7983 */ /* 0x000ea80000100800 */
[----:B------:R-:W3:Y:S04]  /*18b0*/  LDL R248, [R1+0x5f8] ;  /* 0x0005f80001f87983 */ /* 0x000ee80000100800 */
[----:B------:R-:W4:Y:S04]  /*18c0*/  LDL R249, [R1+0x5f4] ;  /* 0x0005f40001f97983 */ /* 0x000f280000100800 */
[----:B------:R-:W4:Y:S01]  /*18d0*/  LDL R250, [R1+0x5f0] ;  /* 0x0005f00001fa7983 */ /* 0x000f220000100800 */
[----:B-----5:R-:W-:-:S02]  /*18e0*/  IABS R16, R2 ;  /* 0x0000000200107213 */ /* 0x020fc40000000000 */
[----:B------:R-:W-:Y:S01]  /*18f0*/  IABS R8, R3 ;  /* 0x0000000300087213 */ /* 0x000fe20000000000 */
[----:B------:R-:W4:Y:S01]  /*1900*/  LDL R251, [R1+0x2084] ;  /* 0x0020840001fb7983 */ /* 0x000f220000100800 */
[----:B------:R-:W1:Y:S01]  /*1910*/  I2F.RP R9, R16 ;  /* 0x0000001000097306 */ /* 0x000e620000209400 */
[----:B------:R-:W-:Y:S01]  /*1920*/  IABS R23, R13 ;  /* 0x0000000d00177213 */ /* 0x000fe20000000000 */
[C---:B------:R-:W-:Y:S01]  /*1930*/  VIADD R205, R13.reuse, 0x23 ;  /* 0x000000230dcd7836 */ /* 0x040fe20000000000 */
[----:B------:R-:W-:Y:S01]  /*1940*/  ISETP.GE.AND P6, PT, R0, RZ, PT ;  /* 0x000000ff0000720c */ /* 0x000fe20003fc6270 */
[C---:B------:R-:W-:Y:S01]  /*1950*/  VIADD R206, R13.reuse, 0x22 ;  /* 0x000000220dce7836 */ /* 0x040fe20000000000 */
[----:B------:R-:W-:Y:S01]  /*1960*/  ISETP.GE.AND P0, PT, R12, RZ, PT ;  /* 0x000000ff0c00720c */ /* 0x000fe20003f06270 */
[C---:B------:R-:W-:Y:S01]  /*1970*/  VIADD R203, R13.reuse, 0x8 ;  /* 0x000000080dcb7836 */ /* 0x040fe20000000000 */
[----:B------:R-:W-:Y:S01]  /*1980*/  LOP3.LUT R193, RZ, R2, RZ, 0x33, !PT ;  /* 0x00000002ffc17212 */ /* 0x000fe200078e33ff */
[----:B------:R-:W0:Y:S01]  /*1990*/  I2F.RP R10, R8 ;  /* 0x00000008000a7306 */ /* 0x000e220000209400 */
[----:B------:R-:W-:Y:S01]  /*19a0*/  IABS R25, R157 ;  /* 0x0000009d00197213 */ /* 0x000fe20000000000 */
[----:B------:R-:W-:Y:S01]  /*19b0*/  VIADD R204, R13, 0x7 ;  /* 0x000000070dcc7836 */ /* 0x000fe20000000000 */
[----:B------:R-:W-:Y:S01]  /*19c0*/  IABS R31, R166 ;  /* 0x000000a6001f7213 */ /* 0x000fe20000000000 */
[----:B------:R-:W4:Y:S01]  /*19d0*/  LDC R194, c[0x0][0x234] ;  /* 0x00008d00ffc27b82 */ /* 0x000f220000000800 */
[----:B------:R-:W-:-:S02]  /*19e0*/  IABS R33, R167 ;  /* 0x000000a700217213 */ /* 0x000fc40000000000 */
[----:B------:R-:W-:Y:S02]  /*19f0*/  CS2R R196, SRZ ;  /* 0x0000000000c47805 */ /* 0x000fe4000001ff00 */
[----:B------:R-:W-:Y:S01]  /*1a00*/  IABS R27, R164 ;  /* 0x000000a4001b7213 */ /* 0x000fe20000000000 */
[----:B-1----:R-:W1:Y:S01]  /*1a10*/  MUFU.RCP R9, R9 ;  /* 0x0000000900097308 */ /* 0x002e620000001000 */
[----:B------:R-:W-:Y:S02]  /*1a20*/  IABS R29, R165 ;  /* 0x000000a5001d7213 */ /* 0x000fe40000000000 */
[----:B------:R-:W-:Y:S02]  /*1a30*/  CS2R R198, SRZ ;  /* 0x0000000000c67805 */ /* 0x000fe4000001ff00 */
[----:B------:R-:W-:Y:S02]  /*1a40*/  IABS R35, R172 ;  /* 0x000000ac00237213 */ /* 0x000fe40000000000 */
[----:B------:R-:W-:-:S02]  /*1a50*/  CS2R R200, SRZ ;  /* 0x0000000000c87805 */ /* 0x000fc4000001ff00 */
[----:B------:R-:W-:Y:S02]  /*1a60*/  IABS R37, R174 ;  /* 0x000000ae00257213 */ /* 0x000fe40000000000 */
[----:B------:R-:W-:Y:S01]  /*1a70*/  IABS R39, R175 ;  /* 0x000000af00277213 */ /* 0x000fe20000000000 */
[----:B0-----:R-:W0:Y:S01]  /*1a80*/  MUFU.RCP R10, R10 ;  /* 0x0000000a000a7308 */ /* 0x001e220000001000 */
[----:B------:R-:W-:Y:S02]  /*1a90*/  IABS R41, R176 ;  /* 0x000000b000297213 */ /* 0x000fe40000000000 */
[----:B------:R-:W-:Y:S02]  /*1aa0*/  IABS R43, R177 ;  /* 0x000000b1002b7213 */ /* 0x000fe40000000000 */
[----:B------:R-:W-:Y:S02]  /*1ab0*/  IABS R45, R181 ;  /* 0x000000b5002d7213 */ /* 0x000fe40000000000 */
[----:B------:R-:W-:Y:S01]  /*1ac0*/  IABS R42, R184 ;  /* 0x000000b8002a7213 */ /* 0x000fe20000000000 */
[----:B-1----:R-:W-:Y:S01]  /*1ad0*/  VIADD R4, R9, 0xffffffe ;  /* 0x0ffffffe09047836 */ /* 0x002fe20000000000 */
[----:B------:R-:W-:-:S02]  /*1ae0*/  IABS R47, R185 ;  /* 0x000000b9002f7213 */ /* 0x000fc40000000000 */
[----:B------:R-:W-:Y:S01]  /*1af0*/  IABS R49, R186 ;  /* 0x000000ba00317213 */ /* 0x000fe20000000000 */
[----:B------:R1:W1:Y:S01]  /*1b00*/  F2I.FTZ.U32.TRUNC.NTZ R5, R4 ;  /* 0x0000000400057305 */ /* 0x000262000021f000 */
[----:B------:R-:W-:Y:S02]  /*1b10*/  IABS R46, R208 ;  /* 0x000000d0002e7213 */ /* 0x000fe40000000000 */
[----:B------:R-:W-:Y:S01]  /*1b20*/  IABS R51, R187 ;  /* 0x000000bb00337213 */ /* 0x000fe20000000000 */
[----:B0-----:R-:W-:Y:S01]  /*1b30*/  VIADD R6, R10, 0xffffffe ;  /* 0x0ffffffe0a067836 */ /* 0x001fe20000000000 */
[----:B------:R-:W-:Y:S02]  /*1b40*/  IABS R53, R211 ;  /* 0x000000d300357213 */ /* 0x000fe40000000000 */
[----:B------:R-:W-:Y:S01]  /*1b50*/  IABS R55, R214 ;  /* 0x000000d600377213 */ /* 0x000fe20000000000 */
[----:B------:R0:W0:Y:S01]  /*1b60*/  F2I.FTZ.U32.TRUNC.NTZ R7, R6 ;  /* 0x0000000600077305 */ /* 0x000022000021f000 */
[----:B-1----:R-:W-:Y:S01]  /*1b70*/  IMAD.MOV.U32 R4, RZ, RZ, RZ ;  /* 0x000000ffff047224 */ /* 0x002fe200078e00ff */
[----:B------:R-:W-:-:S02]  /*1b80*/  IABS R57, R216 ;  /* 0x000000d800397213 */ /* 0x000fc40000000000 */
[----:B------:R-:W-:Y:S02]  /*1b90*/  IABS R59, R217 ;  /* 0x000000d9003b7213 */ /* 0x000fe40000000000 */
[----:B------:R-:W-:Y:S01]  /*1ba0*/  IABS R61, R219 ;  /* 0x000000db003d7213 */ /* 0x000fe20000000000 */
[----:B------:R-:W-:Y:S01]  /*1bb0*/  IMAD.MOV R11, RZ, RZ, -R5 ;  /* 0x000000ffff0b7224 */ /* 0x000fe200078e0a05 */
[----:B------:R-:W-:Y:S01]  /*1bc0*/  IABS R63, R220 ;  /* 0x000000dc003f7213 */ /* 0x000fe20000000000 */
[----:B0-----:R-:W-:Y:S01]  /*1bd0*/  IMAD.MOV.U32 R6, RZ, RZ, RZ ;  /* 0x000000ffff067224 */ /* 0x001fe200078e00ff */
[----:B------:R-:W-:Y:S01]  /*1be0*/  IABS R65, R221 ;  /* 0x000000dd00417213 */ /* 0x000fe20000000000 */
[----:B------:R-:W-:Y:S01]  /*1bf0*/  IMAD R11, R11, R16, RZ ;  /* 0x000000100b0b7224 */ /* 0x000fe200078e02ff */
[----:B------:R-:W-:Y:S02]  /*1c00*/  IABS R67, R224 ;  /* 0x000000e000437213 */ /* 0x000fe40000000000 */
[----:B------:R-:W-:Y:S01]  /*1c10*/  IABS R71, R226 ;  /* 0x000000e200477213 */ /* 0x000fe20000000000 */
[----:B------:R-:W-:Y:S01]  /*1c20*/  IMAD.MOV R19, RZ, RZ, -R7 ;  /* 0x000000ffff137224 */ /* 0x000fe200078e0a07 */
[----:B------:R-:W-:Y:S01]  /*1c30*/  IABS R69, R225 ;  /* 0x000000e100457213 */ /* 0x000fe20000000000 */
[----:B------:R-:W-:Y:S01]  /*1c40*/  IMAD.HI.U32 R4, R5, R11, R4 ;  /* 0x0000000b05047227 */ /* 0x000fe200078e0004 */
[----:B------:R-:W-:-:S02]  /*1c50*/  IABS R68, R230 ;  /* 0x000000e600447213 */ /* 0x000fc40000000000 */
[----:B------:R-:W-:Y:S01]  /*1c60*/  IABS R73, R232 ;  /* 0x000000e800497213 */ /* 0x000fe20000000000 */
[----:B------:R-:W-:Y:S01]  /*1c70*/  IMAD R9, R19, R8, RZ ;  /* 0x0000000813097224 */ /* 0x000fe200078e02ff */
[----:B------:R-:W-:Y:S02]  /*1c80*/  IABS R75, R233 ;  /* 0x000000e9004b7213 */ /* 0x000fe40000000000 */
[----:B------:R-:W-:Y:S01]  /*1c90*/  IABS R77, R234 ;  /* 0x000000ea004d7213 */ /* 0x000fe20000000000 */
[----:B------:R-:W-:Y:S01]  /*1ca0*/  IMAD.HI.U32 R6, R7, R9, R6 ;  /* 0x0000000907067227 */ /* 0x000fe200078e0006 */
[----:B------:R-:W-:Y:S02]  /*1cb0*/  IABS R76, R236 ;  /* 0x000000ec004c7213 */ /* 0x000fe40000000000 */
[----:B------:R-:W-:Y:S02]  /*1cc0*/  IABS R74, R235 ;  /* 0x000000eb004a7213 */ /* 0x000fe40000000000 */
[----:B------:R-:W-:Y:S01]  /*1cd0*/  IABS R79, R237 ;  /* 0x000000ed004f7213 */ /* 0x000fe20000000000 */
[----:B------:R-:W-:Y:S01]  /*1ce0*/  IMAD.HI.U32 R10, R6, R23, RZ ;  /* 0x00000017060a7227 */ /* 0x000fe200078e00ff */
[----:B------:R-:W-:-:S02]  /*1cf0*/  IABS R81, R240 ;  /* 0x000000f000517213 */ /* 0x000fc40000000000 */
[----:B------:R-:W-:Y:S01]  /*1d00*/  IABS R80, R241 ;  /* 0x000000f100507213 */ /* 0x000fe20000000000 */
[----:B------:R-:W-:Y:S01]  /*1d10*/  IMAD.MOV R10, RZ, RZ, -R10 ;  /* 0x000000ffff0a7224 */ /* 0x000fe200078e0a0a */
[----:B------:R-:W-:Y:S01]  /*1d20*/  IABS R83, R242 ;  /* 0x000000f200537213 */ /* 0x000fe20000000000 */
[----:B------:R-:W-:Y:S01]  /*1d30*/  IMAD.HI.U32 R24, R6, R31, RZ ;  /* 0x0000001f06187227 */ /* 0x000fe200078e00ff */
[----:B------:R-:W-:Y:S02]  /*1d40*/  IABS R85, R245 ;  /* 0x000000f500557213 */ /* 0x000fe40000000000 */
[----:B------:R-:W-:Y:S01]  /*1d50*/  IABS R87, R246 ;  /* 0x000000f600577213 */ /* 0x000fe20000000000 */
[----:B------:R-:W-:Y:S01]  /*1d60*/  IMAD R23, R8, R10, R23 ;  /* 0x0000000a08177224 */ /* 0x000fe200078e0217 */
[----:B------:R-:W-:Y:S01]  /*1d70*/  IABS R89, R247 ;  /* 0x000000f700597213 */ /* 0x000fe20000000000 */
[----:B------:R-:W-:Y:S01]  /*1d80*/  IMAD.MOV R24, RZ, RZ, -R24 ;  /* 0x000000ffff187224 */ /* 0x000fe200078e0a18 */
[----:B------:R-:W-:Y:S01]  /*1d90*/  IABS R91, R252 ;  /* 0x000000fc005b7213 */ /* 0x000fe20000000000 */
[----:B------:R-:W-:Y:S01]  /*1da0*/  IMAD.HI.U32 R22, R6, R27, RZ ;  /* 0x0000001b06167227 */ /* 0x000fe200078e00ff */
[----:B------:R-:W-:-:S02]  /*1db0*/  IABS R103, R205 ;  /* 0x000000cd00677213 */ /* 0x000fc40000000000 */
[----:B------:R-:W-:Y:S01]  /*1dc0*/  IABS R105, R206 ;  /* 0x000000ce00697213 */ /* 0x000fe20000000000 */
[----:B------:R-:W-:Y:S01]  /*1dd0*/  IMAD R24, R8, R24, R31 ;  /* 0x0000001808187224 */ /* 0x000fe200078e021f */
[----:B------:R-:W-:Y:S01]  /*1de0*/  IABS R31, R170 ;  /* 0x000000aa001f7213 */ /* 0x000fe20000000000 */
[----:B------:R-:W-:Y:S01]  /*1df0*/  IMAD.MOV R22, RZ, RZ, -R22 ;  /* 0x000000ffff167224 */ /* 0x000fe200078e0a16 */
[----:B------:R-:W-:Y:S01]  /*1e00*/  IABS R131, R203 ;  /* 0x000000cb00837213 */ /* 0x000fe20000000000 */
[----:B------:R-:W-:Y:S01]  /*1e10*/  IMAD.HI.U32 R30, R6, R35, RZ ;  /* 0x00000023061e7227 */ /* 0x000fe200078e00ff */
[----:B------:R-:W-:-:S03]  /*1e20*/  LOP3.LUT R137, RZ, R3, RZ, 0x33, !PT ;  /* 0x00000003ff897212 */ /* 0x000fc600078e33ff */
[----:B------:R-:W-:Y:S01]  /*1e30*/  IMAD R22, R8, R22, R27 ;  /* 0x0000001608167224 */ /* 0x000fe200078e021b */
[----:B------:R-:W-:Y:S01]  /*1e40*/  IABS R27, R168 ;  /* 0x000000a8001b7213 */ /* 0x000fe20000000000 */
[----:B------:R-:W-:-:S04]  /*1e50*/  IMAD.HI.U32 R28, R6, R31, RZ ;  /* 0x0000001f061c7227 */ /* 0x000fc800078e00ff */
[----:B------:R-:W-:-:S04]  /*1e60*/  IMAD.HI.U32 R26, R6, R27, RZ ;  /* 0x0000001b061a7227 */ /* 0x000fc800078e00ff */
[----:B------:R-:W-:Y:S02]  /*1e70*/  IMAD.MOV R26, RZ, RZ, -R26 ;  /* 0x000000ffff1a7224 */ /* 0x000fe400078e0a1a */
[----:B------:R-:W-:Y:S02]  /*1e80*/  IMAD.MOV R28, RZ, RZ, -R28 ;  /* 0x000000ffff1c7224 */ /* 0x000fe400078e0a1c */
[C---:B------:R-:W-:Y:S02]  /*1e90*/  IMAD R26, R8.reuse, R26, R27 ;  /* 0x0000001a081a7224 */ /* 0x040fe400078e021b */
[----:B------:R-:W-:Y:S02]  /*1ea0*/  IMAD R28, R8, R28, R31 ;  /* 0x0000001c081c7224 */ /* 0x000fe400078e021f */
[----:B------:R-:W-:Y:S02]  /*1eb0*/  IMAD.MOV R30, RZ, RZ, -R30 ;  /* 0x000000ffff1e7224 */ /* 0x000fe400078e0a1e */
[----:B------:R-:W-:-:S04]  /*1ec0*/  IMAD.HI.U32 R32, R6, R37, RZ ;  /* 0x0000002506207227 */ /* 0x000fc800078e00ff */
[----:B------:R-:W-:Y:S02]  /*1ed0*/  IMAD R30, R8, R30, R35 ;  /* 0x0000001e081e7224 */ /* 0x000fe400078e0223 */
[----:B------:R-:W-:Y:S02]  /*1ee0*/  IMAD.MOV R32, RZ, RZ, -R32 ;  /* 0x000000ffff207224 */ /* 0x000fe400078e0a20 */
[----:B------:R-:W-:-:S04]  /*1ef0*/  IMAD.HI.U32 R34, R6, R41, RZ ;  /* 0x0000002906227227 */ /* 0x000fc800078e00ff */
[----:B------:R-:W-:Y:S02]  /*1f00*/  IMAD R32, R8, R32, R37 ;  /* 0x0000002008207224 */ /* 0x000fe400078e0225 */
[----:B------:R-:W-:-:S04]  /*1f10*/  IMAD.HI.U32 R35, R6, R43, RZ ;  /* 0x0000002b06237227 */ /* 0x000fc800078e00ff */
[----:B------:R-:W-:Y:S02]  /*1f20*/  IMAD.MOV R34, RZ, RZ, -R34 ;  /* 0x000000ffff227224 */ /* 0x000fe400078e0a22 */
[----:B------:R-:W-:Y:S02]  /*1f30*/  IMAD.MOV R35, RZ, RZ, -R35 ;  /* 0x000000ffff237224 */ /* 0x000fe400078e0a23 */
[C---:B------:R-:W-:Y:S01]  /*1f40*/  IMAD R34, R8.reuse, R34, R41 ;  /* 0x0000002208227224 */ /* 0x040fe200078e0229 */
[----:B------:R-:W-:Y:S01]  /*1f50*/  IABS R41, R179 ;  /* 0x000000b300297213 */ /* 0x000fe20000000000 */
[----:B------:R-:W-:Y:S01]  /*1f60*/  IMAD R35, R8, R35, R43 ;  /* 0x0000002308237224 */ /* 0x000fe200078e022b */
[----:B------:R-:W-:Y:S01]  /*1f70*/  IABS R43, R180 ;  /* 0x000000b4002b7213 */ /* 0x000fe20000000000 */
[----:B------:R-:W-:-:S04]  /*1f80*/  IMAD.HI.U32 R44, R6, R49, RZ ;  /* 0x00000031062c7227 */ /* 0x000fc800078e00ff */
[----:B------:R-:W-:-:S04]  /*1f90*/  IMAD.HI.U32 R37, R6, R41, RZ ;  /* 0x0000002906257227 */ /* 0x000fc800078e00ff */
[----:B------:R-:W-:Y:S02]  /*1fa0*/  IMAD.MOV R37, RZ, RZ, -R37 ;  /* 0x000000ffff257224 */ /* 0x000fe400078e0a25 */
[----:B------:R-:W-:-:S04]  /*1fb0*/  IMAD.HI.U32 R38, R6, R43, RZ ;  /* 0x0000002b06267227 */ /* 0x000fc800078e00ff */
[C---:B------:R-:W-:Y:S02]  /*1fc0*/  IMAD R37, R8.reuse, R37, R41 ;  /* 0x0000002508257224 */ /* 0x040fe400078e0229 */
        /* <DEDUP_REMOVED lines=9> */
[----:B------:R-:W-:Y:S02]  /*2060*/  IMAD.MOV R52, RZ, RZ, -R52 ;  /* 0x000000ffff347224 */ /* 0x000fe400078e0a34 */
[C---:B------:R-:W-:Y:S02]  /*2070*/  IMAD R40, R8.reuse, R40, R43 ;  /* 0x0000002808287224 */ /* 0x040fe400078e022b */
[----:B------:R-:W-:Y:S02]  /*2080*/  IMAD.MOV.U32 R43, RZ, RZ, R42 ;  /* 0x000000ffff2b7224 */ /* 0x000fe400078e002a */
[----:B------:R-:W-:Y:S01]  /*2090*/  IMAD R52, R8, R52, R55 ;  /* 0x0000003408347224 */ /* 0x000fe200078e0237 */
[----:B------:R-:W-:Y:S01]  /*20a0*/  IABS R55, R215 ;  /* 0x000000d700377213 */ /* 0x000fe20000000000 */
[----:B------:R-:W-:-:S04]  /*20b0*/  IMAD.HI.U32 R42, R6, R43, RZ ;  /* 0x0000002b062a7227 */ /* 0x000fc800078e00ff */
[----:B------:R-:W-:Y:S02]  /*20c0*/  IMAD.MOV R42, RZ, RZ, -R42 ;  /* 0x000000ffff2a7224 */ /* 0x000fe400078e0a2a */
[----:B------:R-:W-:-:S04]  /*20d0*/  IMAD.HI.U32 R54, R6, R57, RZ ;  /* 0x0000003906367227 */ /* 0x000fc800078e00ff */
[----:B------:R-:W-:Y:S02]  /*20e0*/  IMAD R42, R8, R42, R43 ;  /* 0x0000002a082a7224 */ /* 0x000fe400078e022b */
[----:B------:R-:W-:-:S04]  /*20f0*/  IMAD.HI.U32 R43, R6, R47, RZ ;  /* 0x0000002f062b7227 */ /* 0x000fc800078e00ff */
[----:B------:R-:W-:Y:S02]  /*2100*/  IMAD.MOV R43, RZ, RZ, -R43 ;  /* 0x000000ffff2b7224 */ /* 0x000fe400078e0a2b */
[----:B------:R-:W-:Y:S02]  /*2110*/  IMAD.MOV R54, RZ, RZ, -R54 ;  /* 0x000000ffff367224 */ /* 0x000fe400078e0a36 */
[C---:B------:R-:W-:Y:S02]  /*2120*/  IMAD R43, R8.reuse, R43, R47 ;  /* 0x0000002b082b7224 */ /* 0x040fe400078e022f */
[----:B------:R-:W-:Y:S02]  /*2130*/  IMAD.MOV.U32 R47, RZ, RZ, R46 ;  /* 0x000000ffff2f7224 */ /* 0x000fe400078e002e */
[----:B------:R-:W-:Y:S02]  /*2140*/  IMAD R54, R8, R54, R57 ;  /* 0x0000003608367224 */ /* 0x000fe400078e0239 */
[----:B------:R-:W-:-:S04]  /*2150*/  IMAD.HI.U32 R46, R6, R47, RZ ;  /* 0x0000002f062e7227 */ /* 0x000fc800078e00ff */
[----:B------:R-:W-:Y:S02]  /*2160*/  IMAD.MOV R46, RZ, RZ, -R46 ;  /* 0x000000ffff2e7224 */ /* 0x000fe400078e0a2e */
[----:B------:R-:W-:-:S04]  /*2170*/  IMAD.HI.U32 R57, R6, R61, RZ ;  /* 0x0000003d06397227 */ /* 0x000fc800078e00ff */
[----:B------:R-:W-:Y:S02]  /*2180*/  IMAD R46, R8, R46, R47 ;  /* 0x0000002e082e7224 */ /* 0x000fe400078e022f */
[----:B------:R-:W-:-:S04]  /*2190*/  IMAD.HI.U32 R47, R6, R49, RZ ;  /* 0x00000031062f7227 */ /* 0x000fc800078e00ff */
        /* <DEDUP_REMOVED lines=8> */
[----:B------:R-:W-:Y:S02]  /*2220*/  IMAD.MOV R58, RZ, RZ, -R58 ;  /* 0x000000ffff3a7224 */ /* 0x000fe400078e0a3a */
[C---:B------:R-:W-:Y:S01]  /*2230*/  IMAD R57, R8.reuse, R57, R61 ;  /* 0x0000003908397224 */ /* 0x040fe200078e023d */
[----:B------:R-:W-:Y:S01]  /*2240*/  IABS R61, R222 ;  /* 0x000000de003d7213 */ /* 0x000fe20000000000 */
[----:B------:R-:W-:-:S02]  /*2250*/  IMAD R58, R8, R58, R63 ;  /* 0x0000003a083a7224 */ /* 0x000fc400078e023f */
[----:B------:R-:W-:-:S04]  /*2260*/  IMAD.HI.U32 R62, R6, R67, RZ ;  /* 0x00000043063e7227 */ /* 0x000fc800078e00ff */
[----:B------:R-:W-:-:S04]  /*2270*/  IMAD.HI.U32 R60, R6, R61, RZ ;  /* 0x0000003d063c7227 */ /* 0x000fc800078e00ff */
[----:B------:R-:W-:Y:S02]  /*2280*/  IMAD.MOV R60, RZ, RZ, -R60 ;  /* 0x000000ffff3c7224 */ /* 0x000fe400078e0a3c */
[----:B------:R-:W-:Y:S02]  /*2290*/  IMAD.MOV R62, RZ, RZ, -R62 ;  /* 0x000000ffff3e7224 */ /* 0x000fe400078e0a3e */
[----:B------:R-:W-:Y:S02]  /*22a0*/  IMAD R60, R8, R60, R61 ;  /* 0x0000003c083c7224 */ /* 0x000fe400078e023d */
[----:B------:R-:W-:-:S04]  /*22b0*/  IMAD.HI.U32 R64, R6, R71, RZ ;  /* 0x0000004706407227 */ /* 0x000fc800078e00ff */
[----:B------:R-:W-:Y:S01]  /*22c0*/  IMAD R62, R8, R62, R67 ;  /* 0x0000003e083e7224 */ /* 0x000fe200078e0243 */
[----:B------:R-:W-:Y:S01]  /*22d0*/  IABS R67, R227 ;  /* 0x000000e300437213 */ /* 0x000fe20000000000 */
[----:B------:R-:W-:Y:S02]  /*22e0*/  IMAD.MOV R64, RZ, RZ, -R64 ;  /* 0x000000ffff407224 */ /* 0x000fe400078e0a40 */
[----:B------:R-:W-:-:S04]  /*22f0*/  IMAD.HI.U32 R63, R6, R69, RZ ;  /* 0x00000045063f7227 */ /* 0x000fc800078e00ff */
[----:B------:R-:W-:Y:S01]  /*2300*/  IMAD R64, R8, R64, R71 ;  /* 0x0000004008407224 */ /* 0x000fe200078e0247 */
[----:B--2---:R-:W-:Y:S01]  /*2310*/  IABS R17, R207 ;  /* 0x000000cf00117213 */ /* 0x004fe20000000000 */
[----:B------:R-:W-:Y:S01]  /*2320*/  IMAD.MOV R63, RZ, RZ, -R63 ;  /* 0x000000ffff3f7224 */ /* 0x000fe200078e0a3f */
[----:B------:R-:W-:Y:S01]  /*2330*/  IABS R71, R231 ;  /* 0x000000e700477213 */ /* 0x000fe20000000000 */
[----:B------:R-:W-:Y:S01]  /*2340*/  IMAD.HI.U32 R70, R6, R73, RZ ;  /* 0x0000004906467227 */ /* 0x000fe200078e00ff */
[----:B---3--:R-:W-:-:S03]  /*2350*/  IABS R5, R248 ;  /* 0x000000f800057213 */ /* 0x008fc60000000000 */
[----:B------:R-:W-:Y:S01]  /*2360*/  IMAD.MOV.U32 R11, RZ, RZ, R17 ;  /* 0x000000ffff0b7224 */ /* 0x000fe200078e0011 */
[----:B----4-:R-:W-:Y:S01]  /*2370*/  IABS R19, R249 ;  /* 0x000000f900137213 */ /* 0x010fe20000000000 */
[----:B------:R-:W-:Y:S02]  /*2380*/  IMAD.MOV.U32 R17, RZ, RZ, R5 ;  /* 0x000000ffff117224 */ /* 0x000fe400078e0005 */
[----:B------:R-:W-:Y:S01]  /*2390*/  IMAD.HI.U32 R5, R4, R11, RZ ;  /* 0x0000000b04057227 */ /* 0x000fe200078e00ff */
[----:B------:R-:W-:-:S03]  /*23a0*/  IABS R21, R250 ;  /* 0x000000fa00157213 */ /* 0x000fc60000000000 */
[----:B------:R-:W-:-:S04]  /*23b0*/  IMAD.HI.U32 R7, R4, R17, RZ ;  /* 0x0000001104077227 */ /* 0x000fc800078e00ff */
[----:B------:R-:W-:-:S04]  /*23c0*/  IMAD.HI.U32 R9, R4, R19, RZ ;  /* 0x0000001304097227 */ /* 0x000fc800078e00ff */
[----:B------:R-:W-:-:S04]  /*23d0*/  IMAD.HI.U32 R4, R4, R21, RZ ;  /* 0x0000001504047227 */ /* 0x000fc800078e00ff */
[----:B------:R-:W-:Y:S02]  /*23e0*/  IMAD.MOV R5, RZ, RZ, -R5 ;  /* 0x000000ffff057224 */ /* 0x000fe400078e0a05 */
[----:B------:R-:W-:Y:S02]  /*23f0*/  IMAD.MOV R18, RZ, RZ, -R4 ;  /* 0x000000ffff127224 */ /* 0x000fe400078e0a04 */
[----:B------:R-:W-:Y:S02]  /*2400*/  IMAD.MOV R7, RZ, RZ, -R7 ;  /* 0x000000ffff077224 */ /* 0x000fe400078e0a07 */
[C---:B------:R-:W-:Y:S01]  /*2410*/  IMAD R4, R16.reuse, R5, R11 ;  /* 0x0000000510047224 */ /* 0x040fe200078e020b */
[----:B------:R-:W-:Y:S01]  /*2420*/  IABS R11, R0 ;  /* 0x00000000000b7213 */ /* 0x000fe20000000000 */
[----:B------:R-:W-:Y:S02]  /*2430*/  IMAD.MOV R9, RZ, RZ, -R9 ;  /* 0x000000ffff097224 */ /* 0x000fe400078e0a09 */
[C---:B------:R-:W-:Y:S01]  /*2440*/  IMAD R5, R16.reuse, R7, R17 ;  /* 0x0000000710057224 */ /* 0x040fe200078e0211 */
[C---:B------:R-:W-:Y:S01]  /*2450*/  ISETP.GT.U32.AND P2, PT, R16.reuse, R4, PT ;  /* 0x000000041000720c */ /* 0x040fe20003f44070 */
[C---:B------:R-:W-:Y:S01]  /*2460*/  IMAD R7, R16.reuse, R9, R19 ;  /* 0x0000000910077224 */ /* 0x040fe200078e0213 */
[----:B------:R-:W-:Y:S01]  /*2470*/  IABS R19, R14 ;  /* 0x0000000e00137213 */ /* 0x000fe20000000000 */
[C---:B------:R-:W-:Y:S01]  /*2480*/  IMAD R9, R16.reuse, R18, R21 ;  /* 0x0000001210097224 */ /* 0x040fe200078e0215 */
[----:B------:R-:W-:Y:S01]  /*2490*/  ISETP.GT.U32.AND P3, PT, R16, R5, PT ;  /* 0x000000051000720c */ /* 0x000fe20003f64070 */
[----:B------:R-:W-:Y:S01]  /*24a0*/  IMAD.HI.U32 R0, R6, R11, RZ ;  /* 0x0000000b06007227 */ /* 0x000fe200078e00ff */
[----:B------:R-:W-:-:S02]  /*24b0*/  ISETP.GT.U32.AND P5, PT, R16, R7, PT ;  /* 0x000000071000720c */ /* 0x000fc40003fa4070 */
[----:B------:R-:W-:Y:S01]  /*24c0*/  ISETP.GT.U32.AND P1, PT, R16, R9, PT ;  /* 0x000000091000720c */ /* 0x000fe20003f24070 */
[----:B------:R-:W-:Y:S01]  /*24d0*/  IMAD.MOV R0, RZ, RZ, -R0 ;  /* 0x000000ffff007224 */ /* 0x000fe200078e0a00 */
[----:B------:R-:W-:Y:S01]  /*24e0*/  IABS R17, R12 ;  /* 0x0000000c00117213 */ /* 0x000fe20000000000 */
[----:B------:R-:W-:Y:S01]  /*24f0*/  IMAD.HI.U32 R12, R6, R19, RZ ;  /* 0x00000013060c7227 */ /* 0x000fe200078e00ff */
[----:B------:R-:W-:-:S03]  /*2500*/  IABS R21, R15 ;  /* 0x0000000f00157213 */ /* 0x000fc60000000000 */
[--C-:B------:R-:W-:Y:S02]  /*2510*/  @!P2 IMAD.IADD R4, R4, 0x1, -R16.reuse ;  /* 0x000000010404a824 */ /* 0x100fe400078e0a10 */
[--C-:B------:R-:W-:Y:S02]  /*2520*/  @!P3 IMAD.IADD R5, R5, 0x1, -R16.reuse ;  /* 0x000000010505b824 */ /* 0x100fe400078e0a10 */
[--C-:B------:R-:W-:Y:S01]  /*2530*/  @!P5 IMAD.IADD R7, R7, 0x1, -R16.reuse ;  /* 0x000000010707d824 */ /* 0x100fe200078e0a10 */
[C---:B------:R-:W-:Y:S01]  /*2540*/  ISETP.GT.U32.AND P4, PT, R16.reuse, R4, PT ;  /* 0x000000041000720c */ /* 0x040fe20003f84070 */
[----:B------:R-:W-:Y:S01]  /*2550*/  @!P1 IMAD.IADD R9, R9, 0x1, -R16 ;  /* 0x0000000109099824 */ /* 0x000fe200078e0a10 */
[----:B------:R-:W-:Y:S01]  /*2560*/  ISETP.GT.U32.AND P3, PT, R16, R5, PT ;  /* 0x000000051000720c */ /* 0x000fe20003f64070 */
[----:B------:R-:W-:Y:S01]  /*2570*/  IMAD R11, R8, R0, R11 ;  /* 0x00000000080b7224 */ /* 0x000fe200078e020b */
[C---:B------:R-:W-:Y:S01]  /*2580*/  ISETP.GT.U32.AND P5, PT, R16.reuse, R7, PT ;  /* 0x000000071000720c */ /* 0x040fe20003fa4070 */
[----:B------:R-:W-:Y:S01]  /*2590*/  IMAD.MOV R12, RZ, RZ, -R12 ;  /* 0x000000ffff0c7224 */ /* 0x000fe200078e0a0c */
[----:B------:R-:W-:Y:S01]  /*25a0*/  ISETP.GT.U32.AND P2, PT, R16, R9, PT ;  /* 0x000000091000720c */ /* 0x000fe20003f44070 */
[----:B------:R-:W-:Y:S01]  /*25b0*/  IMAD.HI.U32 R0, R6, R21, RZ ;  /* 0x0000001506007227 */ /* 0x000fe200078e00ff */
[----:B------:R-:W-:-:S03]  /*25c0*/  ISETP.GE.AND P1, PT, R207, RZ, PT ;  /* 0x000000ffcf00720c */ /* 0x000fc60003f26270 */
[----:B------:R-:W-:Y:S02]  /*25d0*/  IMAD R19, R8, R12, R19 ;  /* 0x0000000c08137224 */ /* 0x000fe400078e0213 */
[--C-:B------:R-:W-:Y:S01]  /*25e0*/  @!P4 IMAD.IADD R4, R4, 0x1, -R16.reuse ;  /* 0x000000010404c824 */ /* 0x100fe200078e0a10 */
[C---:B------:R-:W-:Y:S01]  /*25f0*/  ISETP.GT.U32.AND P4, PT, R8.reuse, R23, PT ;  /* 0x000000170800720c */ /* 0x040fe20003f84070 */
[--C-:B------:R-:W-:Y:S01]  /*2600*/  @!P3 IMAD.IADD R5, R5, 0x1, -R16.reuse ;  /* 0x000000010505b824 */ /* 0x100fe200078e0a10 */
[----:B------:R-:W-:Y:S01]  /*2610*/  ISETP.GT.U32.AND P3, PT, R8, R11, PT ;  /* 0x0000000b0800720c */ /* 0x000fe20003f64070 */
[--C-:B------:R-:W-:Y:S01]  /*2620*/  @!P5 IMAD.IADD R7, R7, 0x1, -R16.reuse ;  /* 0x000000010707d824 */ /* 0x100fe200078e0a10 */
[----:B------:R-:W-:Y:S01]  /*2630*/  ISETP.GE.AND P5, PT, R248, RZ, PT ;  /* 0x000000fff800720c */ /* 0x000fe20003fa6270 */
[----:B------:R-:W-:Y:S01]  /*2640*/  @!P2 IMAD.IADD R9, R9, 0x1, -R16 ;  /* 0x000000010909a824 */ /* 0x000fe200078e0a10 */
[----:B------:R-:W-:Y:S01]  /*2650*/  ISETP.GE.AND P2, PT, R249, RZ, PT ;  /* 0x000000fff900720c */ /* 0x000fe20003f46270 */
[----:B------:R-:W-:Y:S01]  /*2660*/  @!P1 IMAD.MOV R4, RZ, RZ, -R4 ;  /* 0x000000ffff049224 */ /* 0x000fe200078e0a04 */
[----:B------:R-:W-:Y:S01]  /*2670*/  ISETP.GE.AND P1, PT, R250, RZ, PT ;  /* 0x000000fffa00720c */ /* 0x000fe20003f26270 */
[----:B------:R-:W-:Y:S01]  /*2680*/  IMAD.MOV R0, RZ, RZ, -R0 ;  /* 0x000000ffff007224 */ /* 0x000fe200078e0a00 */
[----:B------:R-:W-:Y:S01]  /*2690*/  IABS R16, R158 ;  /* 0x0000009e00107213 */ /* 0x000fe20000000000 */
[----:B------:R-:W-:-:S04]  /*26a0*/  IMAD.HI.U32 R10, R6, R17, RZ ;  /* 0x00000011060a7227 */ /* 0x000fc800078e00ff */
[--C-:B------:R-:W-:Y:S01]  /*26b0*/  @!P4 IMAD.IADD R23, R23, 0x1, -R8.reuse ;  /* 0x000000011717c824 */ /* 0x100fe200078e0a08 */
[----:B------:R-:W-:Y:S01]  /*26c0*/  ISETP.NE.AND P4, PT, R2, RZ, PT ;  /* 0x000000ff0200720c */ /* 0x000fe20003f85270 */
[----:B------:R-:W-:Y:S02]  /*26d0*/  @!P3 IMAD.IADD R11, R11, 0x1, -R8 ;  /* 0x000000010b0bb824 */ /* 0x000fe400078e0a08 */
[----:B------:R-:W-:Y:S01]  /*26e0*/  @!P5 IMAD.MOV R5, RZ, RZ, -R5 ;  /* 0x000000ffff05d224 */ /* 0x000fe200078e0a05 */
[C---:B------:R-:W-:Y:S01]  /*26f0*/  ISETP.GT.U32.AND P3, PT, R8.reuse, R23, PT ;  /* 0x000000170800720c */ /* 0x040fe20003f64070 */
[----:B------:R-:W-:Y:S01]  /*2700*/  @!P2 IMAD.MOV R7, RZ, RZ, -R7 ;  /* 0x000000ffff07a224 */ /* 0x000fe200078e0a07 */
[C---:B------:R-:W-:Y:S01]  /*2710*/  SEL R192, R193.reuse, R4, !P4 ;  /* 0x00000004c1c07207 */ /* 0x040fe20006000000 */
[----:B------:R-:W-:Y:S01]  /*2720*/  @!P1 IMAD.MOV R9, RZ, RZ, -R9 ;  /* 0x000000ffff099224 */ /* 0x000fe200078e0a09 */
[C---:B------:R-:W-:Y:S01]  /*2730*/  SEL R191, R193.reuse, R5, !P4 ;  /* 0x00000005c1bf7207 */ /* 0x040fe20006000000 */
[C---:B------:R-:W-:Y:S01]  /*2740*/  IMAD R21, R8.reuse, R0, R21 ;  /* 0x0000000008157224 */ /* 0x040fe200078e0215 */
[C---:B------:R-:W-:Y:S01]  /*2750*/  SEL R190, R193.reuse, R7, !P4 ;  /* 0x00000007c1be7207 */ /* 0x040fe20006000000 */
[----:B------:R-:W-:Y:S01]  /*2760*/  IMAD.MOV R10, RZ, RZ, -R10 ;  /* 0x000000ffff0a7224 */ /* 0x000fe200078e0a0a */
[----:B------:R-:W-:Y:S01]  /*2770*/  SEL R193, R193, R9, !P4 ;  /* 0x00000009c1c17207 */ /* 0x000fe20006000000 */
[C---:B------:R-:W-:Y:S01]  /*2780*/  IMAD R63, R8.reuse, R63, R69 ;  /* 0x0000003f083f7224 */ /* 0x040fe200078e0245 */
[C---:B------:R-:W-:Y:S01]  /*2790*/  ISETP.GT.U32.AND P4, PT, R8.reuse, R19, PT ;  /* 0x000000130800720c */ /* 0x040fe20003f84070 */
[C---:B------:R-:W-:Y:S01]  /*27a0*/  IMAD R17, R8.reuse, R10, R17 ;  /* 0x0000000a08117224 */ /* 0x040fe200078e0211 */
[----:B------:R-:W-:Y:S01]  /*27b0*/  IABS R9, R152 ;  /* 0x0000009800097213 */ /* 0x000fe20000000000 */
[----:B------:R-:W-:Y:S01]  /*27c0*/  @!P3 IMAD.IADD R23, R23, 0x1, -R8 ;  /* 0x000000011717b824 */ /* 0x000fe200078e0a08 */
[C---:B------:R-:W-:Y:S01]  /*27d0*/  ISETP.GT.U32.AND P3, PT, R8.reuse, R21, PT ;  /* 0x000000150800720c */ /* 0x040fe20003f64070 */
[----:B------:R-:W-:Y:S01]  /*27e0*/  IMAD.MOV R72, RZ, RZ, -R70 ;  /* 0x000000ffff487224 */ /* 0x000fe200078e0a46 */
[----:B------:R-:W-:Y:S01]  /*27f0*/  ISETP.GT.U32.AND P2, PT, R8, R17, PT ;  /* 0x000000110800720c */ /* 0x000fe20003f44070 */
[----:B------:R-:W-:Y:S01]  /*2800*/  IMAD.HI.U32 R4, R6, R9, RZ ;  /* 0x0000000906047227 */ /* 0x000fe200078e00ff */
[----:B------:R-:W-:-:S02]  /*2810*/  IABS R0, R153 ;  /* 0x0000009900007213 */ /* 0x000fc40000000000 */
[C---:B------:R-:W-:Y:S01]  /*2820*/  ISETP.GT.U32.AND P5, PT, R8.reuse, R11, PT ;  /* 0x0000000b0800720c */ /* 0x040fe20003fa4070 */
[----:B------:R-:W-:Y:S01]  /*2830*/  IMAD.MOV R7, RZ, RZ, -R4 ;  /* 0x000000ffff077224 */ /* 0x000fe200078e0a04 */
[----:B------:R-:W-:Y:S01]  /*2840*/  ISETP.GE.AND P1, PT, R13, RZ, PT ;  /* 0x000000ff0d00720c */ /* 0x000fe20003f26270 */
[--C-:B------:R-:W-:Y:S01]  /*2850*/  @!P4 IMAD.IADD R19, R19, 0x1, -R8.reuse ;  /* 0x000000011313c824 */ /* 0x100fe200078e0a08 */
[----:B------:R-:W-:Y:S01]  /*2860*/  IABS R5, R154 ;  /* 0x0000009a00057213 */ /* 0x000fe20000000000 */
[C---:B------:R-:W-:Y:S01]  /*2870*/  IMAD R9, R8.reuse, R7, R9 ;  /* 0x0000000708097224 */ /* 0x040fe200078e0209 */
[----:B------:R-:W-:Y:S01]  /*2880*/  IABS R69, R228 ;  /* 0x000000e400457213 */ /* 0x000fe20000000000 */
[--C-:B------:R-:W-:Y:S01]  /*2890*/  @!P3 IMAD.IADD R21, R21, 0x1, -R8.reuse ;  /* 0x000000011515b824 */ /* 0x100fe200078e0a08 */
[----:B------:R-:W-:Y:S01]  /*28a0*/  ISETP.GT.U32.AND P3, PT, R8, R19, PT ;  /* 0x000000130800720c */ /* 0x000fe20003f64070 */
[----:B------:R-:W-:Y:S01]  /*28b0*/  @!P2 IMAD.IADD R17, R17, 0x1, -R8 ;  /* 0x000000011111a824 */ /* 0x000fe200078e0a08 */
[----:B------:R-:W-:Y:S01]  /*28c0*/  ISETP.GE.AND P2, PT, R15, RZ, PT ;  /* 0x000000ff0f00720c */ /* 0x000fe20003f46270 */
[----:B------:R-:W-:-:S02]  /*28d0*/  IMAD.MOV.U32 R15, RZ, RZ, R0 ;  /* 0x000000ffff0f7224 */ /* 0x000fc400078e0000 */
[----:B------:R-:W-:Y:S01]  /*28e0*/  @!P5 IMAD.IADD R11, R11, 0x1, -R8 ;  /* 0x000000010b0bd824 */ /* 0x000fe200078e0a08 */
[----:B------:R-:W-:Y:S01]  /*28f0*/  ISETP.GT.U32.AND P4, PT, R8, R17, PT ;  /* 0x000000110800720c */ /* 0x000fe20003f84070 */
[----:B------:R-:W-:Y:S01]  /*2900*/  IMAD.HI.U32 R4, R6, R15, RZ ;  /* 0x0000000f06047227 */ /* 0x000fe200078e00ff */
[----:B------:R-:W-:-:S03]  /*2910*/  ISETP.GE.AND P5, PT, R14, RZ, PT ;  /* 0x000000ff0e00720c */ /* 0x000fc60003fa6270 */
[----:B------:R-:W-:Y:S02]  /*2920*/  IMAD.MOV R4, RZ, RZ, -R4 ;  /* 0x000000ffff047224 */ /* 0x000fe400078e0a04 */
[--C-:B------:R-:W-:Y:S01]  /*2930*/  @!P3 IMAD.IADD R19, R19, 0x1, -R8.reuse ;  /* 0x000000011313b824 */ /* 0x100fe200078e0a08 */
[C---:B------:R-:W-:Y:S01]  /*2940*/  ISETP.GT.U32.AND P3, PT, R8.reuse, R9, PT ;  /* 0x000000090800720c */ /* 0x040fe20003f64070 */
[----:B------:R-:W-:Y:S01]  /*2950*/  IMAD R10, R8, R4, R15 ;  /* 0x00000004080a7224 */ /* 0x000fe200078e020f */
[----:B------:R-:W-:Y:S01]  /*2960*/  IABS R15, R155 ;  /* 0x0000009b000f7213 */ /* 0x000fe20000000000 */
[----:B------:R-:W-:Y:S01]  /*2970*/  IMAD.MOV.U32 R0, RZ, RZ, R23 ;  /* 0x000000ffff007224 */ /* 0x000fe200078e0017 */
[----:B------:R-:W-:Y:S01]  /*2980*/  IABS R23, R156 ;  /* 0x0000009c00177213 */ /* 0x000fe20000000000 */
[----:B------:R-:W-:Y:S01]  /*2990*/  @!P4 IMAD.IADD R17, R17, 0x1, -R8 ;  /* 0x000000011111c824 */ /* 0x000fe200078e0a08 */
[----:B------:R-:W-:Y:S01]  /*29a0*/  ISETP.GE.AND P4, PT, R153, RZ, PT ;  /* 0x000000ff9900720c */ /* 0x000fe20003f86270 */
[----:B------:R-:W-:-:S02]  /*29b0*/  IMAD.MOV.U32 R2, RZ, RZ, R11 ;  /* 0x000000ffff027224 */ /* 0x000fc400078e000b */
[----:B------:R-:W-:Y:S02]  /*29c0*/  IMAD.MOV.U32 R7, RZ, RZ, R17 ;  /* 0x000000ffff077224 */ /* 0x000fe400078e0011 */
[----:B------:R-:W-:Y:S01]  /*29d0*/  @!P6 IMAD.MOV R2, RZ, RZ, -R2 ;  /* 0x000000ffff02e224 */ /* 0x000fe200078e0a02 */
[----:B------:R-:W-:Y:S01]  /*29e0*/  ISETP.GE.AND P6, PT, R152, RZ, PT ;  /* 0x000000ff9800720c */ /* 0x000fe20003fc6270 */
[----:B------:R-:W-:Y:S02]  /*29f0*/  @!P3 IMAD.IADD R9, R9, 0x1, -R8 ;  /* 0x000000010909b824 */ /* 0x000fe400078e0a08 */
[----:B------:R-:W-:Y:S01]  /*2a00*/  @!P0 IMAD.MOV R7, RZ, RZ, -R7 ;  /* 0x000000ffff078224 */ /* 0x000fe200078e0a07 */
[----:B------:R-:W-:Y:S01]  /*2a10*/  ISETP.GT.U32.AND P0, PT, R8, R10, PT ;  /* 0x0000000a0800720c */ /* 0x000fe20003f04070 */
[----:B------:R-:W-:Y:S01]  /*2a20*/  IMAD.HI.U32 R14, R6, R23, RZ ;  /* 0x00000017060e7227 */ /* 0x000fe200078e00ff */
[----:B------:R-:W-:-:S03]  /*2a30*/  ISETP.GT.U32.AND P3, PT, R8, R9, PT ;  /* 0x000000090800720c */ /* 0x000fc60003f64070 */
[----:B------:R-:W-:Y:S02]  /*2a40*/  IMAD.MOV R14, RZ, RZ, -R14 ;  /* 0x000000ffff0e7224 */ /* 0x000fe400078e0a0e */
[----:B------:R-:W-:Y:S01]  /*2a50*/  @!P1 IMAD.MOV R0, RZ, RZ, -R0 ;  /* 0x000000ffff009224 */ /* 0x000fe200078e0a00 */
[C---:B------:R-:W-:Y:S01]  /*2a60*/  ISETP.GT.U32.AND P1, PT, R8.reuse, R21, PT ;  /* 0x000000150800720c */ /* 0x040fe20003f24070 */
[----:B------:R-:W-:Y:S01]  /*2a70*/  IMAD R14, R8, R14, R23 ;  /* 0x0000000e080e7224 */ /* 0x000fe200078e0217 */
[----:B------:R-:W-:Y:S01]  /*2a80*/  IABS R23, R162 ;  /* 0x000000a200177213 */ /* 0x000fe20000000000 */
[----:B------:R-:W-:Y:S02]  /*2a90*/  IMAD.MOV.U32 R11, RZ, RZ, R5 ;  /* 0x000000ffff0b7224 */ /* 0x000fe400078e0005 */
[--C-:B------:R-:W-:Y:S02]  /*2aa0*/  @!P0 IMAD.IADD R10, R10, 0x1, -R8.reuse ;  /* 0x000000010a0a8824 */ /* 0x100fe400078e0a08 */
[----:B------:R-:W-:-:S02]  /*2ab0*/  @!P3 IMAD.IADD R9, R9, 0x1, -R8 ;  /* 0x000000010909b824 */ /* 0x000fc400078e0a08 */
[----:B------:R-:W-:Y:S01]  /*2ac0*/  IMAD.MOV.U32 R17, RZ, RZ, R16 ;  /* 0x000000ffff117224 */ /* 0x000fe200078e0010 */
[C---:B------:R-:W-:Y:S01]  /*2ad0*/  ISETP.GT.U32.AND P0, PT, R8.reuse, R10, PT ;  /* 0x0000000a0800720c */ /* 0x040fe20003f04070 */
[----:B------:R-:W-:Y:S01]  /*2ae0*/  @!P6 IMAD.MOV R9, RZ, RZ, -R9 ;  /* 0x000000ffff09e224 */ /* 0x000fe200078e0a09 */
[----:B------:R-:W-:Y:S01]  /*2af0*/  ISETP.GT.U32.AND P6, PT, R8, R14, PT ;  /* 0x0000000e0800720c */ /* 0x000fe20003fc4070 */
[----:B------:R-:W-:-:S04]  /*2b00*/  IMAD.HI.U32 R5, R6, R11, RZ ;  /* 0x0000000b06057227 */ /* 0x000fc800078e00ff */
[----:B------:R-:W-:-:S04]  /*2b10*/  IMAD.HI.U32 R16, R6, R17, RZ ;  /* 0x0000001106107227 */ /* 0x000fc800078e00ff */
[----:B------:R-:W-:Y:S02]  /*2b20*/  IMAD.MOV R5, RZ, RZ, -R5 ;  /* 0x000000ffff057224 */ /* 0x000fe400078e0a05 */
[--C-:B------:R-:W-:Y:S01]  /*2b30*/  @!P1 IMAD.IADD R21, R21, 0x1, -R8.reuse ;  /* 0x0000000115159824 */ /* 0x100fe200078e0a08 */
[----:B------:R-:W-:Y:S01]  /*2b40*/  ISETP.GE.AND P1, PT, R154, RZ, PT ;  /* 0x000000ff9a00720c */ /* 0x000fe20003f26270 */
[----:B------:R-:W-:Y:S01]  /*2b50*/  IMAD.MOV.U32 R4, RZ, RZ, R19 ;  /* 0x000000ffff047224 */ /* 0x000fe200078e0013 */
[----:B------:R-:W-:Y:S01]  /*2b60*/  IABS R19, R159 ;  /* 0x0000009f00137213 */ /* 0x000fe20000000000 */
[--C-:B------:R-:W-:Y:S02]  /*2b70*/  @!P0 IMAD.IADD R10, R10, 0x1, -R8.reuse ;  /* 0x000000010a0a8824 */ /* 0x100fe400078e0a08 */
[----:B------:R-:W-:Y:S01]  /*2b80*/  @!P6 IMAD.IADD R14, R14, 0x1, -R8 ;  /* 0x000000010e0ee824 */ /* 0x000fe200078e0a08 */
[----:B------:R-:W-:Y:S01]  /*2b90*/  ISETP.GE.AND P6, PT, R156, RZ, PT ;  /* 0x000000ff9c00720c */ /* 0x000fe20003fc6270 */
[----:B------:R-:W-:-:S02]  /*2ba0*/  IMAD.MOV R16, RZ, RZ, -R16 ;  /* 0x000000ffff107224 */ /* 0x000fc400078e0a10 */
[C---:B------:R-:W-:Y:S02]  /*2bb0*/  IMAD R11, R8.reuse, R5, R11 ;  /* 0x00000005080b7224 */ /* 0x040fe400078e020b */
[----:B------:R-:W-:Y:S01]  /*2bc0*/  IMAD.MOV.U32 R5, RZ, RZ, R21 ;  /* 0x000000ffff057224 */ /* 0x000fe200078e0015 */
[----:B------:R-:W-:Y:S01]  /*2bd0*/  IABS R21, R160 ;  /* 0x000000a000157213 */ /* 0x000fe20000000000 */
[----:B------:R-:W-:Y:S01]  /*2be0*/  @!P4 IMAD.MOV R10, RZ, RZ, -R10 ;  /* 0x000000ffff0ac224 */ /* 0x000fe200078e0a0a */
[C---:B------:R-:W-:Y:S01]  /*2bf0*/  ISETP.GT.U32.AND P4, PT, R8.reuse, R14, PT ;  /* 0x0000000e0800720c */ /* 0x040fe20003f84070 */
[----:B------:R-:W-:Y:S02]  /*2c00*/  IMAD R16, R8, R16, R17 ;  /* 0x0000001008107224 */ /* 0x000fe400078e0211 */
[----:B------:R-:W-:-:S04]  /*2c10*/  IMAD.HI.U32 R17, R6, R19, RZ ;  /* 0x0000001306117227 */ /* 0x000fc800078e00ff */
[----:B------:R-:W-:-:S04]  /*2c20*/  IMAD.HI.U32 R18, R6, R21, RZ ;  /* 0x0000001506127227 */ /* 0x000fc800078e00ff */
[----:B------:R-:W-:Y:S02]  /*2c30*/  IMAD.MOV R17, RZ, RZ, -R17 ;  /* 0x000000ffff117224 */ /* 0x000fe400078e0a11 */
[----:B------:R-:W-:-:S04]  /*2c40*/  IMAD.HI.U32 R12, R6, R15, RZ ;  /* 0x0000000f060c7227 */ /* 0x000fc800078e00ff */
[----:B------:R-:W-:Y:S01]  /*2c50*/  @!P5 IMAD.MOV R4, RZ, RZ, -R4 ;  /* 0x000000ffff04d224 */ /* 0x000fe200078e0a04 */
[C---:B------:R-:W-:Y:S01]  /*2c60*/  ISETP.GT.U32.AND P5, PT, R8.reuse, R11, PT ;  /* 0x0000000b0800720c */ /* 0x040fe20003fa4070 */
[----:B------:R-:W-:Y:S02]  /*2c70*/  IMAD.MOV R18, RZ, RZ, -R18 ;  /* 0x000000ffff127224 */ /* 0x000fe400078e0a12 */
[C---:B------:R-:W-:Y:S02]  /*2c80*/  IMAD R17, R8.reuse, R17, R19 ;  /* 0x0000001108117224 */ /* 0x040fe400078e0213 */
[----:B------:R-:W-:Y:S02]  /*2c90*/  IMAD.MOV R12, RZ, RZ, -R12 ;  /* 0x000000ffff0c7224 */ /* 0x000fe400078e0a0c */
[----:B------:R-:W-:Y:S01]  /*2ca0*/  IMAD R18, R8, R18, R21 ;  /* 0x0000001208127224 */ /* 0x000fe200078e0215 */
[----:B------:R-:W-:Y:S01]  /*2cb0*/  IABS R21, R161 ;  /* 0x000000a100157213 */ /* 0x000fe20000000000 */
[----:B------:R-:W-:Y:S01]  /*2cc0*/  @!P4 IMAD.IADD R14, R14, 0x1, -R8 ;  /* 0x000000010e0ec824 */ /* 0x000fe200078e0a08 */
[C---:B------:R-:W-:Y:S01]  /*2cd0*/  ISETP.GT.U32.AND P4, PT, R8.reuse, R17, PT ;  /* 0x000000110800720c */ /* 0x040fe20003f84070 */
[----:B------:R-:W-:-:S02]  /*2ce0*/  IMAD R12, R8, R12, R15 ;  /* 0x0000000c080c7224 */ /* 0x000fc400078e020f */
[----:B------:R-:W-:-:S03]  /*2cf0*/  IMAD.HI.U32 R15, R6, R25, RZ ;  /* 0x00000019060f7227 */ /* 0x000fc600078e00ff */
[C---:B------:R-:W-:Y:S01]  /*2d00*/  ISETP.GT.U32.AND P3, PT, R8.reuse, R12, PT ;  /* 0x0000000c0800720c */ /* 0x040fe20003f64070 */
[----:B------:R-:W-:Y:S01]  /*2d10*/  @!P6 IMAD.MOV R14, RZ, RZ, -R14 ;  /* 0x000000ffff0ee224 */ /* 0x000fe200078e0a0e */
[C---:B------:R-:W-:Y:S01]  /*2d20*/  ISETP.GT.U32.AND P6, PT, R8.reuse, R18, PT ;  /* 0x000000120800720c */ /* 0x040fe20003fc4070 */
[----:B------:R-:W-:Y:S02]  /*2d30*/  IMAD.MOV R15, RZ, RZ, -R15 ;  /* 0x000000ffff0f7224 */ /* 0x000fe400078e0a0f */
[--C-:B------:R-:W-:Y:S02]  /*2d40*/  @!P5 IMAD.IADD R11, R11, 0x1, -R8.reuse ;  /* 0x000000010b0bd824 */ /* 0x100fe400078e0a08 */
[C---:B------:R-:W-:Y:S01]  /*2d50*/  IMAD R15, R8.reuse, R15, R25 ;  /* 0x0000000f080f7224 */ /* 0x040fe200078e0219 */
[----:B------:R-:W-:Y:S01]  /*2d60*/  IABS R25, R163 ;  /* 0x000000a300197213 */ /* 0x000fe20000000000 */
[----:B------:R-:W-:Y:S01]  /*2d70*/  @!P4 IMAD.IADD R17, R17, 0x1, -R8 ;  /* 0x000000011111c824 */ /* 0x000fe200078e0a08 */
[----:B------:R-:W-:Y:S01]  /*2d80*/  ISETP.GT.U32.AND P5, PT, R8, R11, PT ;  /* 0x0000000b0800720c */ /* 0x000fe20003fa4070 */
[----:B------:R-:W-:Y:S01]  /*2d90*/  IMAD.HI.U32 R19, R6, R21, RZ ;  /* 0x0000001506137227 */ /* 0x000fe200078e00ff */
[----:B------:R-:W-:-:S02]  /*2da0*/  ISETP.GT.U32.AND P0, PT, R8, R15, PT ;  /* 0x0000000f0800720c */ /* 0x000fc40003f04070 */
[----:B------:R-:W-:Y:S01]  /*2db0*/  ISETP.GE.AND P4, PT, R162, RZ, PT ;  /* 0x000000ffa200720c */ /* 0x000fe20003f86270 */
[--C-:B------:R-:W-:Y:S01]  /*2dc0*/  @!P6 IMAD.IADD R18, R18, 0x1, -R8.reuse ;  /* 0x000000011212e824 */ /* 0x100fe200078e0a08 */
[----:B------:R-:W-:Y:S01]  /*2dd0*/  ISETP.GT.U32.AND P6, PT, R8, R17, PT ;  /* 0x000000110800720c */ /* 0x000fe20003fc4070 */
[--C-:B------:R-:W-:Y:S02]  /*2de0*/  @!P3 IMAD.IADD R12, R12, 0x1, -R8.reuse ;  /* 0x000000010c0cb824 */ /* 0x100fe400078e0a08 */
[----:B------:R-:W-:Y:S02]  /*2df0*/  IMAD.MOV R19, RZ, RZ, -R19 ;  /* 0x000000ffff137224 */ /* 0x000fe400078e0a13 */
[----:B------:R-:W-:Y:S01]  /*2e00*/  @!P2 IMAD.MOV R5, RZ, RZ, -R5 ;  /* 0x000000ffff05a224 */ /* 0x000fe200078e0a05 */
[C---:B------:R-:W-:Y:S01]  /*2e10*/  ISETP.GT.U32.AND P3, PT, R8.reuse, R12, PT ;  /* 0x0000000c0800720c */ /* 0x040fe20003f64070 */
[--C-:B------:R-:W-:Y:S01]  /*2e20*/  @!P5 IMAD.IADD R11, R11, 0x1, -R8.reuse ;  /* 0x000000010b0bd824 */ /* 0x100fe200078e0a08 */
[----:B------:R-:W-:Y:S01]  /*2e30*/  ISETP.GE.AND P2, PT, R155, RZ, PT ;  /* 0x000000ff9b00720c */ /* 0x000fe20003f46270 */
[C---:B------:R-:W-:Y:S01]  /*2e40*/  IMAD R19, R8.reuse, R19, R21 ;  /* 0x0000001308137224 */ /* 0x040fe200078e0215 */
[----:B------:R-:W-:Y:S01]  /*2e50*/  ISETP.GT.U32.AND P5, PT, R8, R16, PT ;  /* 0x000000100800720c */ /* 0x000fe20003fa4070 */
[--C-:B------:R-:W-:Y:S01]  /*2e60*/  @!P0 IMAD.IADD R15, R15, 0x1, -R8.reuse ;  /* 0x000000010f0f8824 */ /* 0x100fe200078e0a08 */
[----:B------:R-:W-:Y:S01]  /*2e70*/  ISETP.GE.AND P0, PT, R158, RZ, PT ;  /* 0x000000ff9e00720c */ /* 0x000fe20003f06270 */
[----:B------:R-:W-:Y:S01]  /*2e80*/  @!P6 IMAD.IADD R17, R17, 0x1, -R8 ;  /* 0x000000011111e824 */ /* 0x000fe200078e0a08 */
[C---:B------:R-:W-:Y:S01]  /*2e90*/  ISETP.GT.U32.AND P6, PT, R8.reuse, R19, PT ;  /* 0x000000130800720c */ /* 0x040fe20003fc4070 */
[----:B------:R-:W-:Y:S01]  /*2ea0*/  @!P1 IMAD.MOV R11, RZ, RZ, -R11 ;  /* 0x000000ffff0b9224 */ /* 0x000fe200078e0a0b */
[----:B------:R-:W-:Y:S01]  /*2eb0*/  ISETP.GT.U32.AND P1, PT, R8, R15, PT ;  /* 0x0000000f0800720c */ /* 0x000fe20003f24070 */
[----:B------:R-:W-:-:S04]  /*2ec0*/  IMAD.HI.U32 R21, R6, R25, RZ ;  /* 0x0000001906157227 */ /* 0x000fc800078e00ff */
[--C-:B------:R-:W-:Y:S01]  /*2ed0*/  @!P3 IMAD.IADD R12, R12, 0x1, -R8.reuse ;  /* 0x000000010c0cb824 */ /* 0x100fe200078e0a08 */
[----:B------:R-:W-:Y:S01]  /*2ee0*/  ISETP.GE.AND P3, PT, R157, RZ, PT ;  /* 0x000000ff9d00720c */ /* 0x000fe20003f66270 */
[----:B------:R-:W-:Y:S02]  /*2ef0*/  IMAD.MOV R21, RZ, RZ, -R21 ;  /* 0x000000ffff157224 */ /* 0x000fe400078e0a15 */
[----:B------:R-:W-:Y:S02]  /*2f00*/  @!P5 IMAD.IADD R16, R16, 0x1, -R8 ;  /* 0x000000011010d824 */ /* 0x000fe400078e0a08 */
[----:B------:R-:W-:Y:S01]  /*2f10*/  @!P2 IMAD.MOV R12, RZ, RZ, -R12 ;  /* 0x000000ffff0ca224 */ /* 0x000fe200078e0a0c */
[----:B------:R-:W-:Y:S01]  /*2f20*/  ISETP.GE.AND P2, PT, R159, RZ, PT ;  /* 0x000000ff9f00720c */ /* 0x000fe20003f46270 */
[C---:B------:R-:W-:Y:S01]  /*2f30*/  IMAD R21, R8.reuse, R21, R25 ;  /* 0x0000001508157224 */ /* 0x040fe200078e0219 */
[----:B------:R-:W-:Y:S01]  /*2f40*/  ISETP.GT.U32.AND P5, PT, R8, R16, PT ;  /* 0x000000100800720c */ /* 0x000fe20003fa4070 */
[----:B------:R-:W-:-:S02]  /*2f50*/  @!P6 IMAD.IADD R19, R19, 0x1, -R8 ;  /* 0x000000011313e824 */ /* 0x000fc400078e0a08 */
[----:B------:R-:W-:Y:S01]  /*2f60*/  @!P1 IMAD.IADD R15, R15, 0x1, -R8 ;  /* 0x000000010f0f9824 */ /* 0x000fe200078e0a08 */
[----:B------:R-:W-:Y:S01]  /*2f70*/  ISETP.GT.U32.AND P6, PT, R8, R21, PT ;  /* 0x000000150800720c */ /* 0x000fe20003fc4070 */
[----:B------:R-:W-:Y:S01]  /*2f80*/  IMAD.HI.U32 R20, R6, R23, RZ ;  /* 0x0000001706147227 */ /* 0x000fe200078e00ff */
[----:B------:R-:W-:-:S03]  /*2f90*/  ISETP.GE.AND P1, PT, R160, RZ, PT ;  /* 0x000000ffa000720c */ /* 0x000fc60003f26270 */
[----:B------:R-:W-:Y:S01]  /*2fa0*/  @!P3 IMAD.MOV R15, RZ, RZ, -R15 ;  /* 0x000000ffff0fb224 */ /* 0x000fe200078e0a0f */
[C---:B------:R-:W-:Y:S01]  /*2fb0*/  ISETP.GT.U32.AND P3, PT, R8.reuse, R18, PT ;  /* 0x000000120800720c */ /* 0x040fe20003f64070 */
[----:B------:R-:W-:Y:S01]  /*2fc0*/  @!P2 IMAD.MOV R17, RZ, RZ, -R17 ;  /* 0x000000ffff11a224 */ /* 0x000fe200078e0a11 */
[----:B------:R-:W-:Y:S01]  /*2fd0*/  ISETP.GT.U32.AND P2, PT, R8, R19, PT ;  /* 0x000000130800720c */ /* 0x000fe20003f44070 */
[----:B------:R-:W-:Y:S02]  /*2fe0*/  IMAD.MOV R20, RZ, RZ, -R20 ;  /* 0x000000ffff147224 */ /* 0x000fe400078e0a14 */
[--C-:B------:R-:W-:Y:S01]  /*2ff0*/  @!P5 IMAD.IADD R16, R16, 0x1, -R8.reuse ;  /* 0x000000011010d824 */ /* 0x100fe200078e0a08 */
[----:B------:R-:W-:Y:S01]  /*3000*/  ISETP.GE.AND P5, PT, R161, RZ, PT ;  /* 0x000000ffa100720c */ /* 0x000fe20003fa6270 */
[----:B------:R-:W-:Y:S02]  /*3010*/  @!P6 IMAD.IADD R21, R21, 0x1, -R8 ;  /* 0x000000011515e824 */ /* 0x000fe400078e0a08 */
[----:B------:R-:W-:-:S02]  /*3020*/  IMAD R20, R8, R20, R23 ;  /* 0x0000001408147224 */ /* 0x000fc400078e0217 */
[----:B------:R-:W-:Y:S01]  /*3030*/  IMAD.HI.U32 R25, R6, R33, RZ ;  /* 0x0000002106197227 */ /* 0x000fe200078e00ff */
[----:B------:R-:W-:-:S03]  /*3040*/  ISETP.GT.U32.AND P6, PT, R8, R21, PT ;  /* 0x000000150800720c */ /* 0x000fc60003fc4070 */
[--C-:B------:R-:W-:Y:S01]  /*3050*/  @!P3 IMAD.IADD R18, R18, 0x1, -R8.reuse ;  /* 0x000000011212b824 */ /* 0x100fe200078e0a08 */
[C---:B------:R-:W-:Y:S01]  /*3060*/  ISETP.GT.U32.AND P3, PT, R8.reuse, R20, PT ;  /* 0x000000140800720c */ /* 0x040fe20003f64070 */
[----:B------:R-:W-:Y:S02]  /*3070*/  IMAD.MOV R25, RZ, RZ, -R25 ;  /* 0x000000ffff197224 */ /* 0x000fe400078e0a19 */
[--C-:B------:R-:W-:Y:S01]  /*3080*/  @!P2 IMAD.IADD R19, R19, 0x1, -R8.reuse ;  /* 0x000000011313a824 */ /* 0x100fe200078e0a08 */
[C---:B------:R-:W-:Y:S01]  /*3090*/  ISETP.GT.U32.AND P2, PT, R8.reuse, R22, PT ;  /* 0x000000160800720c */ /* 0x040fe20003f44070 */
[C---:B------:R-:W-:Y:S01]  /*30a0*/  IMAD R25, R8.reuse, R25, R33 ;  /* 0x0000001908197224 */ /* 0x040fe200078e0221 */
[----:B------:R-:W-:Y:S01]  /*30b0*/  IABS R33, R171 ;  /* 0x000000ab00217213 */ /* 0x000fe20000000000 */
[----:B------:R-:W-:Y:S01]  /*30c0*/  @!P5 IMAD.MOV R19, RZ, RZ, -R19 ;  /* 0x000000ffff13d224 */ /* 0x000fe200078e0a13 */
[C---:B------:R-:W-:Y:S01]  /*30d0*/  ISETP.GT.U32.AND P5, PT, R8.reuse, R24, PT ;  /* 0x000000180800720c */ /* 0x040fe20003fa4070 */
[----:B------:R-:W-:Y:S01]  /*30e0*/  @!P6 IMAD.IADD R21, R21, 0x1, -R8 ;  /* 0x000000011515e824 */ /* 0x000fe200078e0a08 */
[----:B------:R-:W-:Y:S01]  /*30f0*/  ISETP.GT.U32.AND P6, PT, R8, R25, PT ;  /* 0x000000190800720c */ /* 0x000fe20003fc4070 */
[----:B------:R-:W-:-:S04]  /*3100*/  IMAD.HI.U32 R23, R6, R29, RZ ;  /* 0x0000001d06177227 */ /* 0x000fc800078e00ff */
[----:B------:R-:W-:Y:S02]  /*3110*/  @!P3 IMAD.IADD R20, R20, 0x1, -R8 ;  /* 0x000000011414b824 */ /* 0x000fe400078e0a08 */
[----:B------:R-:W-:Y:S02]  /*3120*/  IMAD.MOV R23, RZ, RZ, -R23 ;  /* 0x000000ffff177224 */ /* 0x000fe400078e0a17 */
[----:B------:R-:W-:Y:S01]  /*3130*/  @!P0 IMAD.MOV R16, RZ, RZ, -R16 ;  /* 0x000000ffff108224 */ /* 0x000fe200078e0a10 */
[C---:B------:R-:W-:Y:S01]  /*3140*/  ISETP.GT.U32.AND P3, PT, R8.reuse, R20, PT ;  /* 0x000000140800720c */ /* 0x040fe20003f64070 */
[----:B------:R-:W-:Y:S01]  /*3150*/  IMAD R23, R8, R23, R29 ;  /* 0x0000001708177224 */ /* 0x000fe200078e021d */
[----:B------:R-:W-:Y:S01]  /*3160*/  IABS R29, R169 ;  /* 0x000000a9001d7213 */ /* 0x000fe20000000000 */
[--C-:B------:R-:W-:Y:S01]  /*3170*/  @!P5 IMAD.IADD R24, R24, 0x1, -R8.reuse ;  /* 0x000000011818d824 */ /* 0x100fe200078e0a08 */
[----:B------:R-:W-:Y:S01]  /*3180*/  ISETP.GE.AND P0, PT, R163, RZ, PT ;  /* 0x000000ffa300720c */ /* 0x000fe20003f06270 */
[----:B------:R-:W-:-:S02]  /*3190*/  @!P6 IMAD.IADD R25, R25, 0x1, -R8 ;  /* 0x000000011919e824 */ /* 0x000fc400078e0a08 */
[----:B------:R-:W-:Y:S01]  /*31a0*/  IMAD.HI.U32 R27, R6, R29, RZ ;  /* 0x0000001d061b7227 */ /* 0x000fe200078e00ff */
[----:B------:R-:W-:-:S03]  /*31b0*/  ISETP.GT.U32.AND P6, PT, R8, R24, PT ;  /* 0x000000180800720c */ /* 0x000fc60003fc4070 */
[----:B------:R-:W-:Y:S02]  /*31c0*/  IMAD.MOV R27, RZ, RZ, -R27 ;  /* 0x000000ffff1b7224 */ /* 0x000fe400078e0a1b */
[----:B------:R-:W-:Y:S01]  /*31d0*/  @!P3 IMAD.IADD R20, R20, 0x1, -R8 ;  /* 0x000000011414b824 */ /* 0x000fe200078e0a08 */
[C---:B------:R-:W-:Y:S01]  /*31e0*/  ISETP.GT.U32.AND P3, PT, R8.reuse, R23, PT ;  /* 0x000000170800720c */ /* 0x040fe20003f64070 */
[----:B------:R-:W-:Y:S02]  /*31f0*/  IMAD R27, R8, R27, R29 ;  /* 0x0000001b081b7224 */ /* 0x000fe400078e021d */
[----:B------:R-:W-:Y:S01]  /*3200*/  @!P4 IMAD.MOV R20, RZ, RZ, -R20 ;  /* 0x000000ffff14c224 */ /* 0x000fe200078e0a14 */
[----:B------:R-:W-:Y:S01]  /*3210*/  ISETP.GE.AND P4, PT, R165, RZ, PT ;  /* 0x000000ffa500720c */ /* 0x000fe20003f86270 */
[----:B------:R-:W-:-:S04]  /*3220*/  IMAD.HI.U32 R29, R6, R33, RZ ;  /* 0x00000021061d7227 */ /* 0x000fc800078e00ff */
[--C-:B------:R-:W-:Y:S01]  /*3230*/  @!P6 IMAD.IADD R24, R24, 0x1, -R8.reuse ;  /* 0x000000011818e824 */ /* 0x100fe200078e0a08 */
[C---:B------:R-:W-:Y:S01]  /*3240*/  ISETP.GT.U32.AND P6, PT, R8.reuse, R27, PT ;  /* 0x0000001b0800720c */ /* 0x040fe20003fc4070 */
[----:B------:R-:W-:Y:S02]  /*3250*/  IMAD.MOV R29, RZ, RZ, -R29 ;  /* 0x000000ffff1d7224 */ /* 0x000fe400078e0a1d */
[--C-:B------:R-:W-:Y:S02]  /*3260*/  @!P3 IMAD.IADD R23, R23, 0x1, -R8.reuse ;  /* 0x000000011717b824 */ /* 0x100fe400078e0a08 */
[----:B------:R-:W-:Y:S01]  /*3270*/  IMAD R29, R8, R29, R33 ;  /* 0x0000001d081d7224 */ /* 0x000fe200078e0221 */
[----:B------:R-:W-:Y:S01]  /*3280*/  IABS R33, R173 ;  /* 0x000000ad00217213 */ /* 0x000fe20000000000 */
[----:B------:R-:W-:Y:S01]  /*3290*/  @!P2 IMAD.IADD R22, R22, 0x1, -R8 ;  /* 0x000000011616a824 */ /* 0x000fe200078e0a08 */
[C---:B------:R-:W-:Y:S01]  /*32a0*/  ISETP.GT.U32.AND P5, PT, R8.reuse, R23, PT ;  /* 0x000000170800720c */ /* 0x040fe20003fa4070 */
[----:B------:R-:W-:Y:S01]  /*32b0*/  @!P0 IMAD.MOV R21, RZ, RZ, -R21 ;  /* 0x000000ffff158224 */ /* 0x000fe200078e0a15 */
[----:B------:R-:W-:Y:S01]  /*32c0*/  ISETP.GT.U32.AND P0, PT, R8, R25, PT ;  /* 0x000000190800720c */ /* 0x000fe20003f04070 */
[----:B------:R-:W-:Y:S01]  /*32d0*/  IMAD.HI.U32 R31, R6, R33, RZ ;  /* 0x00000021061f7227 */ /* 0x000fe200078e00ff */
[----:B------:R-:W-:-:S02]  /*32e0*/  ISETP.GT.U32.AND P3, PT, R8, R22, PT ;  /* 0x000000160800720c */ /* 0x000fc40003f64070 */
[----:B------:R-:W-:Y:S01]  /*32f0*/  ISETP.GE.AND P2, PT, R166, RZ, PT ;  /* 0x000000ffa600720c */ /* 0x000fe20003f46270 */
[----:B------:R-:W-:Y:S02]  /*3300*/  @!P6 IMAD.IADD R27, R27, 0x1, -R8 ;  /* 0x000000011b1be824 */ /* 0x000fe400078e0a08 */
[----:B------:R-:W-:Y:S02]  /*3310*/  IMAD.MOV R31, RZ, RZ, -R31 ;  /* 0x000000ffff1f7224 */ /* 0x000fe400078e0a1f */
[----:B------:R-:W-:Y:S01]  /*3320*/  @!P1 IMAD.MOV R18, RZ, RZ, -R18 ;  /* 0x000000ffff129224 */ /* 0x000fe200078e0a12 */
[C---:B------:R-:W-:Y:S01]  /*3330*/  ISETP.GT.U32.AND P6, PT, R8.reuse, R27, PT ;  /* 0x0000001b0800720c */ /* 0x040fe20003fc4070 */
[--C-:B------:R-:W-:Y:S01]  /*3340*/  @!P5 IMAD.IADD R23, R23, 0x1, -R8.reuse ;  /* 0x000000011717d824 */ /* 0x100fe200078e0a08 */
[C---:B------:R-:W-:Y:S01]  /*3350*/  ISETP.GT.U32.AND P5, PT, R8.reuse, R26, PT ;  /* 0x0000001a0800720c */ /* 0x040fe20003fa4070 */
[----:B------:R-:W-:Y:S01]  /*3360*/  IMAD R31, R8, R31, R33 ;  /* 0x0000001f081f7224 */ /* 0x000fe200078e0221 */
[----:B------:R-:W-:Y:S01]  /*3370*/  ISETP.GE.AND P1, PT, R164, RZ, PT ;  /* 0x000000ffa400720c */ /* 0x000fe20003f26270 */
[----:B------:R-:W-:Y:S01]  /*3380*/  @!P4 IMAD.MOV R23, RZ, RZ, -R23 ;  /* 0x000000ffff17c224 */ /* 0x000fe200078e0a17 */
[----:B------:R-:W-:Y:S01]  /*3390*/  ISETP.GT.U32.AND P4, PT, R8, R28, PT ;  /* 0x0000001c0800720c */ /* 0x000fe20003f84070 */
[--C-:B------:R-:W-:Y:S01]  /*33a0*/  @!P3 IMAD.IADD R22, R22, 0x1, -R8.reuse ;  /* 0x000000011616b824 */ /* 0x100fe200078e0a08 */
[----:B------:R-:W-:Y:S01]  /*33b0*/  ISETP.GE.AND P3, PT, R167, RZ, PT ;  /* 0x000000ffa700720c */ /* 0x000fe20003f66270 */
[----:B------:R-:W-:Y:S01]  /*33c0*/  @!P0 IMAD.IADD R25, R25, 0x1, -R8 ;  /* 0x0000000119198824 */ /* 0x000fe200078e0a08 */
[----:B------:R-:W-:Y:S01]  /*33d0*/  ISETP.GE.AND P0, PT, R168, RZ, PT ;  /* 0x000000ffa800720c */ /* 0x000fe20003f06270 */
[----:B------:R-:W-:Y:S01]  /*33e0*/  @!P2 IMAD.MOV R24, RZ, RZ, -R24 ;  /* 0x000000ffff18a224 */ /* 0x000fe200078e0a18 */
[----:B------:R-:W-:Y:S01]  /*33f0*/  ISETP.GE.AND P2, PT, R170, RZ, PT ;  /* 0x000000ffaa00720c */ /* 0x000fe20003f46270 */
[----:B------:R-:W-:Y:S01]  /*3400*/  @!P6 IMAD.IADD R27, R27, 0x1, -R8 ;  /* 0x000000011b1be824 */ /* 0x000fe200078e0a08 */
[----:B------:R-:W-:Y:S01]  /*3410*/  ISETP.GT.U32.AND P6, PT, R8, R29, PT ;  /* 0x0000001d0800720c */ /* 0x000fe20003fc4070 */
[----:B------:R-:W-:-:S04]  /*3420*/  IMAD.HI.U32 R33, R6, R39, RZ ;  /* 0x0000002706217227 */ /* 0x000fc800078e00ff */
[--C-:B------:R-:W-:Y:S02]  /*3430*/  @!P4 IMAD.IADD R28, R28, 0x1, -R8.reuse ;  /* 0x000000011c1cc824 */ /* 0x100fe400078e0a08 */
[----:B------:R-:W-:Y:S01]  /*3440*/  @!P3 IMAD.MOV R25, RZ, RZ, -R25 ;  /* 0x000000ffff19b224 */ /* 0x000fe200078e0a19 */
[----:B------:R-:W-:Y:S01]  /*3450*/  ISETP.GE.AND P3, PT, R171, RZ, PT ;  /* 0x000000ffab00720c */ /* 0x000fe20003f66270 */
[----:B------:R-:W-:Y:S01]  /*3460*/  IMAD.MOV R33, RZ, RZ, -R33 ;  /* 0x000000ffff217224 */ /* 0x000fe200078e0a21 */
[----:B------:R-:W-:Y:S01]  /*3470*/  ISETP.GT.U32.AND P4, PT, R8, R28, PT ;  /* 0x0000001c0800720c */ /* 0x000fe20003f84070 */
[--C-:B------:R-:W-:Y:S01]  /*3480*/  @!P5 IMAD.IADD R26, R26, 0x1, -R8.reuse ;  /* 0x000000011a1ad824 */ /* 0x100fe200078e0a08 */
[----:B------:R-:W-:Y:S01]  /*3490*/  ISETP.GE.AND P5, PT, R169, RZ, PT ;  /* 0x000000ffa900720c */ /* 0x000fe20003fa6270 */
[----:B------:R-:W-:Y:S02]  /*34a0*/  @!P6 IMAD.IADD R29, R29, 0x1, -R8 ;  /* 0x000000011d1de824 */ /* 0x000fe400078e0a08 */
[C---:B------:R-:W-:Y:S01]  /*34b0*/  IMAD R33, R8.reuse, R33, R39 ;  /* 0x0000002108217224 */ /* 0x040fe200078e0227 */
[----:B------:R-:W-:Y:S01]  /*34c0*/  IABS R39, R178 ;  /* 0x000000b200277213 */ /* 0x000fe20000000000 */
[----:B------:R-:W-:Y:S01]  /*34d0*/  @!P1 IMAD.MOV R22, RZ, RZ, -R22 ;  /* 0x000000ffff169224 */ /* 0x000fe200078e0a16 */
[----:B------:R-:W-:Y:S01]  /*34e0*/  ISETP.GT.U32.AND P6, PT, R8, R29, PT ;  /* 0x0000001d0800720c */ /* 0x000fe20003fc4070 */
[----:B------:R-:W-:Y:S01]  /*34f0*/  IMAD.HI.U32 R66, R6, R69, RZ ;  /* 0x0000004506427227 */ /* 0x000fe200078e00ff */
[----:B------:R-:W-:-:S03]  /*3500*/  ISETP.GT.U32.AND P1, PT, R8, R26, PT ;  /* 0x0000001a0800720c */ /* 0x000fc60003f24070 */
[----:B------:R-:W-:Y:S01]  /*3510*/  @!P4 IMAD.IADD R28, R28, 0x1, -R8 ;  /* 0x000000011c1cc824 */ /* 0x000fe200078e0a08 */
[----:B------:R-:W-:Y:S01]  /*3520*/  ISETP.GT.U32.AND P4, PT, R8, R30, PT ;  /* 0x0000001e0800720c */ /* 0x000fe20003f84070 */
[----:B------:R-:W-:-:S04]  /*3530*/  IMAD.HI.U32 R36, R6, R39, RZ ;  /* 0x0000002706247227 */ /* 0x000fc800078e00ff */
[----:B------:R-:W-:Y:S02]  /*3540*/  @!P2 IMAD.MOV R28, RZ, RZ, -R28 ;  /* 0x000000ffff1ca224 */ /* 0x000fe400078e0a1c */
[----:B------:R-:W-:Y:S01]  /*3550*/  @!P6 IMAD.IADD R29, R29, 0x1, -R8 ;  /* 0x000000011d1de824 */ /* 0x000fe200078e0a08 */
[C---:B------:R-:W-:Y:S01]  /*3560*/  ISETP.GT.U32.AND P6, PT, R8.reuse, R31, PT ;  /* 0x0000001f0800720c */ /* 0x040fe20003fc4070 */
[----:B------:R-:W-:Y:S02]  /*3570*/  IMAD.MOV R36, RZ, RZ, -R36 ;  /* 0x000000ffff247224 */ /* 0x000fe400078e0a24 */
[----:B------:R-:W-:Y:S01]  /*3580*/  @!P3 IMAD.MOV R29, RZ, RZ, -R29 ;  /* 0x000000ffff1db224 */ /* 0x000fe200078e0a1d */
[----:B------:R-:W-:Y:S01]  /*3590*/  ISETP.GT.U32.AND P3, PT, R8, R32, PT ;  /* 0x000000200800720c */ /* 0x000fe20003f64070 */
[----:B------:R-:W-:Y:S01]  /*35a0*/  @!P4 IMAD.IADD R30, R30, 0x1, -R8 ;  /* 0x000000011e1ec824 */ /* 0x000fe200078e0a08 */
[----:B------:R-:W-:Y:S01]  /*35b0*/  ISETP.GE.AND P4, PT, R175, RZ, PT ;  /* 0x000000ffaf00720c */ /* 0x000fe20003f86270 */
[----:B------:R-:W-:-:S02]  /*35c0*/  IMAD R36, R8, R36, R39 ;  /* 0x0000002408247224 */ /* 0x000fc400078e0227 */
[----:B------:R-:W-:Y:S01]  /*35d0*/  @!P1 IMAD.IADD R26, R26, 0x1, -R8 ;  /* 0x000000011a1a9824 */ /* 0x000fe200078e0a08 */
[----:B------:R-:W-:Y:S01]  /*35e0*/  ISETP.GE.AND P1, PT, R172, RZ, PT ;  /* 0x000000ffac00720c */ /* 0x000fe20003f26270 */
[----:B------:R-:W-:-:S04]  /*35f0*/  IMAD.HI.U32 R39, R6, R45, RZ ;  /* 0x0000002d06277227 */ /* 0x000fc800078e00ff */
[--C-:B------:R-:W-:Y:S01]  /*3600*/  @!P6 IMAD.IADD R31, R31, 0x1, -R8.reuse ;  /* 0x000000011f1fe824 */ /* 0x100fe200078e0a08 */
[----:B------:R-:W-:Y:S01]  /*3610*/  ISETP.GT.U32.AND P6, PT, R8, R30, PT ;  /* 0x0000001e0800720c */ /* 0x000fe20003fc4070 */
[----:B------:R-:W-:Y:S01]  /*3620*/  @!P3 IMAD.IADD R32, R32, 0x1, -R8 ;  /* 0x000000012020b824 */ /* 0x000fe200078e0a08 */
[C---:B------:R-:W-:Y:S01]  /*3630*/  ISETP.GT.U32.AND P3, PT, R8.reuse, R35, PT ;  /* 0x000000230800720c */ /* 0x040fe20003f64070 */
[----:B------:R-:W-:Y:S01]  /*3640*/  @!P0 IMAD.MOV R26, RZ, RZ, -R26 ;  /* 0x000000ffff1a8224 */ /* 0x000fe200078e0a1a */
[----:B------:R-:W-:Y:S01]  /*3650*/  ISETP.GT.U32.AND P2, PT, R8, R31, PT ;  /* 0x0000001f0800720c */ /* 0x000fe20003f44070 */
[----:B------:R-:W-:Y:S01]  /*3660*/  IMAD.MOV R39, RZ, RZ, -R39 ;  /* 0x000000ffff277224 */ /* 0x000fe200078e0a27 */
[----:B------:R-:W-:Y:S01]  /*3670*/  ISETP.GE.AND P0, PT, R173, RZ, PT ;  /* 0x000000ffad00720c */ /* 0x000fe20003f06270 */
[----:B------:R-:W-:Y:S01]  /*3680*/  @!P5 IMAD.MOV R27, RZ, RZ, -R27 ;  /* 0x000000ffff1bd224 */ /* 0x000fe200078e0a1b */
[----:B------:R-:W-:Y:S01]  /*3690*/  ISETP.GE.AND P5, PT, R174, RZ, PT ;  /* 0x000000ffae00720c */ /* 0x000fe20003fa6270 */
[----:B------:R-:W-:Y:S01]  /*36a0*/  IMAD R39, R8, R39, R45 ;  /* 0x0000002708277224 */ /* 0x000fe200078e022d */
[----:B------:R-:W-:Y:S01]  /*36b0*/  IABS R45, R183 ;  /* 0x000000b7002d7213 */ /* 0x000fe20000000000 */
[----:B------:R-:W-:-:S02]  /*36c0*/  IMAD.MOV R66, RZ, RZ, -R66 ;  /* 0x000000ffff427224 */ /* 0x000fc400078e0a42 */
[--C-:B------:R-:W-:Y:S01]  /*36d0*/  @!P6 IMAD.IADD R30, R30, 0x1, -R8.reuse ;  /* 0x000000011e1ee824 */ /* 0x100fe200078e0a08 */
[C---:B------:R-:W-:Y:S01]  /*36e0*/  ISETP.GT.U32.AND P6, PT, R8.reuse, R33, PT ;  /* 0x000000210800720c */ /* 0x040fe20003fc4070 */
[--C-:B------:R-:W-:Y:S02]  /*36f0*/  @!P3 IMAD.IADD R35, R35, 0x1, -R8.reuse ;  /* 0x000000012323b824 */ /* 0x100fe400078e0a08 */
[----:B------:R-:W-:Y:S01]  /*3700*/  @!P2 IMAD.IADD R31, R31, 0x1, -R8 ;  /* 0x000000011f1fa824 */ /* 0x000fe200078e0a08 */
[----:B------:R-:W-:Y:S01]  /*3710*/  ISETP.GT.U32.AND P2, PT, R8, R34, PT ;  /* 0x000000220800720c */ /* 0x000fe20003f44070 */
[----:B------:R-:W-:Y:S02]  /*3720*/  @!P1 IMAD.MOV R30, RZ, RZ, -R30 ;  /* 0x000000ffff1e9224 */ /* 0x000fe400078e0a1e */
[----:B------:R-:W-:Y:S02]  /*3730*/  @!P0 IMAD.MOV R31, RZ, RZ, -R31 ;  /* 0x000000ffff1f8224 */ /* 0x000fe400078e0a1f */
[----:B------:R-:W-:-:S04]  /*3740*/  IMAD.HI.U32 R41, R6, R45, RZ ;  /* 0x0000002d06297227 */ /* 0x000fc800078e00ff */
[--C-:B------:R-:W-:Y:S01]  /*3750*/  @!P6 IMAD.IADD R33, R33, 0x1, -R8.reuse ;  /* 0x000000012121e824 */ /* 0x100fe200078e0a08 */
[----:B------:R-:W-:Y:S01]  /*3760*/  ISETP.GT.U32.AND P6, PT, R8, R36, PT ;  /* 0x000000240800720c */ /* 0x000fe20003fc4070 */
[----:B------:R-:W-:Y:S02]  /*3770*/  IMAD.MOV R41, RZ, RZ, -R41 ;  /* 0x000000ffff297224 */ /* 0x000fe400078e0a29 */
[----:B------:R-:W-:Y:S01]  /*3780*/  @!P2 IMAD.IADD R34, R34, 0x1, -R8 ;  /* 0x000000012222a824 */ /* 0x000fe200078e0a08 */
[C---:B------:R-:W-:Y:S01]  /*3790*/  ISETP.GT.U32.AND P2, PT, R8.reuse, R32, PT ;  /* 0x000000200800720c */ /* 0x040fe20003f44070 */
[C---:B------:R-:W-:Y:S01]  /*37a0*/  IMAD R41, R8.reuse, R41, R45 ;  /* 0x0000002908297224 */ /* 0x040fe200078e022d */
[----:B------:R-:W-:Y:S01]  /*37b0*/  ISETP.GT.U32.AND P1, PT, R8, R33, PT ;  /* 0x000000210800720c */ /* 0x000fe20003f24070 */
[----:B------:R-:W-:Y:S01]  /*37c0*/  IMAD.HI.U32 R45, R6, R51, RZ ;  /* 0x00000033062d7227 */ /* 0x000fe200078e00ff */
[----:B------:R-:W-:-:S03]  /*37d0*/  ISETP.GT.U32.AND P3, PT, R8, R34, PT ;  /* 0x000000220800720c */ /* 0x000fc60003f64070 */
[----:B------:R-:W-:Y:S02]  /*37e0*/  IMAD.MOV R45, RZ, RZ, -R45 ;  /* 0x000000ffff2d7224 */ /* 0x000fe400078e0a2d */
[--C-:B------:R-:W-:Y:S01]  /*37f0*/  @!P6 IMAD.IADD R36, R36, 0x1, -R8.reuse ;  /* 0x000000012424e824 */ /* 0x100fe200078e0a08 */
[C---:B------:R-:W-:Y:S01]  /*3800*/  ISETP.GT.U32.AND P6, PT, R8.reuse, R35, PT ;  /* 0x000000230800720c */ /* 0x040fe20003fc4070 */
[----:B------:R-:W-:Y:S01]  /*3810*/  IMAD R45, R8, R45, R51 ;  /* 0x0000002d082d7224 */ /* 0x000fe200078e0233 */
[----:B------:R-:W-:Y:S01]  /*3820*/  IABS R51, R210 ;  /* 0x000000d200337213 */ /* 0x000fe20000000000 */
[--C-:B------:R-:W-:Y:S01]  /*3830*/  @!P2 IMAD.IADD R32, R32, 0x1, -R8.reuse ;  /* 0x000000012020a824 */ /* 0x100fe200078e0a08 */
[C---:B------:R-:W-:Y:S01]  /*3840*/  ISETP.GT.U32.AND P2, PT, R8.reuse, R37, PT ;  /* 0x000000250800720c */ /* 0x040fe20003f44070 */
[--C-:B------:R-:W-:Y:S01]  /*3850*/  @!P1 IMAD.IADD R33, R33, 0x1, -R8.reuse ;  /* 0x0000000121219824 */ /* 0x100fe200078e0a08 */
[----:B------:R-:W-:Y:S01]  /*3860*/  ISETP.GT.U32.AND P0, PT, R8, R36, PT ;  /* 0x000000240800720c */ /* 0x000fe20003f04070 */
[----:B------:R-:W-:Y:S01]  /*3870*/  @!P3 IMAD.IADD R34, R34, 0x1, -R8 ;  /* 0x000000012222b824 */ /* 0x000fe200078e0a08 */
[----:B------:R-:W-:Y:S01]  /*3880*/  ISETP.GT.U32.AND P1, PT, R8, R38, PT ;  /* 0x000000260800720c */ /* 0x000fe20003f24070 */
[----:B------:R-:W-:Y:S01]  /*3890*/  @!P4 IMAD.MOV R33, RZ, RZ, -R33 ;  /* 0x000000ffff21c224 */ /* 0x000fe200078e0a21 */
[----:B------:R-:W-:Y:S01]  /*38a0*/  ISETP.GE.AND P3, PT, R176, RZ, PT ;  /* 0x000000ffb000720c */ /* 0x000fe20003f66270 */
[----:B------:R-:W-:Y:S01]  /*38b0*/  @!P5 IMAD.MOV R32, RZ, RZ, -R32 ;  /* 0x000000ffff20d224 */ /* 0x000fe200078e0a20 */
[C---:B------:R-:W-:Y:S01]  /*38c0*/  ISETP.GT.U32.AND P4, PT, R8.reuse, R40, PT ;  /* 0x000000280800720c */ /* 0x040fe20003f84070 */
[----:B------:R-:W-:Y:S01]  /*38d0*/  @!P6 IMAD.IADD R35, R35, 0x1, -R8 ;  /* 0x000000012323e824 */ /* 0x000fe200078e0a08 */
[----:B------:R-:W-:Y:S01]  /*38e0*/  ISETP.GT.U32.AND P6, PT, R8, R39, PT ;  /* 0x000000270800720c */ /* 0x000fe20003fc4070 */
[----:B------:R-:W-:-:S04]  /*38f0*/  IMAD.HI.U32 R48, R6, R51, RZ ;  /* 0x0000003306307227 */ /* 0x000fc800078e00ff */
[--C-:B------:R-:W-:Y:S01]  /*3900*/  @!P2 IMAD.IADD R37, R37, 0x1, -R8.reuse ;  /* 0x000000012525a824 */ /* 0x100fe200078e0a08 */
[----:B------:R-:W-:Y:S01]  /*3910*/  ISETP.GE.AND P2, PT, R178, RZ, PT ;  /* 0x000000ffb200720c */ /* 0x000fe20003f46270 */
[--C-:B------:R-:W-:Y:S01]  /*3920*/  @!P0 IMAD.IADD R36, R36, 0x1, -R8.reuse ;  /* 0x0000000124248824 */ /* 0x100fe200078e0a08 */
[----:B------:R-:W-:Y:S01]  /*3930*/  ISETP.GE.AND P0, PT, R177, RZ, PT ;  /* 0x000000ffb100720c */ /* 0x000fe20003f06270 */
[----:B------:R-:W-:Y:S01]  /*3940*/  @!P1 IMAD.IADD R38, R38, 0x1, -R8 ;  /* 0x0000000126269824 */ /* 0x000fe200078e0a08 */
[----:B------:R-:W-:Y:S01]  /*3950*/  ISETP.GE.AND P1, PT, R179, RZ, PT ;  /* 0x000000ffb300720c */ /* 0x000fe20003f26270 */
[----:B------:R-:W-:Y:S02]  /*3960*/  @!P3 IMAD.MOV R34, RZ, RZ, -R34 ;  /* 0x000000ffff22b224 */ /* 0x000fe400078e0a22 */
[--C-:B------:R-:W-:Y:S01]  /*3970*/  @!P6 IMAD.IADD R39, R39, 0x1, -R8.reuse ;  /* 0x000000012727e824 */ /* 0x100fe200078e0a08 */
[----:B------:R-:W-:Y:S01]  /*3980*/  ISETP.GT.U32.AND P6, PT, R8, R37, PT ;  /* 0x000000250800720c */ /* 0x000fe20003fc4070 */
[----:B------:R-:W-:Y:S01]  /*3990*/  @!P4 IMAD.IADD R40, R40, 0x1, -R8 ;  /* 0x000000012828c824 */ /* 0x000fe200078e0a08 */
[C---:B------:R-:W-:Y:S01]  /*39a0*/  ISETP.GT.U32.AND P5, PT, R8.reuse, R38, PT ;  /* 0x000000260800720c */ /* 0x040fe20003fa4070 */
[----:B------:R-:W-:Y:S01]  /*39b0*/  IMAD.MOV R48, RZ, RZ, -R48 ;  /* 0x000000ffff307224 */ /* 0x000fe200078e0a30 */
[C---:B------:R-:W-:Y:S01]  /*39c0*/  ISETP.GT.U32.AND P3, PT, R8.reuse, R39, PT ;  /* 0x000000270800720c */ /* 0x040fe20003f64070 */
[----:B------:R-:W-:Y:S01]  /*39d0*/  @!P2 IMAD.MOV R36, RZ, RZ, -R36 ;  /* 0x000000ffff24a224 */ /* 0x000fe200078e0a24 */
[----:B------:R-:W-:Y:S01]  /*39e0*/  ISETP.GT.U32.AND P2, PT, R8, R41, PT ;  /* 0x000000290800720c */ /* 0x000fe20003f44070 */
[----:B------:R-:W-:Y:S01]  /*39f0*/  @!P0 IMAD.MOV R35, RZ, RZ, -R35 ;  /* 0x000000ffff238224 */ /* 0x000fe200078e0a23 */
[----:B------:R-:W-:Y:S01]  /*3a00*/  ISETP.GE.AND P0, PT, R180, RZ, PT ;  /* 0x000000ffb400720c */ /* 0x000fe20003f06270 */
[----:B------:R-:W-:Y:S01]  /*3a10*/  IMAD R48, R8, R48, R51 ;  /* 0x0000003008307224 */ /* 0x000fe200078e0233 */
[----:B------:R-:W-:Y:S01]  /*3a20*/  ISETP.GE.AND P4, PT, R184, RZ, PT ;  /* 0x000000ffb800720c */ /* 0x000fe20003f86270 */
[----:B------:R-:W-:Y:S01]  /*3a30*/  IMAD R66, R8, R66, R69 ;  /* 0x0000004208427224 */ /* 0x000fe200078e0245 */
[----:B------:R-:W-:Y:S01]  /*3a40*/  IABS R51, R212 ;  /* 0x000000d400337213 */ /* 0x000fe20000000000 */
[--C-:B------:R-:W-:Y:S01]  /*3a50*/  @!P6 IMAD.IADD R37, R37, 0x1, -R8.reuse ;  /* 0x000000012525e824 */ /* 0x100fe200078e0a08 */
[----:B------:R-:W-:Y:S01]  /*3a60*/  ISETP.GE.AND P6, PT, R181, RZ, PT ;  /* 0x000000ffb500720c */ /* 0x000fe20003fc6270 */
[--C-:B------:R-:W-:Y:S01]  /*3a70*/  @!P5 IMAD.IADD R38, R38, 0x1, -R8.reuse ;  /* 0x000000012626d824 */ /* 0x100fe200078e0a08 */
[----:B------:R-:W-:Y:S01]  /*3a80*/  ISETP.GE.AND P5, PT, R182, RZ, PT ;  /* 0x000000ffb600720c */ /* 0x000fe20003fa6270 */
[--C-:B------:R-:W-:Y:S01]  /*3a90*/  @!P3 IMAD.IADD R39, R39, 0x1, -R8.reuse ;  /* 0x000000012727b824 */ /* 0x100fe200078e0a08 */
[----:B------:R-:W-:Y:S01]  /*3aa0*/  ISETP.GE.AND P3, PT, R183, RZ, PT ;  /* 0x000000ffb700720c */ /* 0x000fe20003f66270 */
[----:B------:R-:W-:Y:S01]  /*3ab0*/  @!P1 IMAD.MOV R37, RZ, RZ, -R37 ;  /* 0x000000ffff259224 */ /* 0x000fe200078e0a25 */
[----:B------:R-:W-:Y:S01]  /*3ac0*/  ISETP.GT.U32.AND P1, PT, R8, R40, PT ;  /* 0x000000280800720c */ /* 0x000fe20003f24070 */
[----:B------:R-:W-:Y:S01]  /*3ad0*/  @!P2 IMAD.IADD R41, R41, 0x1, -R8 ;  /* 0x000000012929a824 */ /* 0x000fe200078e0a08 */
[----:B------:R-:W-:Y:S01]  /*3ae0*/  ISETP.GE.AND P2, PT, R185, RZ, PT ;  /* 0x000000ffb900720c */ /* 0x000fe20003f46270 */
[----:B------:R-:W-:Y:S01]  /*3af0*/  @!P0 IMAD.MOV R38, RZ, RZ, -R38 ;  /* 0x000000ffff268224 */ /* 0x000fe200078e0a26 */
[----:B------:R-:W-:Y:S01]  /*3b00*/  IABS R69, R229 ;  /* 0x000000e500457213 */ /* 0x000fe20000000000 */
[----:B------:R-:W-:Y:S01]  /*3b10*/  IMAD.HI.U32 R50, R6, R51, RZ ;  /* 0x0000003306327227 */ /* 0x000fe200078e00ff */
[----:B------:R-:W-:-:S03]  /*3b20*/  ISETP.GT.U32.AND P0, PT, R8, R41, PT ;  /* 0x000000290800720c */ /* 0x000fc60003f04070 */
[----:B------:R-:W-:Y:S01]  /*3b30*/  @!P6 IMAD.MOV R39, RZ, RZ, -R39 ;  /* 0x000000ffff27e224 */ /* 0x000fe200078e0a27 */
[----:B------:R-:W-:Y:S01]  /*3b40*/  ISETP.GT.U32.AND P6, PT, R8, R42, PT ;  /* 0x0000002a0800720c */ /* 0x000fe20003fc4070 */
[----:B------:R-:W-:Y:S02]  /*3b50*/  IMAD.MOV R50, RZ, RZ, -R50 ;  /* 0x000000ffff327224 */ /* 0x000fe400078e0a32 */
[----:B------:R-:W-:Y:S01]  /*3b60*/  @!P1 IMAD.IADD R40, R40, 0x1, -R8 ;  /* 0x0000000128289824 */ /* 0x000fe200078e0a08 */
[----:B------:R-:W-:Y:S01]  /*3b70*/  ISETP.GE.AND P1, PT, R186, RZ, PT ;  /* 0x000000ffba00720c */ /* 0x000fe20003f26270 */
[C---:B------:R-:W-:Y:S02]  /*3b80*/  IMAD R50, R8.reuse, R50, R51 ;  /* 0x0000003208327224 */ /* 0x040fe400078e0233 */
[----:B------:R-:W-:Y:S01]  /*3b90*/  @!P5 IMAD.MOV R40, RZ, RZ, -R40 ;  /* 0x000000ffff28d224 */ /* 0x000fe200078e0a28 */
[----:B------:R-:W-:Y:S01]  /*3ba0*/  ISETP.GT.U32.AND P5, PT, R8, R43, PT ;  /* 0x0000002b0800720c */ /* 0x000fe20003fa4070 */
[----:B------:R-:W-:Y:S01]  /*3bb0*/  @!P0 IMAD.IADD R41, R41, 0x1, -R8 ;  /* 0x0000000129298824 */ /* 0x000fe200078e0a08 */
[----:B------:R-:W-:Y:S01]  /*3bc0*/  ISETP.GE.AND P0, PT, R187, RZ, PT ;  /* 0x000000ffbb00720c */ /* 0x000fe20003f06270 */
[----:B------:R-:W-:-:S04]  /*3bd0*/  IMAD.HI.U32 R51, R6, R53, RZ ;  /* 0x0000003506337227 */ /* 0x000fc800078e00ff */
[--C-:B------:R-:W-:Y:S02]  /*3be0*/  @!P6 IMAD.IADD R42, R42, 0x1, -R8.reuse ;  /* 0x000000012a2ae824 */ /* 0x100fe400078e0a08 */
[----:B------:R-:W-:Y:S01]  /*3bf0*/  @!P3 IMAD.MOV R41, RZ, RZ, -R41 ;  /* 0x000000ffff29b224 */ /* 0x000fe200078e0a29 */
[C---:B------:R-:W-:Y:S01]  /*3c00*/  ISETP.GT.U32.AND P3, PT, R8.reuse, R44, PT ;  /* 0x0000002c0800720c */ /* 0x040fe20003f64070 */
[----:B------:R-:W-:Y:S01]  /*3c10*/  IMAD.MOV R51, RZ, RZ, -R51 ;  /* 0x000000ffff337224 */ /* 0x000fe200078e0a33 */
[C---:B------:R-:W-:Y:S01]  /*3c20*/  ISETP.GT.U32.AND P6, PT, R8.reuse, R42, PT ;  /* 0x0000002a0800720c */ /* 0x040fe20003fc4070 */
[----:B------:R-:W-:Y:S01]  /*3c30*/  @!P5 IMAD.IADD R43, R43, 0x1, -R8 ;  /* 0x000000012b2bd824 */ /* 0x000fe200078e0a08 */
[C---:B------:R-:W-:Y:S01]  /*3c40*/  ISETP.GT.U32.AND P5, PT, R8.reuse, R46, PT ;  /* 0x0000002e0800720c */ /* 0x040fe20003fa4070 */
[----:B------:R-:W-:Y:S02]  /*3c50*/  IMAD R51, R8, R51, R53 ;  /* 0x0000003308337224 */ /* 0x000fe400078e0235 */
[----:B------:R-:W-:-:S04]  /*3c60*/  IMAD.HI.U32 R53, R6, R55, RZ ;  /* 0x0000003706357227 */ /* 0x000fc800078e00ff */
[----:B------:R-:W-:Y:S02]  /*3c70*/  IMAD.MOV R53, RZ, RZ, -R53 ;  /* 0x000000ffff357224 */ /* 0x000fe400078e0a35 */
[--C-:B------:R-:W-:Y:S01]  /*3c80*/  @!P3 IMAD.IADD R44, R44, 0x1, -R8.reuse ;  /* 0x000000012c2cb824 */ /* 0x100fe200078e0a08 */
[----:B------:R-:W-:Y:S01]  /*3c90*/  ISETP.GT.U32.AND P3, PT, R8, R43, PT ;  /* 0x0000002b0800720c */ /* 0x000fe20003f64070 */
[--C-:B------:R-:W-:Y:S01]  /*3ca0*/  @!P6 IMAD.IADD R42, R42, 0x1, -R8.reuse ;  /* 0x000000012a2ae824 */ /* 0x100fe200078e0a08 */
[----:B------:R-:W-:Y:S01]  /*3cb0*/  ISETP.GT.U32.AND P6, PT, R8, R45, PT ;  /* 0x0000002d0800720c */ /* 0x000fe20003fc4070 */
[----:B------:R-:W-:Y:S02]  /*3cc0*/  @!P5 IMAD.IADD R46, R46, 0x1, -R8 ;  /* 0x000000012e2ed824 */ /* 0x000fe400078e0a08 */
[----:B------:R-:W-:Y:S01]  /*3cd0*/  @!P4 IMAD.MOV R42, RZ, RZ, -R42 ;  /* 0x000000ffff2ac224 */ /* 0x000fe200078e0a2a */
[C---:B------:R-:W-:Y:S01]  /*3ce0*/  ISETP.GT.U32.AND P4, PT, R8.reuse, R44, PT ;  /* 0x0000002c0800720c */ /* 0x040fe20003f84070 */
[C---:B------:R-:W-:Y:S01]  /*3cf0*/  IMAD R53, R8.reuse, R53, R55 ;  /* 0x0000003508357224 */ /* 0x040fe200078e0237 */
[----:B------:R-:W-:Y:S01]  /*3d00*/  ISETP.GT.U32.AND P5, PT, R8, R46, PT ;  /* 0x0000002e0800720c */ /* 0x000fe20003fa4070 */
[----:B------:R-:W-:-:S04]  /*3d10*/  IMAD.HI.U32 R55, R6, R59, RZ ;  /* 0x0000003b06377227 */ /* 0x000fc800078e00ff */
[--C-:B------:R-:W-:Y:S01]  /*3d20*/  @!P3 IMAD.IADD R43, R43, 0x1, -R8.reuse ;  /* 0x000000012b2bb824 */ /* 0x100fe200078e0a08 */
[----:B------:R-:W-:Y:S01]  /*3d30*/  ISETP.GT.U32.AND P3, PT, R8, R47, PT ;  /* 0x0000002f0800720c */ /* 0x000fe20003f64070 */
[--C-:B------:R-:W-:Y:S02]  /*3d40*/  @!P6 IMAD.IADD R45, R45, 0x1, -R8.reuse ;  /* 0x000000012d2de824 */ /* 0x100fe400078e0a08 */
[----:B------:R-:W-:Y:S02]  /*3d50*/  @!P2 IMAD.MOV R43, RZ, RZ, -R43 ;  /* 0x000000ffff2ba224 */ /* 0x000fe400078e0a2b */
[--C-:B------:R-:W-:Y:S01]  /*3d60*/  @!P4 IMAD.IADD R44, R44, 0x1, -R8.reuse ;  /* 0x000000012c2cc824 */ /* 0x100fe200078e0a08 */
[----:B------:R-:W-:Y:S01]  /*3d70*/  ISETP.GT.U32.AND P6, PT, R8, R45, PT ;  /* 0x0000002d0800720c */ /* 0x000fe20003fc4070 */
[----:B------:R-:W-:Y:S01]  /*3d80*/  @!P5 IMAD.IADD R46, R46, 0x1, -R8 ;  /* 0x000000012e2ed824 */ /* 0x000fe200078e0a08 */
[C---:B------:R-:W-:Y:S01]  /*3d90*/  ISETP.GT.U32.AND P4, PT, R8.reuse, R48, PT ;  /* 0x000000300800720c */ /* 0x040fe20003f84070 */
[----:B------:R-:W-:Y:S01]  /*3da0*/  IMAD.MOV R55, RZ, RZ, -R55 ;  /* 0x000000ffff377224 */ /* 0x000fe200078e0a37 */
[----:B------:R-:W-:Y:S01]  /*3db0*/  ISETP.GT.U32.AND P5, PT, R8, R49, PT ;  /* 0x000000310800720c */ /* 0x000fe20003fa4070 */
[----:B------:R-:W-:-:S02]  /*3dc0*/  @!P1 IMAD.MOV R44, RZ, RZ, -R44 ;  /* 0x000000ffff2c9224 */ /* 0x000fc400078e0a2c */
[--C-:B------:R-:W-:Y:S01]  /*3dd0*/  @!P3 IMAD.IADD R47, R47, 0x1, -R8.reuse ;  /* 0x000000012f2fb824 */ /* 0x100fe200078e0a08 */
[----:B------:R-:W-:Y:S01]  /*3de0*/  ISETP.GE.AND P3, PT, R209, RZ, PT ;  /* 0x000000ffd100720c */ /* 0x000fe20003f66270 */
[C---:B------:R-:W-:Y:S01]  /*3df0*/  IMAD R55, R8.reuse, R55, R59 ;  /* 0x0000003708377224 */ /* 0x040fe200078e023b */
[----:B------:R-:W-:Y:S01]  /*3e00*/  IABS R59, R218 ;  /* 0x000000da003b7213 */ /* 0x000fe20000000000 */
[C---:B------:R-:W-:Y:S01]  /*3e10*/  IMAD R73, R8.reuse, R72, R73 ;  /* 0x0000004808497224 */ /* 0x040fe200078e0249 */
[----:B------:R-:W-:Y:S01]  /*3e20*/  ISETP.GT.U32.AND P2, PT, R8, R47, PT ;  /* 0x0000002f0800720c */ /* 0x000fe20003f44070 */
[--C-:B------:R-:W-:Y:S01]  /*3e30*/  @!P6 IMAD.IADD R45, R45, 0x1, -R8.reuse ;  /* 0x000000012d2de824 */ /* 0x100fe200078e0a08 */
[----:B------:R-:W-:Y:S01]  /*3e40*/  ISETP.GE.AND P6, PT, R208, RZ, PT ;  /* 0x000000ffd000720c */ /* 0x000fe20003fc6270 */
[--C-:B------:R-:W-:Y:S01]  /*3e50*/  @!P4 IMAD.IADD R48, R48, 0x1, -R8.reuse ;  /* 0x000000013030c824 */ /* 0x100fe200078e0a08 */
[----:B------:R-:W-:Y:S01]  /*3e60*/  ISETP.GE.AND P4, PT, R210, RZ, PT ;  /* 0x000000ffd200720c */ /* 0x000fe20003f86270 */
[----:B------:R-:W-:Y:S01]  /*3e70*/  @!P5 IMAD.IADD R49, R49, 0x1, -R8 ;  /* 0x000000013131d824 */ /* 0x000fe200078e0a08 */
[----:B------:R-:W-:Y:S01]  /*3e80*/  CS2R R208, SRZ ;  /* 0x0000000000d07805 */ /* 0x000fe2000001ff00 */
[----:B------:R-:W-:Y:S01]  /*3e90*/  IMAD.HI.U32 R56, R6, R59, RZ ;  /* 0x0000003b06387227 */ /* 0x000fe200078e00ff */
[----:B------:R-:W-:-:S02]  /*3ea0*/  ISETP.GT.U32.AND P5, PT, R8, R48, PT ;  /* 0x000000300800720c */ /* 0x000fc40003fa4070 */
[----:B------:R-:W-:Y:S01]  /*3eb0*/  ISETP.GT.U32.AND P1, PT, R8, R49, PT ;  /* 0x000000310800720c */ /* 0x000fe20003f24070 */
[----:B------:R-:W-:Y:S02]  /*3ec0*/  IMAD.MOV R56, RZ, RZ, -R56 ;  /* 0x000000ffff387224 */ /* 0x000fe400078e0a38 */
[----:B------:R-:W-:Y:S01]  /*3ed0*/  @!P2 IMAD.IADD R47, R47, 0x1, -R8 ;  /* 0x000000012f2fa824 */ /* 0x000fe200078e0a08 */
[----:B------:R-:W-:Y:S01]  /*3ee0*/  ISETP.GE.AND P2, PT, R212, RZ, PT ;  /* 0x000000ffd400720c */ /* 0x000fe20003f46270 */
[----:B------:R-:W-:Y:S01]  /*3ef0*/  @!P6 IMAD.MOV R46, RZ, RZ, -R46 ;  /* 0x000000ffff2ee224 */ /* 0x000fe200078e0a2e */
[C---:B------:R-:W-:Y:S01]  /*3f00*/  ISETP.GT.U32.AND P6, PT, R8.reuse, R50, PT ;  /* 0x000000320800720c */ /* 0x040fe20003fc4070 */
[----:B------:R-:W-:Y:S02]  /*3f10*/  @!P3 IMAD.MOV R47, RZ, RZ, -R47 ;  /* 0x000000ffff2fb224 */ /* 0x000fe400078e0a2f */
[----:B------:R-:W-:Y:S02]  /*3f20*/  IMAD R56, R8, R56, R59 ;  /* 0x0000003808387224 */ /* 0x000fe400078e023b */
[----:B------:R-:W-:Y:S01]  /*3f30*/  @!P5 IMAD.IADD R48, R48, 0x1, -R8 ;  /* 0x000000013030d824 */ /* 0x000fe200078e0a08 */
[----:B------:R-:W-:Y:S01]  /*3f40*/  ISETP.GT.U32.AND P5, PT, R8, R51, PT ;  /* 0x000000330800720c */ /* 0x000fe20003fa4070 */
[----:B------:R-:W-:Y:S01]  /*3f50*/  @!P0 IMAD.MOV R45, RZ, RZ, -R45 ;  /* 0x000000ffff2d8224 */ /* 0x000fe200078e0a2d */
[----:B------:R-:W-:Y:S01]  /*3f60*/  ISETP.GE.AND P0, PT, R211, RZ, PT ;  /* 0x000000ffd300720c */ /* 0x000fe20003f06270 */
[----:B------:R-:W-:Y:S01]  /*3f70*/  @!P4 IMAD.MOV R48, RZ, RZ, -R48 ;  /* 0x000000ffff30c224 */ /* 0x000fe200078e0a30 */
[----:B------:R-:W-:Y:S01]  /*3f80*/  CS2R R210, SRZ ;  /* 0x0000000000d27805 */ /* 0x000fe2000001ff00 */
[--C-:B------:R-:W-:Y:S01]  /*3f90*/  @!P1 IMAD.IADD R49, R49, 0x1, -R8.reuse ;  /* 0x0000000131319824 */ /* 0x100fe200078e0a08 */
[----:B------:R-:W-:Y:S01]  /*3fa0*/  ISETP.GE.AND P1, PT, R213, RZ, PT ;  /* 0x000000ffd500720c */ /* 0x000fe20003f26270 */
[----:B------:R-:W-:Y:S01]  /*3fb0*/  @!P6 IMAD.IADD R50, R50, 0x1, -R8 ;  /* 0x000000013232e824 */ /* 0x000fe200078e0a08 */
[----:B------:R-:W-:Y:S01]  /*3fc0*/  ISETP.GT.U32.AND P6, PT, R8, R52, PT ;  /* 0x000000340800720c */ /* 0x000fe20003fc4070 */
[----:B------:R-:W-:Y:S01]  /*3fd0*/  IMAD.HI.U32 R59, R6, R65, RZ ;  /* 0x00000041063b7227 */ /* 0x000fe200078e00ff */
[----:B------:R-:W-:-:S02]  /*3fe0*/  CS2R R212, SRZ ;  /* 0x0000000000d47805 */ /* 0x000fc4000001ff00 */
[----:B------:R-:W-:Y:S01]  /*3ff0*/  ISETP.GT.U32.AND P3, PT, R8, R50, PT ;  /* 0x000000320800720c */ /* 0x000fe20003f64070 */
[----:B------:R-:W-:Y:S01]  /*4000*/  @!P5 IMAD.IADD R51, R51, 0x1, -R8 ;  /* 0x000000013333d824 */ /* 0x000fe200078e0a08 */
[----:B------:R-:W-:Y:S01]  /*4010*/  ISETP.GE.AND P5, PT, R214, RZ, PT ;  /* 0x000000ffd600720c */ /* 0x000fe20003fa6270 */
[----:B------:R-:W-:Y:S01]  /*4020*/  @!P0 IMAD.MOV R49, RZ, RZ, -R49 ;  /* 0x000000ffff318224 */ /* 0x000fe200078e0a31 */
[----:B------:R-:W-:Y:S01]  /*4030*/  ISETP.GE.AND P0, PT, R215, RZ, PT ;  /* 0x000000ffd700720c */ /* 0x000fe20003f06270 */
[----:B------:R-:W-:Y:S01]  /*4040*/  IMAD.MOV R59, RZ, RZ, -R59 ;  /* 0x000000ffff3b7224 */ /* 0x000fe200078e0a3b */
[----:B------:R-:W-:Y:S01]  /*4050*/  CS2R R214, SRZ ;  /* 0x0000000000d67805 */ /* 0x000fe2000001ff00 */
[----:B------:R-:W-:-:S04]  /*4060*/  IMAD.HI.U32 R70, R6, R77, RZ ;  /* 0x0000004d06467227 */ /* 0x000fc800078e00ff */
[--C-:B------:R-:W-:Y:S01]  /*4070*/  @!P6 IMAD.IADD R52, R52, 0x1, -R8.reuse ;  /* 0x000000013434e824 */ /* 0x100fe200078e0a08 */
[----:B------:R-:W-:Y:S01]  /*4080*/  ISETP.GT.U32.AND P6, PT, R8, R51, PT ;  /* 0x000000330800720c */ /* 0x000fe20003fc4070 */
[----:B------:R-:W-:Y:S01]  /*4090*/  @!P3 IMAD.IADD R50, R50, 0x1, -R8 ;  /* 0x000000013232b824 */ /* 0x000fe200078e0a08 */
[C---:B------:R-:W-:Y:S01]  /*40a0*/  ISETP.GT.U32.AND P3, PT, R8.reuse, R53, PT ;  /* 0x000000350800720c */ /* 0x040fe20003f64070 */
[C---:B------:R-:W-:Y:S01]  /*40b0*/  IMAD R59, R8.reuse, R59, R65 ;  /* 0x0000003b083b7224 */ /* 0x040fe200078e0241 */
[----:B------:R-:W-:Y:S01]  /*40c0*/  ISETP.GT.U32.AND P4, PT, R8, R52, PT ;  /* 0x000000340800720c */ /* 0x000fe20003f84070 */
[----:B------:R-:W-:Y:S01]  /*40d0*/  @!P2 IMAD.MOV R50, RZ, RZ, -R50 ;  /* 0x000000ffff32a224 */ /* 0x000fe200078e0a32 */
[----:B------:R-:W-:Y:S01]  /*40e0*/  ISETP.GE.AND P2, PT, R216, RZ, PT ;  /* 0x000000ffd800720c */ /* 0x000fe20003f46270 */
[----:B------:R-:W-:Y:S01]  /*40f0*/  IMAD.MOV R70, RZ, RZ, -R70 ;  /* 0x000000ffff467224 */ /* 0x000fe200078e0a46 */
[----:B------:R-:W-:Y:S01]  /*4100*/  IABS R65, R223 ;  /* 0x000000df00417213 */ /* 0x000fe20000000000 */
[----:B------:R-:W-:Y:S01]  /*4110*/  IMAD.HI.U32 R78, R6, R81, RZ ;  /* 0x00000051064e7227 */ /* 0x000fe200078e00ff */
[----:B------:R-:W0:Y:S03]  /*4120*/  LDC R216, c[0x0][0x238] ;  /* 0x00008e00ffd87b82 */ /* 0x000e260000000800 */
[--C-:B------:R-:W-:Y:S01]  /*4130*/  @!P6 IMAD.IADD R51, R51, 0x1, -R8.reuse ;  /* 0x000000013333e824 */ /* 0x100fe200078e0a08 */
[----:B------:R-:W-:Y:S01]  /*4140*/  ISETP.GT.U32.AND P6, PT, R8, R54, PT ;  /* 0x000000360800720c */ /* 0x000fe20003fc4070 */
[----:B------:R-:W-:-:S02]  /*4150*/  @!P3 IMAD.IADD R53, R53, 0x1, -R8 ;  /* 0x000000013535b824 */ /* 0x000fc400078e0a08 */
[----:B------:R-:W-:Y:S01]  /*4160*/  @!P4 IMAD.IADD R52, R52, 0x1, -R8 ;  /* 0x000000013434c824 */ /* 0x000fe200078e0a08 */
[C---:B------:R-:W-:Y:S01]  /*4170*/  ISETP.GT.U32.AND P4, PT, R8.reuse, R55, PT ;  /* 0x000000370800720c */ /* 0x040fe20003f84070 */
[----:B------:R-:W-:Y:S01]  /*4180*/  @!P1 IMAD.MOV R51, RZ, RZ, -R51 ;  /* 0x000000ffff339224 */ /* 0x000fe200078e0a33 */
[----:B------:R-:W-:Y:S01]  /*4190*/  ISETP.GT.U32.AND P3, PT, R8, R53, PT ;  /* 0x000000350800720c */ /* 0x000fe20003f64070 */
[----:B------:R-:W-:Y:S01]  /*41a0*/  @!P5 IMAD.MOV R52, RZ, RZ, -R52 ;  /* 0x000000ffff34d224 */ /* 0x000fe200078e0a34 */
[----:B------:R-:W-:Y:S01]  /*41b0*/  ISETP.GE.AND P1, PT, R217, RZ, PT ;  /* 0x000000ffd900720c */ /* 0x000fe20003f26270 */
[----:B------:R-:W-:-:S04]  /*41c0*/  IMAD.HI.U32 R61, R6, R65, RZ ;  /* 0x00000041063d7227 */ /* 0x000fc800078e00ff */
[--C-:B------:R-:W-:Y:S02]  /*41d0*/  @!P6 IMAD.IADD R54, R54, 0x1, -R8.reuse ;  /* 0x000000013636e824 */ /* 0x100fe400078e0a08 */
[----:B------:R-:W-:Y:S02]  /*41e0*/  IMAD.MOV R61, RZ, RZ, -R61 ;  /* 0x000000ffff3d7224 */ /* 0x000fe400078e0a3d */
[--C-:B------:R-:W-:Y:S01]  /*41f0*/  @!P4 IMAD.IADD R55, R55, 0x1, -R8.reuse ;  /* 0x000000013737c824 */ /* 0x100fe200078e0a08 */
[----:B------:R-:W-:Y:S01]  /*4200*/  ISETP.GT.U32.AND P6, PT, R8, R54, PT ;  /* 0x000000360800720c */ /* 0x000fe20003fc4070 */
[----:B------:R-:W-:Y:S01]  /*4210*/  @!P3 IMAD.IADD R53, R53, 0x1, -R8 ;  /* 0x000000013535b824 */ /* 0x000fe200078e0a08 */
[----:B------:R-:W-:Y:S01]  /*4220*/  ISETP.GE.AND P3, PT, R218, RZ, PT ;  /* 0x000000ffda00720c */ /* 0x000fe20003f66270 */
[C---:B------:R-:W-:Y:S01]  /*4230*/  IMAD R61, R8.reuse, R61, R65 ;  /* 0x0000003d083d7224 */ /* 0x040fe200078e0241 */
[----:B------:R-:W-:Y:S01]  /*4240*/  ISETP.GT.U32.AND P4, PT, R8, R55, PT ;  /* 0x000000370800720c */ /* 0x000fe20003f84070 */
[----:B------:R-:W-:Y:S01]  /*4250*/  @!P0 IMAD.MOV R53, RZ, RZ, -R53 ;  /* 0x000000ffff358224 */ /* 0x000fe200078e0a35 */
[----:B------:R-:W1:Y:S01]  /*4260*/  LDC R218, c[0x0][0x23c] ;  /* 0x00008f00ffda7b82 */ /* 0x000e620000000800 */
[----:B------:R-:W-:-:S04]  /*4270*/  IMAD.HI.U32 R65, R6, R67, RZ ;  /* 0x0000004306417227 */ /* 0x000fc800078e00ff */
[----:B------:R-:W-:Y:S02]  /*4280*/  IMAD.MOV R65, RZ, RZ, -R65 ;  /* 0x000000ffff417224 */ /* 0x000fe400078e0a41 */
[--C-:B------:R-:W-:Y:S01]  /*4290*/  @!P6 IMAD.IADD R54, R54, 0x1, -R8.reuse ;  /* 0x000000013636e824 */ /* 0x100fe200078e0a08 */
[C---:B------:R-:W-:Y:S01]  /*42a0*/  ISETP.GT.U32.AND P6, PT, R8.reuse, R56, PT ;  /* 0x000000380800720c */ /* 0x040fe20003fc4070 */
[C---:B------:R-:W-:Y:S02]  /*42b0*/  IMAD R65, R8.reuse, R65, R67 ;  /* 0x0000004108417224 */ /* 0x040fe400078e0243 */
[----:B------:R-:W-:Y:S01]  /*42c0*/  @!P4 IMAD.IADD R55, R55, 0x1, -R8 ;  /* 0x000000013737c824 */ /* 0x000fe200078e0a08 */
[----:B------:R-:W-:Y:S01]  /*42d0*/  ISETP.GT.U32.AND P4, PT, R8, R57, PT ;  /* 0x000000390800720c */ /* 0x000fe20003f84070 */
[----:B------:R-:W-:Y:S02]  /*42e0*/  @!P2 IMAD.MOV R54, RZ, RZ, -R54 ;  /* 0x000000ffff36a224 */ /* 0x000fe400078e0a36 */
[----:B------:R-:W-:-:S02]  /*42f0*/  @!P1 IMAD.MOV R55, RZ, RZ, -R55 ;  /* 0x000000ffff379224 */ /* 0x000fc400078e0a37 */
[----:B------:R-:W-:-:S04]  /*4300*/  IMAD.HI.U32 R67, R6, R69, RZ ;  /* 0x0000004506437227 */ /* 0x000fc800078e00ff */
[--C-:B------:R-:W-:Y:S01]  /*4310*/  @!P6 IMAD.IADD R56, R56, 0x1, -R8.reuse ;  /* 0x000000013838e824 */ /* 0x100fe200078e0a08 */
[C---:B------:R-:W-:Y:S01]  /*4320*/  ISETP.GT.U32.AND P6, PT, R8.reuse, R58, PT ;  /* 0x0000003a0800720c */ /* 0x040fe20003fc4070 */
[----:B------:R-:W-:Y:S02]  /*4330*/  IMAD.MOV R67, RZ, RZ, -R67 ;  /* 0x000000ffff437224 */ /* 0x000fe400078e0a43 */
[----:B------:R-:W-:Y:S01]  /*4340*/  @!P4 IMAD.IADD R57, R57, 0x1, -R8 ;  /* 0x000000013939c824 */ /* 0x000fe200078e0a08 */
[C---:B------:R-:W-:Y:S01]  /*4350*/  ISETP.GT.U32.AND P4, PT, R8.reuse, R59, PT ;  /* 0x0000003b0800720c */ /* 0x040fe20003f84070 */
[C---:B------:R-:W-:Y:S02]  /*4360*/  IMAD R67, R8.reuse, R67, R69 ;  /* 0x0000004308437224 */ /* 0x040fe400078e0245 */
[----:B------:R-:W-:Y:S01]  /*4370*/  IMAD.MOV.U32 R69, RZ, RZ, R68 ;  /* 0x000000ffff457224 */ /* 0x000fe200078e0044 */
[----:B------:R-:W-:Y:S01]  /*4380*/  ISETP.GT.U32.AND P0, PT, R8, R57, PT ;  /* 0x000000390800720c */ /* 0x000fe20003f04070 */
[----:B------:R-:W-:-:S02]  /*4390*/  IMAD.MOV R78, RZ, RZ, -R78 ;  /* 0x000000ffff4e7224 */ /* 0x000fc400078e0a4e */
[----:B------:R-:W-:-:S04]  /*43a0*/  IMAD.HI.U32 R68, R6, R69, RZ ;  /* 0x0000004506447227 */ /* 0x000fc800078e00ff */
[--C-:B------:R-:W-:Y:S01]  /*43b0*/  @!P6 IMAD.IADD R58, R58, 0x1, -R8.reuse ;  /* 0x000000013a3ae824 */ /* 0x100fe200078e0a08 */
[C---:B------:R-:W-:Y:S01]  /*43c0*/  ISETP.GT.U32.AND P6, PT, R8.reuse, R60, PT ;  /* 0x0000003c0800720c */ /* 0x040fe20003fc4070 */
[----:B------:R-:W-:Y:S01]  /*43d0*/  @!P4 IMAD.IADD R59, R59, 0x1, -R8 ;  /* 0x000000013b3bc824 */ /* 0x000fe200078e0a08 */
[----:B------:R-:W-:Y:S01]  /*43e0*/  ISETP.GE.AND P4, PT, R219, RZ, PT ;  /* 0x000000ffdb00720c */ /* 0x000fe20003f86270 */
[----:B------:R-:W-:Y:S01]  /*43f0*/  IMAD.MOV R68, RZ, RZ, -R68 ;  /* 0x000000ffff447224 */ /* 0x000fe200078e0a44 */
[C---:B------:R-:W-:Y:S01]  /*4400*/  ISETP.GT.U32.AND P2, PT, R8.reuse, R58, PT ;  /* 0x0000003a0800720c */ /* 0x040fe20003f44070 */
[----:B------:R-:W-:Y:S01]  /*4410*/  @!P0 IMAD.IADD R57, R57, 0x1, -R8 ;  /* 0x0000000139398824 */ /* 0x000fe200078e0a08 */
[C---:B------:R-:W-:Y:S01]  /*4420*/  ISETP.GT.U32.AND P1, PT, R8.reuse, R59, PT ;  /* 0x0000003b0800720c */ /* 0x040fe20003f24070 */
[C---:B------:R-:W-:Y:S01]  /*4430*/  IMAD R68, R8.reuse, R68, R69 ;  /* 0x0000004408447224 */ /* 0x040fe200078e0245 */
[----:B------:R-:W-:Y:S01]  /*4440*/  ISETP.GT.U32.AND P0, PT, R8, R62, PT ;  /* 0x0000003e0800720c */ /* 0x000fe20003f04070 */
[----:B------:R-:W-:-:S04]  /*4450*/  IMAD.HI.U32 R69, R6, R71, RZ ;  /* 0x0000004706457227 */ /* 0x000fc800078e00ff */
[--C-:B------:R-:W-:Y:S01]  /*4460*/  @!P6 IMAD.IADD R60, R60, 0x1, -R8.reuse ;  /* 0x000000013c3ce824 */ /* 0x100fe200078e0a08 */
[----:B------:R-:W-:Y:S01]  /*4470*/  ISETP.GT.U32.AND P6, PT, R8, R56, PT ;  /* 0x000000380800720c */ /* 0x000fe20003fc4070 */
[----:B------:R-:W-:Y:S02]  /*4480*/  @!P4 IMAD.MOV R57, RZ, RZ, -R57 ;  /* 0x000000ffff39c224 */ /* 0x000fe400078e0a39 */
[--C-:B------:R-:W-:Y:S01]  /*4490*/  @!P2 IMAD.IADD R58, R58, 0x1, -R8.reuse ;  /* 0x000000013a3aa824 */ /* 0x100fe200078e0a08 */
[C---:B------:R-:W-:Y:S01]  /*44a0*/  ISETP.GT.U32.AND P5, PT, R8.reuse, R60, PT ;  /* 0x0000003c0800720c */ /* 0x040fe20003fa4070 */
[--C-:B------:R-:W-:Y:S01]  /*44b0*/  @!P1 IMAD.IADD R59, R59, 0x1, -R8.reuse ;  /* 0x000000013b3b9824 */ /* 0x100fe200078e0a08 */
[----:B------:R-:W-:Y:S01]  /*44c0*/  ISETP.GT.U32.AND P2, PT, R8, R63, PT ;  /* 0x0000003f0800720c */ /* 0x000fe20003f44070 */
[----:B------:R-:W-:Y:S01]  /*44d0*/  @!P0 IMAD.IADD R62, R62, 0x1, -R8 ;  /* 0x000000013e3e8824 */ /* 0x000fe200078e0a08 */
[----:B------:R-:W-:Y:S01]  /*44e0*/  ISETP.GE.AND P1, PT, R220, RZ, PT ;  /* 0x000000ffdc00720c */ /* 0x000fe20003f26270 */
[----:B------:R-:W-:Y:S01]  /*44f0*/  IMAD.MOV R69, RZ, RZ, -R69 ;  /* 0x000000ffff457224 */ /* 0x000fe200078e0a45 */
[----:B------:R-:W-:Y:S01]  /*4500*/  ISETP.GE.AND P0, PT, R222, RZ, PT ;  /* 0x000000ffde00720c */ /* 0x000fe20003f06270 */
[----:B------:R-:W-:-:S02]  /*4510*/  IMAD R78, R8, R78, R81 ;  /* 0x0000004e084e7224 */ /* 0x000fc400078e0251 */
[--C-:B------:R-:W-:Y:S01]  /*4520*/  @!P6 IMAD.IADD R56, R56, 0x1, -R8.reuse ;  /* 0x000000013838e824 */ /* 0x100fe200078e0a08 */
[C---:B------:R-:W-:Y:S01]  /*4530*/  ISETP.GT.U32.AND P6, PT, R8.reuse, R61, PT ;  /* 0x0000003d0800720c */ /* 0x040fe20003fc4070 */
[----:B------:R-:W-:Y:S02]  /*4540*/  IMAD R69, R8, R69, R71 ;  /* 0x0000004508457224 */ /* 0x000fe400078e0247 */
[--C-:B------:R-:W-:Y:S01]  /*4550*/  @!P5 IMAD.IADD R60, R60, 0x1, -R8.reuse ;  /* 0x000000013c3cd824 */ /* 0x100fe200078e0a08 */
[C---:B------:R-:W-:Y:S01]  /*4560*/  ISETP.GT.U32.AND P5, PT, R8.reuse, R64, PT ;  /* 0x000000400800720c */ /* 0x040fe20003fa4070 */
[----:B------:R-:W-:Y:S01]  /*4570*/  @!P2 IMAD.IADD R63, R63, 0x1, -R8 ;  /* 0x000000013f3fa824 */ /* 0x000fe200078e0a08 */
[----:B------:R-:W-:Y:S01]  /*4580*/  ISETP.GE.AND P2, PT, R223, RZ, PT ;  /* 0x000000ffdf00720c */ /* 0x000fe20003f46270 */
[----:B------:R-:W-:Y:S02]  /*4590*/  @!P1 IMAD.MOV R58, RZ, RZ, -R58 ;  /* 0x000000ffff3a9224 */ /* 0x000fe400078e0a3a */
[----:B------:R-:W-:Y:S01]  /*45a0*/  @!P3 IMAD.MOV R56, RZ, RZ, -R56 ;  /* 0x000000ffff38b224 */ /* 0x000fe200078e0a38 */
[----:B------:R-:W-:Y:S01]  /*45b0*/  ISETP.GT.U32.AND P1, PT, R8, R63, PT ;  /* 0x0000003f0800720c */ /* 0x000fe20003f24070 */
[----:B------:R-:W-:Y:S01]  /*45c0*/  @!P0 IMAD.MOV R60, RZ, RZ, -R60 ;  /* 0x000000ffff3c8224 */ /* 0x000fe200078e0a3c */
[----:B------:R-:W-:Y:S01]  /*45d0*/  ISETP.GE.AND P0, PT, R224, RZ, PT ;  /* 0x000000ffe000720c */ /* 0x000fe20003f06270 */
[----:B------:R-:W-:Y:S01]  /*45e0*/  @!P6 IMAD.IADD R61, R61, 0x1, -R8 ;  /* 0x000000013d3de824 */ /* 0x000fe200078e0a08 */
[----:B------:R-:W-:Y:S01]  /*45f0*/  ISETP.GE.AND P6, PT, R221, RZ, PT ;  /* 0x000000ffdd00720c */ /* 0x000fe20003fc6270 */
[----:B------:R-:W-:-:S03]  /*4600*/  IMAD.HI.U32 R71, R6, R75, RZ ;  /* 0x0000004b06477227 */ /* 0x000fc600078e00ff */
[----:B------:R-:W-:Y:S01]  /*4610*/  ISETP.GT.U32.AND P3, PT, R8, R61, PT ;  /* 0x0000003d0800720c */ /* 0x000fe20003f64070 */
[--C-:B------:R-:W-:Y:S01]  /*4620*/  @!P5 IMAD.IADD R64, R64, 0x1, -R8.reuse ;  /* 0x000000014040d824 */ /* 0x100fe200078e0a08 */
[C---:B------:R-:W-:Y:S01]  /*4630*/  ISETP.GT.U32.AND P5, PT, R8.reuse, R62, PT ;  /* 0x0000003e0800720c */ /* 0x040fe20003fa4070 */
[----:B------:R-:W-:Y:S02]  /*4640*/  IMAD.MOV R71, RZ, RZ, -R71 ;  /* 0x000000ffff477224 */ /* 0x000fe400078e0a47 */
[----:B------:R-:W-:Y:S01]  /*4650*/  @!P1 IMAD.IADD R63, R63, 0x1, -R8 ;  /* 0x000000013f3f9824 */ /* 0x000fe200078e0a08 */
[C---:B------:R-:W-:Y:S01]  /*4660*/  ISETP.GT.U32.AND P4, PT, R8.reuse, R64, PT ;  /* 0x000000400800720c */ /* 0x040fe20003f84070 */
[----:B------:R-:W-:Y:S01]  /*4670*/  IMAD R72, R8, R71, R75 ;  /* 0x0000004708487224 */ /* 0x000fe200078e024b */
[----:B------:R-:W-:Y:S01]  /*4680*/  ISETP.GE.AND P1, PT, R226, RZ, PT ;  /* 0x000000ffe200720c */ /* 0x000fe20003f26270 */
[----:B------:R-:W-:Y:S01]  /*4690*/  @!P6 IMAD.MOV R59, RZ, RZ, -R59 ;  /* 0x000000ffff3be224 */ /* 0x000fe200078e0a3b */
[C---:B------:R-:W-:Y:S01]  /*46a0*/  ISETP.GT.U32.AND P6, PT, R8.reuse, R65, PT ;  /* 0x000000410800720c */ /* 0x040fe20003fc4070 */
[----:B------:R-:W-:-:S02]  /*46b0*/  IMAD R71, R8, R70, R77 ;  /* 0x0000004608477224 */ /* 0x000fc400078e024d */
[--C-:B------:R-:W-:Y:S01]  /*46c0*/  @!P3 IMAD.IADD R61, R61, 0x1, -R8.reuse ;  /* 0x000000013d3db824 */ /* 0x100fe200078e0a08 */
[----:B------:R-:W-:Y:S01]  /*46d0*/  ISETP.GT.U32.AND P3, PT, R8, R66, PT ;  /* 0x000000420800720c */ /* 0x000fe20003f64070 */
[--C-:B------:R-:W-:Y:S01]  /*46e0*/  @!P5 IMAD.IADD R62, R62, 0x1, -R8.reuse ;  /* 0x000000013e3ed824 */ /* 0x100fe200078e0a08 */
[----:B------:R-:W-:Y:S01]  /*46f0*/  ISETP.GE.AND P5, PT, R225, RZ, PT ;  /* 0x000000ffe100720c */ /* 0x000fe20003fa6270 */
[----:B------:R-:W-:Y:S02]  /*4700*/  @!P2 IMAD.MOV R61, RZ, RZ, -R61 ;  /* 0x000000ffff3da224 */ /* 0x000fe400078e0a3d */
[----:B------:R-:W-:Y:S01]  /*4710*/  @!P4 IMAD.IADD R64, R64, 0x1, -R8 ;  /* 0x000000014040c824 */ /* 0x000fe200078e0a08 */
[----:B------:R-:W-:Y:S01]  /*4720*/  ISETP.GE.AND P4, PT, R227, RZ, PT ;  /* 0x000000ffe300720c */ /* 0x000fe20003f86270 */
[----:B------:R-:W-:Y:S01]  /*4730*/  @!P0 IMAD.MOV R62, RZ, RZ, -R62 ;  /* 0x000000ffff3e8224 */ /* 0x000fe200078e0a3e */
[----:B------:R-:W-:Y:S01]  /*4740*/  ISETP.GE.AND P0, PT, R229, RZ, PT ;  /* 0x000000ffe500720c */ /* 0x000fe20003f06270 */
[----:B------:R-:W-:Y:S01]  /*4750*/  @!P6 IMAD.IADD R65, R65, 0x1, -R8 ;  /* 0x000000014141e824 */ /* 0x000fe200078e0a08 */
[----:B------:R-:W-:Y:S01]  /*4760*/  ISETP.GE.AND P6, PT, R228, RZ, PT ;  /* 0x000000ffe400720c */ /* 0x000fe20003fc6270 */
[----:B------:R-:W-:-:S02]  /*4770*/  IMAD.MOV.U32 R77, RZ, RZ, R76 ;  /* 0x000000ffff4d7224 */ /* 0x000fc400078e004c */
[----:B------:R-:W-:Y:S01]  /*4780*/  IMAD.MOV.U32 R75, RZ, RZ, R74 ;  /* 0x000000ffff4b7224 */ /* 0x000fe200078e004a */
[C---:B------:R-:W-:Y:S01]  /*4790*/  ISETP.GT.U32.AND P2, PT, R8.reuse, R65, PT ;  /* 0x000000410800720c */ /* 0x040fe20003f44070 */
[----:B------:R-:W-:Y:S01]  /*47a0*/  @!P5 IMAD.MOV R63, RZ, RZ, -R63 ;  /* 0x000000ffff3fd224 */ /* 0x000fe200078e0a3f */
[----:B------:R-:W-:Y:S01]  /*47b0*/  ISETP.GT.U32.AND P5, PT, R8, R67, PT ;  /* 0x000000430800720c */ /* 0x000fe20003fa4070 */
[----:B------:R-:W-:-:S04]  /*47c0*/  IMAD.HI.U32 R74, R6, R77, RZ ;  /* 0x0000004d064a7227 */ /* 0x000fc800078e00ff */
[----:B------:R-:W-:Y:S02]  /*47d0*/  IMAD.MOV R74, RZ, RZ, -R74 ;  /* 0x000000ffff4a7224 */ /* 0x000fe400078e0a4a */
[----:B------:R-:W-:-:S04]  /*47e0*/  IMAD.HI.U32 R70, R6, R75, RZ ;  /* 0x0000004b06467227 */ /* 0x000fc800078e00ff */
[--C-:B------:R-:W-:Y:S01]  /*47f0*/  @!P2 IMAD.IADD R65, R65, 0x1, -R8.reuse ;  /* 0x000000014141a824 */ /* 0x100fe200078e0a08 */
[----:B------:R-:W-:Y:S01]  /*4800*/  ISETP.GE.AND P2, PT, R231, RZ, PT ;  /* 0x000000ffe700720c */ /* 0x000fe20003f46270 */
[----:B------:R-:W-:Y:S01]  /*4810*/  @!P5 IMAD.IADD R67, R67, 0x1, -R8 ;  /* 0x000000014343d824 */ /* 0x000fe200078e0a08 */
[C---:B------:R-:W-:Y:S01]  /*4820*/  ISETP.GT.U32.AND P5, PT, R8.reuse, R68, PT ;  /* 0x000000440800720c */ /* 0x040fe20003fa4070 */
[----:B------:R-:W-:Y:S02]  /*4830*/  @!P4 IMAD.MOV R65, RZ, RZ, -R65 ;  /* 0x000000ffff41c224 */ /* 0x000fe400078e0a41 */
[C---:B------:R-:W-:Y:S01]  /*4840*/  IMAD R76, R8.reuse, R74, R77 ;  /* 0x0000004a084c7224 */ /* 0x040fe200078e024d */
[----:B------:R-:W-:Y:S01]  /*4850*/  ISETP.GT.U32.AND P4, PT, R8, R67, PT ;  /* 0x000000430800720c */ /* 0x000fe20003f84070 */
[----:B------:R-:W-:Y:S01]  /*4860*/  IMAD.MOV R70, RZ, RZ, -R70 ;  /* 0x000000ffff467224 */ /* 0x000fe200078e0a46 */
[----:B------:R-:W-:Y:S01]  /*4870*/  IABS R77, R238 ;  /* 0x000000ee004d7213 */ /* 0x000fe20000000000 */
[----:B------:R-:W-:Y:S01]  /*4880*/  @!P1 IMAD.MOV R64, RZ, RZ, -R64 ;  /* 0x000000ffff409224 */ /* 0x000fe200078e0a40 */
[----:B------:R-:W-:Y:S01]  /*4890*/  ISETP.GE.AND P1, PT, R230, RZ, PT ;  /* 0x000000ffe600720c */ /* 0x000fe20003f26270 */
[----:B------:R-:W-:-:S02]  /*48a0*/  IMAD R70, R8, R70, R75 ;  /* 0x0000004608467224 */ /* 0x000fc400078e024b */
[----:B------:R-:W-:-:S04]  /*48b0*/  IMAD.HI.U32 R74, R6, R77, RZ ;  /* 0x0000004d064a7227 */ /* 0x000fc800078e00ff */
[--C-:B------:R-:W-:Y:S02]  /*48c0*/  @!P5 IMAD.IADD R68, R68, 0x1, -R8.reuse ;  /* 0x000000014444d824 */ /* 0x100fe400078e0a08 */
[----:B------:R-:W-:Y:S01]  /*48d0*/  @!P4 IMAD.IADD R67, R67, 0x1, -R8 ;  /* 0x000000014343c824 */ /* 0x000fe200078e0a08 */
[C---:B------:R-:W-:Y:S01]  /*48e0*/  ISETP.GT.U32.AND P4, PT, R8.reuse, R69, PT ;  /* 0x000000450800720c */ /* 0x040fe20003f84070 */
[----:B------:R-:W-:Y:S01]  /*48f0*/  IMAD.MOV R74, RZ, RZ, -R74 ;  /* 0x000000ffff4a7224 */ /* 0x000fe200078e0a4a */
[C---:B------:R-:W-:Y:S01]  /*4900*/  ISETP.GT.U32.AND P5, PT, R8.reuse, R68, PT ;  /* 0x000000440800720c */ /* 0x040fe20003fa4070 */
[----:B------:R-:W-:Y:S01]  /*4910*/  @!P0 IMAD.MOV R67, RZ, RZ, -R67 ;  /* 0x000000ffff438224 */ /* 0x000fe200078e0a43 */
[C---:B------:R-:W-:Y:S01]  /*4920*/  ISETP.GT.U32.AND P0, PT, R8.reuse, R72, PT ;  /* 0x000000480800720c */ /* 0x040fe20003f04070 */
[----:B------:R-:W-:Y:S02]  /*4930*/  IMAD R74, R8, R74, R77 ;  /* 0x0000004a084a7224 */ /* 0x000fe400078e024d */
[----:B------:R-:W-:-:S04]  /*4940*/  IMAD.HI.U32 R75, R6, R79, RZ ;  /* 0x0000004f064b7227 */ /* 0x000fc800078e00ff */
[----:B------:R-:W-:Y:S02]  /*4950*/  IMAD.MOV R75, RZ, RZ, -R75 ;  /* 0x000000ffff4b7224 */ /* 0x000fe400078e0a4b */
[--C-:B------:R-:W-:Y:S02]  /*4960*/  @!P4 IMAD.IADD R69, R69, 0x1, -R8.reuse ;  /* 0x000000014545c824 */ /* 0x100fe400078e0a08 */
[--C-:B------:R-:W-:Y:S01]  /*4970*/  @!P5 IMAD.IADD R68, R68, 0x1, -R8.reuse ;  /* 0x000000014444d824 */ /* 0x100fe200078e0a08 */
[----:B------:R-:W-:Y:S01]  /*4980*/  ISETP.GT.U32.AND P5, PT, R8, R73, PT ;  /* 0x000000490800720c */ /* 0x000fe20003fa4070 */
[----:B------:R-:W-:Y:S01]  /*4990*/  @!P0 IMAD.IADD R72, R72, 0x1, -R8 ;  /* 0x0000000148488824 */ /* 0x000fe200078e0a08 */
[C---:B------:R-:W-:Y:S01]  /*49a0*/  ISETP.GT.U32.AND P4, PT, R8.reuse, R69, PT ;  /* 0x000000450800720c */ /* 0x040fe20003f84070 */
[C---:B------:R-:W-:Y:S01]  /*49b0*/  IMAD R75, R8.reuse, R75, R79 ;  /* 0x0000004b084b7224 */ /* 0x040fe200078e024f */
[----:B------:R-:W-:Y:S01]  /*49c0*/  IABS R79, R239 ;  /* 0x000000ef004f7213 */ /* 0x000fe20000000000 */
[----:B------:R-:W-:Y:S01]  /*49d0*/  @!P1 IMAD.MOV R68, RZ, RZ, -R68 ;  /* 0x000000ffff449224 */ /* 0x000fe200078e0a44 */
[----:B------:R-:W-:Y:S01]  /*49e0*/  ISETP.GT.U32.AND P1, PT, R8, R71, PT ;  /* 0x000000470800720c */ /* 0x000fe20003f24070 */
[----:B------:R-:W-:-:S02]  /*49f0*/  @!P3 IMAD.IADD R66, R66, 0x1, -R8 ;  /* 0x000000014242b824 */ /* 0x000fc400078e0a08 */
[----:B------:R-:W-:-:S03]  /*4a00*/  IMAD.HI.U32 R77, R6, R79, RZ ;  /* 0x0000004f064d7227 */ /* 0x000fc600078e00ff */
[C---:B------:R-:W-:Y:S01]  /*4a10*/  ISETP.GT.U32.AND P3, PT, R8.reuse, R66, PT ;  /* 0x000000420800720c */ /* 0x040fe20003f64070 */
[----:B------:R-:W-:Y:S01]  /*4a20*/  @!P5 IMAD.IADD R73, R73, 0x1, -R8 ;  /* 0x000000014949d824 */ /* 0x000fe200078e0a08 */
[C---:B------:R-:W-:Y:S01]  /*4a30*/  ISETP.GT.U32.AND P5, PT, R8.reuse, R70, PT ;  /* 0x000000460800720c */ /* 0x040fe20003fa4070 */
[----:B------:R-:W-:Y:S02]  /*4a40*/  IMAD.MOV R77, RZ, RZ, -R77 ;  /* 0x000000ffff4d7224 */ /* 0x000fe400078e0a4d */
[----:B------:R-:W-:Y:S01]  /*4a50*/  IMAD.MOV.U32 R81, RZ, RZ, R80 ;  /* 0x000000ffff517224 */ /* 0x000fe200078e0050 */
[C---:B------:R-:W-:Y:S01]  /*4a60*/  ISETP.GT.U32.AND P0, PT, R8.reuse, R73, PT ;  /* 0x000000490800720c */ /* 0x040fe20003f04070 */
[----:B------:R-:W-:Y:S02]  /*4a70*/  IMAD R77, R8, R77, R79 ;  /* 0x0000004d084d7224 */ /* 0x000fe400078e024f */
[----:B------:R-:W-:-:S04]  /*4a80*/  IMAD.HI.U32 R79, R6, R81, RZ ;  /* 0x00000051064f7227 */ /* 0x000fc800078e00ff */
[----:B------:R-:W-:Y:S02]  /*4a90*/  @!P1 IMAD.IADD R71, R71, 0x1, -R8 ;  /* 0x0000000147479824 */ /* 0x000fe400078e0a08 */
[----:B------:R-:W-:-:S03]  /*4aa0*/  IMAD.HI.U32 R80, R6, R83, RZ ;  /* 0x0000005306507227 */ /* 0x000fc600078e00ff */
[C---:B------:R-:W-:Y:S01]  /*4ab0*/  ISETP.GT.U32.AND P1, PT, R8.reuse, R71, PT ;  /* 0x000000470800720c */ /* 0x040fe20003f24070 */
[----:B------:R-:W-:Y:S01]  /*4ac0*/  @!P0 IMAD.IADD R73, R73, 0x1, -R8 ;  /* 0x0000000149498824 */ /* 0x000fe200078e0a08 */
[----:B------:R-:W-:Y:S01]  /*4ad0*/  ISETP.GT.U32.AND P0, PT, R8, R76, PT ;  /* 0x0000004c0800720c */ /* 0x000fe20003f04070 */
[----:B------:R-:W-:Y:S02]  /*4ae0*/  IMAD.MOV R79, RZ, RZ, -R79 ;  /* 0x000000ffff4f7224 */ /* 0x000fe400078e0a4f */
[----:B------:R-:W-:Y:S02]  /*4af0*/  IMAD.MOV R82, RZ, RZ, -R80 ;  /* 0x000000ffff527224 */ /* 0x000fe400078e0a50 */
[--C-:B------:R-:W-:Y:S01]  /*4b00*/  @!P4 IMAD.IADD R69, R69, 0x1, -R8.reuse ;  /* 0x000000014545c824 */ /* 0x100fe200078e0a08 */
[----:B------:R-:W-:Y:S01]  /*4b10*/  ISETP.GE.AND P4, PT, R234, RZ, PT ;  /* 0x000000ffea00720c */ /* 0x000fe20003f86270 */
[----:B------:R-:W-:Y:S01]  /*4b20*/  IMAD R80, R8, R79, R81 ;  /* 0x0000004f08507224 */ /* 0x000fe200078e0251 */
[----:B------:R-:W-:Y:S01]  /*4b30*/  IABS R81, R243 ;  /* 0x000000f300517213 */ /* 0x000fe20000000000 */
[--C-:B------:R-:W-:Y:S01]  /*4b40*/  @!P3 IMAD.IADD R66, R66, 0x1, -R8.reuse ;  /* 0x000000014242b824 */ /* 0x100fe200078e0a08 */
[----:B------:R-:W-:Y:S01]  /*4b50*/  ISETP.GE.AND P3, PT, R232, RZ, PT ;  /* 0x000000ffe800720c */ /* 0x000fe20003f66270 */
[----:B------:R-:W-:Y:S01]  /*4b60*/  @!P2 IMAD.MOV R69, RZ, RZ, -R69 ;  /* 0x000000ffff45a224 */ /* 0x000fe200078e0a45 */
[----:B------:R-:W-:Y:S01]  /*4b70*/  ISETP.GT.U32.AND P2, PT, R8, R72, PT ;  /* 0x000000480800720c */ /* 0x000fe20003f44070 */
[--C-:B------:R-:W-:Y:S01]  /*4b80*/  @!P0 IMAD.IADD R76, R76, 0x1, -R8.reuse ;  /* 0x000000014c4c8824 */ /* 0x100fe200078e0a08 */
[----:B------:R-:W-:Y:S01]  /*4b90*/  ISETP.GT.U32.AND P0, PT, R8, R74, PT ;  /* 0x0000004a0800720c */ /* 0x000fe20003f04070 */
[----:B------:R-:W-:-:S02]  /*4ba0*/  @!P5 IMAD.IADD R70, R70, 0x1, -R8 ;  /* 0x000000014646d824 */ /* 0x000fc400078e0a08 */
[C---:B------:R-:W-:Y:S01]  /*4bb0*/  IMAD R79, R8.reuse, R82, R83 ;  /* 0x00000052084f7224 */ /* 0x040fe200078e0253 */
[----:B------:R-:W-:Y:S01]  /*4bc0*/  IABS R82, R244 ;  /* 0x000000f400527213 */ /* 0x000fe20000000000 */
[----:B------:R-:W-:Y:S01]  /*4bd0*/  IMAD.MOV.U32 R83, RZ, RZ, R81 ;  /* 0x000000ffff537224 */ /* 0x000fe200078e0051 */
[----:B------:R-:W-:Y:S01]  /*4be0*/  ISETP.GT.U32.AND P5, PT, R8, R70, PT ;  /* 0x000000460800720c */ /* 0x000fe20003fa4070 */
[----:B------:R-:W-:Y:S01]  /*4bf0*/  @!P6 IMAD.MOV R66, RZ, RZ, -R66 ;  /* 0x000000ffff42e224 */ /* 0x000fe200078e0a42 */
[----:B------:R-:W-:Y:S01]  /*4c00*/  ISETP.GE.AND P6, PT, R233, RZ, PT ;  /* 0x000000ffe900720c */ /* 0x000fe20003fc6270 */
[----:B------:R-:W-:-:S04]  /*4c10*/  IMAD.HI.U32 R81, R6, R83, RZ ;  /* 0x0000005306517227 */ /* 0x000fc800078e00ff */
[--C-:B------:R-:W-:Y:S01]  /*4c20*/  @!P0 IMAD.IADD R74, R74, 0x1, -R8.reuse ;  /* 0x000000014a4a8824 */ /* 0x100fe200078e0a08 */
[----:B------:R-:W-:Y:S01]  /*4c30*/  ISETP.GT.U32.AND P0, PT, R8, R76, PT ;  /* 0x0000004c0800720c */ /* 0x000fe20003f04070 */
[--C-:B------:R-:W-:Y:S01]  /*4c40*/  @!P1 IMAD.IADD R71, R71, 0x1, -R8.reuse ;  /* 0x0000000147479824 */ /* 0x100fe200078e0a08 */
[----:B------:R-:W-:Y:S01]  /*4c50*/  ISETP.GE.AND P1, PT, R235, RZ, PT ;  /* 0x000000ffeb00720c */ /* 0x000fe20003f26270 */
[----:B------:R-:W-:Y:S02]  /*4c60*/  IMAD.MOV R81, RZ, RZ, -R81 ;  /* 0x000000ffff517224 */ /* 0x000fe400078e0a51 */
[--C-:B------:R-:W-:Y:S01]  /*4c70*/  @!P2 IMAD.IADD R72, R72, 0x1, -R8.reuse ;  /* 0x000000014848a824 */ /* 0x100fe200078e0a08 */
[C---:B------:R-:W-:Y:S01]  /*4c80*/  ISETP.GT.U32.AND P2, PT, R8.reuse, R75, PT ;  /* 0x0000004b0800720c */ /* 0x040fe20003f44070 */
[----:B------:R-:W-:Y:S02]  /*4c90*/  IMAD R81, R8, R81, R83 ;  /* 0x0000005108517224 */ /* 0x000fe400078e0253 */
[----:B------:R-:W-:Y:S01]  /*4ca0*/  @!P5 IMAD.IADD R70, R70, 0x1, -R8 ;  /* 0x000000014646d824 */ /* 0x000fe200078e0a08 */
[----:B------:R-:W-:Y:S01]  /*4cb0*/  ISETP.GE.AND P5, PT, R236, RZ, PT ;  /* 0x000000ffec00720c */ /* 0x000fe20003fa6270 */
[----:B------:R-:W-:Y:S01]  /*4cc0*/  @!P6 IMAD.MOV R72, RZ, RZ, -R72 ;  /* 0x000000ffff48e224 */ /* 0x000fe200078e0a48 */
[----:B------:R-:W-:Y:S01]  /*4cd0*/  ISETP.GT.U32.AND P6, PT, R8, R74, PT ;  /* 0x0000004a0800720c */ /* 0x000fe20003fc4070 */
[----:B------:R-:W-:Y:S01]  /*4ce0*/  @!P0 IMAD.IADD R76, R76, 0x1, -R8 ;  /* 0x000000014c4c8824 */ /* 0x000fe200078e0a08 */
[----:B------:R-:W-:Y:S01]  /*4cf0*/  ISETP.GT.U32.AND P0, PT, R8, R78, PT ;  /* 0x0000004e0800720c */ /* 0x000fe20003f04070 */
[----:B------:R-:W-:Y:S01]  /*4d00*/  @!P1 IMAD.MOV R70, RZ, RZ, -R70 ;  /* 0x000000ffff469224 */ /* 0x000fe200078e0a46 */
[----:B------:R-:W-:Y:S01]  /*4d10*/  ISETP.GE.AND P1, PT, R238, RZ, PT ;  /* 0x000000ffee00720c */ /* 0x000fe20003f26270 */
[----:B------:R-:W-:-:S02]  /*4d20*/  IMAD.MOV.U32 R83, RZ, RZ, R82 ;  /* 0x000000ffff537224 */ /* 0x000fc400078e0052 */
[----:B------:R-:W-:Y:S01]  /*4d30*/  @!P4 IMAD.MOV R71, RZ, RZ, -R71 ;  /* 0x000000ffff47c224 */ /* 0x000fe200078e0a47 */
[----:B------:R-:W-:Y:S01]  /*4d40*/  ISETP.GT.U32.AND P4, PT, R8, R77, PT ;  /* 0x0000004d0800720c */ /* 0x000fe20003f84070 */
[----:B------:R-:W-:-:S04]  /*4d50*/  IMAD.HI.U32 R82, R6, R83, RZ ;  /* 0x0000005306527227 */ /* 0x000fc800078e00ff */
[--C-:B------:R-:W-:Y:S01]  /*4d60*/  @!P6 IMAD.IADD R74, R74, 0x1, -R8.reuse ;  /* 0x000000014a4ae824 */ /* 0x100fe200078e0a08 */
[----:B------:R-:W-:Y:S01]  /*4d70*/  ISETP.GE.AND P6, PT, R240, RZ, PT ;  /* 0x000000fff000720c */ /* 0x000fe20003fc6270 */
[----:B------:R-:W-:Y:S02]  /*4d80*/  @!P0 IMAD.IADD R78, R78, 0x1, -R8 ;  /* 0x000000014e4e8824 */ /* 0x000fe400078e0a08 */
[----:B------:R-:W-:Y:S02]  /*4d90*/  IMAD.MOV R82, RZ, RZ, -R82 ;  /* 0x000000ffff527224 */ /* 0x000fe400078e0a52 */
[----:B------:R-:W-:Y:S01]  /*4da0*/  @!P2 IMAD.IADD R75, R75, 0x1, -R8 ;  /* 0x000000014b4ba824 */ /* 0x000fe200078e0a08 */
[C---:B------:R-:W-:Y:S01]  /*4db0*/  ISETP.GT.U32.AND P0, PT, R8.reuse, R78, PT ;  /* 0x0000004e0800720c */ /* 0x040fe20003f04070 */
[----:B------:R-:W-:Y:S01]  /*4dc0*/  @!P1 IMAD.MOV R74, RZ, RZ, -R74 ;  /* 0x000000ffff4a9224 */ /* 0x000fe200078e0a4a */
[C---:B------:R-:W-:Y:S01]  /*4dd0*/  ISETP.GT.U32.AND P1, PT, R8.reuse, R79, PT ;  /* 0x0000004f0800720c */ /* 0x040fe20003f24070 */
[----:B------:R-:W-:Y:S01]  /*4de0*/  IMAD R84, R8, R82, R83 ;  /* 0x0000005208547224 */ /* 0x000fe200078e0253 */
[----:B------:R-:W-:Y:S01]  /*4df0*/  ISETP.GE.AND P2, PT, R237, RZ, PT ;  /* 0x000000ffed00720c */ /* 0x000fe20003f46270 */
[----:B------:R-:W-:-:S04]  /*4e00*/  IMAD.HI.U32 R82, R6, R85, RZ ;  /* 0x0000005506527227 */ /* 0x000fc800078e00ff */
[----:B------:R-:W-:Y:S01]  /*4e10*/  @!P3 IMAD.MOV R73, RZ, RZ, -R73 ;  /* 0x000000ffff49b224 */ /* 0x000fe200078e0a49 */
[----:B------:R-:W-:Y:S01]  /*4e20*/  ISETP.GT.U32.AND P3, PT, R8, R75, PT ;  /* 0x0000004b0800720c */ /* 0x000fe20003f64070 */
[----:B------:R-:W-:Y:S02]  /*4e30*/  IMAD.MOV R82, RZ, RZ, -R82 ;  /* 0x000000ffff527224 */ /* 0x000fe400078e0a52 */
[--C-:B------:R-:W-:Y:S01]  /*4e40*/  @!P0 IMAD.IADD R78, R78, 0x1, -R8.reuse ;  /* 0x000000014e4e8824 */ /* 0x100fe200078e0a08 */
[C---:B------:R-:W-:Y:S01]  /*4e50*/  ISETP.GT.U32.AND P0, PT, R8.reuse, R81, PT ;  /* 0x000000510800720c */ /* 0x040fe20003f04070 */
[--C-:B------:R-:W-:Y:S02]  /*4e60*/  @!P4 IMAD.IADD R77, R77, 0x1, -R8.reuse ;  /* 0x000000014d4dc824 */ /* 0x100fe400078e0a08 */
[C---:B------:R-:W-:Y:S02]  /*4e70*/  IMAD R83, R8.reuse, R82, R85 ;  /* 0x0000005208537224 */ /* 0x040fe400078e0255 */
[----:B------:R-:W-:Y:S01]  /*4e80*/  @!P1 IMAD.IADD R79, R79, 0x1, -R8 ;  /* 0x000000014f4f9824 */ /* 0x000fe200078e0a08 */
[C---:B------:R-:W-:Y:S01]  /*4e90*/  ISETP.GT.U32.AND P4, PT, R8.reuse, R77, PT ;  /* 0x0000004d0800720c */ /* 0x040fe20003f84070 */
[----:B------:R-:W-:Y:S01]  /*4ea0*/  @!P5 IMAD.MOV R76, RZ, RZ, -R76 ;  /* 0x000000ffff4cd224 */ /* 0x000fe200078e0a4c */
[----:B------:R-:W-:Y:S01]  /*4eb0*/  ISETP.GT.U32.AND P5, PT, R8, R80, PT ;  /* 0x000000500800720c */ /* 0x000fe20003fa4070 */
[----:B------:R-:W-:Y:S01]  /*4ec0*/  @!P3 IMAD.IADD R75, R75, 0x1, -R8 ;  /* 0x000000014b4bb824 */ /* 0x000fe200078e0a08 */
[----:B------:R-:W-:Y:S01]  /*4ed0*/  ISETP.GE.AND P3, PT, R239, RZ, PT ;  /* 0x000000ffef00720c */ /* 0x000fe20003f66270 */
[----:B------:R-:W-:Y:S01]  /*4ee0*/  IMAD.HI.U32 R82, R6, R87, RZ ;  /* 0x0000005706527227 */ /* 0x000fe200078e00ff */
[----:B------:R-:W-:-:S03]  /*4ef0*/  ISETP.GT.U32.AND P1, PT, R8, R79, PT ;  /* 0x0000004f0800720c */ /* 0x000fc60003f24070 */
[----:B------:R-:W-:Y:S02]  /*4f00*/  @!P0 IMAD.IADD R81, R81, 0x1, -R8 ;  /* 0x0000000151518824 */ /* 0x000fe400078e0a08 */
[----:B------:R-:W-:-:S03]  /*4f10*/  IMAD.HI.U32 R85, R6, R89, RZ ;  /* 0x0000005906557227 */ /* 0x000fc600078e00ff */
[----:B------:R-:W-:Y:S01]  /*4f20*/  ISETP.GT.U32.AND P0, PT, R8, R81, PT ;  /* 0x000000510800720c */ /* 0x000fe20003f04070 */
[----:B------:R-:W-:Y:S01]  /*4f30*/  @!P4 IMAD.IADD R77, R77, 0x1, -R8 ;  /* 0x000000014d4dc824 */ /* 0x000fe200078e0a08 */
[----:B------:R-:W-:Y:S01]  /*4f40*/  ISETP.GE.AND P4, PT, R242, RZ, PT ;  /* 0x000000fff200720c */ /* 0x000fe20003f86270 */
[----:B------:R-:W-:Y:S02]  /*4f50*/  IMAD.MOV R82, RZ, RZ, -R82 ;  /* 0x000000ffff527224 */ /* 0x000fe400078e0a52 */
[----:B------:R-:W-:Y:S01]  /*4f60*/  @!P3 IMAD.MOV R77, RZ, RZ, -R77 ;  /* 0x000000ffff4db224 */ /* 0x000fe200078e0a4d */
[----:B------:R-:W-:Y:S01]  /*4f70*/  ISETP.GE.AND P3, PT, R243, RZ, PT ;  /* 0x000000fff300720c */ /* 0x000fe20003f66270 */
[--C-:B------:R-:W-:Y:S01]  /*4f80*/  @!P1 IMAD.IADD R79, R79, 0x1, -R8.reuse ;  /* 0x000000014f4f9824 */ /* 0x100fe200078e0a08 */
[----:B------:R-:W-:Y:S01]  /*4f90*/  ISETP.GT.U32.AND P1, PT, R8, R84, PT ;  /* 0x000000540800720c */ /* 0x000fe20003f24070 */
[----:B------:R-:W-:Y:S02]  /*4fa0*/  IMAD.MOV R85, RZ, RZ, -R85 ;  /* 0x000000ffff557224 */ /* 0x000fe400078e0a55 */
[----:B------:R-:W-:-:S02]  /*4fb0*/  @!P5 IMAD.IADD R80, R80, 0x1, -R8 ;  /* 0x000000015050d824 */ /* 0x000fc400078e0a08 */
[--C-:B------:R-:W-:Y:S01]  /*4fc0*/  @!P0 IMAD.IADD R81, R81, 0x1, -R8.reuse ;  /* 0x0000000151518824 */ /* 0x100fe200078e0a08 */
[C---:B------:R-:W-:Y:S01]  /*4fd0*/  ISETP.GT.U32.AND P0, PT, R8.reuse, R83, PT ;  /* 0x000000530800720c */ /* 0x040fe20003f04070 */
[C---:B------:R-:W-:Y:S01]  /*4fe0*/  IMAD R82, R8.reuse, R82, R87 ;  /* 0x0000005208527224 */ /* 0x040fe200078e0257 */
[C---:B------:R-:W-:Y:S01]  /*4ff0*/  ISETP.GT.U32.AND P5, PT, R8.reuse, R80, PT ;  /* 0x000000500800720c */ /* 0x040fe20003fa4070 */
[C---:B------:R-:W-:Y:S02]  /*5000*/  IMAD R85, R8.reuse, R85, R89 ;  /* 0x0000005508557224 */ /* 0x040fe400078e0259 */
[----:B------:R-:W-:Y:S01]  /*5010*/  @!P3 IMAD.MOV R81, RZ, RZ, -R81 ;  /* 0x000000ffff51b224 */ /* 0x000fe200078e0a51 */
[----:B------:R-:W-:Y:S01]  /*5020*/  ISETP.GT.U32.AND P3, PT, R8, R82, PT ;  /* 0x000000520800720c */ /* 0x000fe20003f64070 */
[----:B------:R-:W-:Y:S02]  /*5030*/  @!P1 IMAD.IADD R84, R84, 0x1, -R8 ;  /* 0x0000000154549824 */ /* 0x000fe400078e0a08 */
[----:B------:R-:W-:-:S03]  /*5040*/  IMAD.HI.U32 R86, R6, R91, RZ ;  /* 0x0000005b06567227 */ /* 0x000fc600078e00ff */
[C---:B------:R-:W-:Y:S01]  /*5050*/  ISETP.GT.U32.AND P1, PT, R8.reuse, R84, PT ;  /* 0x000000540800720c */ /* 0x040fe20003f24070 */
[----:B------:R-:W-:Y:S02]  /*5060*/  @!P0 IMAD.IADD R83, R83, 0x1, -R8 ;  /* 0x0000000153538824 */ /* 0x000fe400078e0a08 */
[C---:B------:R-:W-:Y:S02]  /*5070*/  VIADD R249, R13.reuse, 0x2e ;  /* 0x0000002e0df97836 */ /* 0x040fe40000000000 */
[C---:B------:R-:W-:Y:S01]  /*5080*/  VIADD R207, R13.reuse, 0x2d ;  /* 0x0000002d0dcf7836 */ /* 0x040fe20000000000 */
[----:B------:R-:W-:Y:S01]  /*5090*/  ISETP.GT.U32.AND P0, PT, R8, R83, PT ;  /* 0x000000530800720c */ /* 0x000fe20003f04070 */
[----:B------:R-:W-:Y:S01]  /*50a0*/  IMAD.MOV R86, RZ, RZ, -R86 ;  /* 0x000000ffff567224 */ /* 0x000fe200078e0a56 */
[----:B------:R-:W-:Y:S01]  /*50b0*/  IABS R93, R249 ;  /* 0x000000f9005d7213 */ /* 0x000fe20000000000 */
[----:B------:R-:W-:Y:S01]  /*50c0*/  @!P6 IMAD.MOV R78, RZ, RZ, -R78 ;  /* 0x000000ffff4ee224 */ /* 0x000fe200078e0a4e */
[----:B------:R-:W-:Y:S01]  /*50d0*/  ISETP.GE.AND P6, PT, R244, RZ, PT ;  /* 0x000000fff400720c */ /* 0x000fe20003fc6270 */
[----:B------:R-:W-:Y:S01]  /*50e0*/  VIADD R250, R13, 0x2c ;  /* 0x0000002c0dfa7836 */ /* 0x000fe20000000000 */
[----:B------:R-:W-:Y:S01]  /*50f0*/  IABS R89, R207 ;  /* 0x000000cf00597213 */ /* 0x000fe20000000000 */
[----:B------:R-:W-:-:S02]  /*5100*/  IMAD R86, R8, R86, R91 ;  /* 0x0000005608567224 */ /* 0x000fc400078e025b */
[----:B------:R-:W-:Y:S01]  /*5110*/  @!P2 IMAD.MOV R75, RZ, RZ, -R75 ;  /* 0x000000ffff4ba224 */ /* 0x000fe200078e0a4b */
[----:B------:R-:W-:Y:S01]  /*5120*/  ISETP.GE.AND P2, PT, R241, RZ, PT ;  /* 0x000000fff100720c */ /* 0x000fe20003f46270 */
[--C-:B------:R-:W-:Y:S01]  /*5130*/  @!P5 IMAD.IADD R80, R80, 0x1, -R8.reuse ;  /* 0x000000015050d824 */ /* 0x100fe200078e0a08 */
[----:B------:R-:W-:Y:S01]  /*5140*/  ISETP.GE.AND P5, PT, R245, RZ, PT ;  /* 0x000000fff500720c */ /* 0x000fe20003fa6270 */
[----:B------:R-:W-:Y:S01]  /*5150*/  @!P0 IMAD.IADD R83, R83, 0x1, -R8 ;  /* 0x0000000153538824 */ /* 0x000fe200078e0a08 */
[----:B------:R-:W-:Y:S01]  /*5160*/  ISETP.GT.U32.AND P0, PT, R8, R85, PT ;  /* 0x000000550800720c */ /* 0x000fe20003f04070 */
[----:B------:R-:W-:Y:S01]  /*5170*/  IMAD.HI.U32 R87, R6, R93, RZ ;  /* 0x0000005d06577227 */ /* 0x000fe200078e00ff */
[----:B------:R-:W-:-:S03]  /*5180*/  IABS R91, R250 ;  /* 0x000000fa005b7213 */ /* 0x000fc60000000000 */
[----:B------:R-:W-:Y:S01]  /*5190*/  @!P3 IMAD.IADD R82, R82, 0x1, -R8 ;  /* 0x000000015252b824 */ /* 0x000fe200078e0a08 */
[----:B------:R-:W-:Y:S01]  /*51a0*/  ISETP.GT.U32.AND P3, PT, R8, R86, PT ;  /* 0x000000560800720c */ /* 0x000fe20003f64070 */
[----:B------:R-:W-:-:S04]  /*51b0*/  IMAD.HI.U32 R88, R6, R89, RZ ;  /* 0x0000005906587227 */ /* 0x000fc800078e00ff */
[----:B------:R-:W-:Y:S02]  /*51c0*/  IMAD.MOV R87, RZ, RZ, -R87 ;  /* 0x000000ffff577224 */ /* 0x000fe400078e0a57 */
[--C-:B------:R-:W-:Y:S02]  /*51d0*/  @!P0 IMAD.IADD R85, R85, 0x1, -R8.reuse ;  /* 0x0000000155558824 */ /* 0x100fe400078e0a08 */
[----:B------:R-:W-:Y:S01]  /*51e0*/  @!P1 IMAD.IADD R84, R84, 0x1, -R8 ;  /* 0x0000000154549824 */ /* 0x000fe200078e0a08 */
[----:B------:R-:W-:Y:S01]  /*51f0*/  ISETP.GE.AND P1, PT, R252, RZ, PT ;  /* 0x000000fffc00720c */ /* 0x000fe20003f26270 */
[----:B------:R-:W-:Y:S01]  /*5200*/  IMAD.MOV R90, RZ, RZ, -R88 ;  /* 0x000000ffff5a7224 */ /* 0x000fe200078e0a58 */
[----:B------:R-:W-:Y:S01]  /*5210*/  ISETP.GT.U32.AND P0, PT, R8, R85, PT ;  /* 0x000000550800720c */ /* 0x000fe20003f04070 */
[----:B------:R-:W-:-:S04]  /*5220*/  IMAD.HI.U32 R88, R6, R91, RZ ;  /* 0x0000005b06587227 */ /* 0x000fc800078e00ff */
[C---:B------:R-:W-:Y:S02]  /*5230*/  IMAD R87, R8.reuse, R87, R93 ;  /* 0x0000005708577224 */ /* 0x040fe400078e025d */
[----:B------:R-:W-:Y:S01]  /*5240*/  @!P6 IMAD.MOV R84, RZ, RZ, -R84 ;  /* 0x000000ffff54e224 */ /* 0x000fe200078e0a54 */
[----:B------:R-:W-:Y:S01]  /*5250*/  ISETP.GT.U32.AND P6, PT, R8, R82, PT ;  /* 0x000000520800720c */ /* 0x000fe20003fc4070 */
[----:B------:R-:W-:Y:S02]  /*5260*/  IMAD.MOV R88, RZ, RZ, -R88 ;  /* 0x000000ffff587224 */ /* 0x000fe400078e0a58 */
[----:B------:R-:W-:Y:S01]  /*5270*/  @!P2 IMAD.MOV R80, RZ, RZ, -R80 ;  /* 0x000000ffff50a224 */ /* 0x000fe200078e0a50 */
[----:B------:R-:W-:Y:S01]  /*5280*/  ISETP.GE.AND P2, PT, R246, RZ, PT ;  /* 0x000000fff600720c */ /* 0x000fe20003f46270 */
[----:B------:R-:W-:Y:S01]  /*5290*/  @!P5 IMAD.MOV R83, RZ, RZ, -R83 ;  /* 0x000000ffff53d224 */ /* 0x000fe200078e0a53 */
[----:B------:R-:W-:Y:S01]  /*52a0*/  ISETP.GT.U32.AND P5, PT, R8, R87, PT ;  /* 0x000000570800720c */ /* 0x000fe20003fa4070 */
[----:B------:R-:W-:-:S02]  /*52b0*/  VIADD R248, R13, 0x2b ;  /* 0x0000002b0df87836 */ /* 0x000fc40000000000 */
[--C-:B------:R-:W-:Y:S02]  /*52c0*/  @!P3 IMAD.IADD R86, R86, 0x1, -R8.reuse ;  /* 0x000000015656b824 */ /* 0x100fe400078e0a08 */
[C---:B------:R-:W-:Y:S01]  /*52d0*/  IMAD R88, R8.reuse, R88, R91 ;  /* 0x0000005808587224 */ /* 0x040fe200078e025b */
[----:B------:R-:W-:Y:S01]  /*52e0*/  IABS R93, R248 ;  /* 0x000000f8005d7213 */ /* 0x000fe20000000000 */
[C---:B------:R-:W-:Y:S01]  /*52f0*/  IMAD R89, R8.reuse, R90, R89 ;  /* 0x0000005a08597224 */ /* 0x040fe200078e0259 */
[C---:B------:R-:W-:Y:S01]  /*5300*/  ISETP.GT.U32.AND P3, PT, R8.reuse, R86, PT ;  /* 0x000000560800720c */ /* 0x040fe20003f64070 */
[--C-:B------:R-:W-:Y:S01]  /*5310*/  @!P0 IMAD.IADD R85, R85, 0x1, -R8.reuse ;  /* 0x0000000155558824 */ /* 0x100fe200078e0a08 */
[----:B------:R-:W-:Y:S01]  /*5320*/  ISETP.GT.U32.AND P0, PT, R8, R88, PT ;  /* 0x000000580800720c */ /* 0x000fe20003f04070 */
[----:B------:R-:W-:Y:S01]  /*5330*/  @!P4 IMAD.MOV R79, RZ, RZ, -R79 ;  /* 0x000000ffff4fc224 */ /* 0x000fe200078e0a4f */
[----:B------:R-:W-:Y:S01]  /*5340*/  ISETP.GE.AND P4, PT, R247, RZ, PT ;  /* 0x000000fff700720c */ /* 0x000fe20003f86270 */
[----:B------:R-:W-:Y:S01]  /*5350*/  @!P6 IMAD.IADD R82, R82, 0x1, -R8 ;  /* 0x000000015252e824 */ /* 0x000fe200078e0a08 */
[----:B------:R-:W-:Y:S01]  /*5360*/  ISETP.GT.U32.AND P6, PT, R8, R89, PT ;  /* 0x000000590800720c */ /* 0x000fe20003fc4070 */
[----:B------:R-:W-:-:S04]  /*5370*/  IMAD.HI.U32 R90, R6, R93, RZ ;  /* 0x0000005d065a7227 */ /* 0x000fc800078e00ff */
[----:B------:R-:W-:Y:S02]  /*5380*/  @!P5 IMAD.IADD R87, R87, 0x1, -R8 ;  /* 0x000000015757d824 */ /* 0x000fe400078e0a08 */
[----:B------:R-:W-:Y:S01]  /*5390*/  @!P2 IMAD.MOV R82, RZ, RZ, -R82 ;  /* 0x000000ffff52a224 */ /* 0x000fe200078e0a52 */
[----:B------:R-:W-:Y:S01]  /*53a0*/  ISETP.GE.AND P2, PT, R249, RZ, PT ;  /* 0x000000fff900720c */ /* 0x000fe20003f46270 */
[----:B------:R-:W-:Y:S01]  /*53b0*/  IMAD.MOV R90, RZ, RZ, -R90 ;  /* 0x000000ffff5a7224 */ /* 0x000fe200078e0a5a */
[C---:B------:R-:W-:Y:S01]  /*53c0*/  ISETP.GT.U32.AND P5, PT, R8.reuse, R87, PT ;  /* 0x000000570800720c */ /* 0x040fe20003fa4070 */
[----:B------:R-:W-:Y:S02]  /*53d0*/  VIADD R249, R13, 0x2a ;  /* 0x0000002a0df97836 */ /* 0x000fe40000000000 */
[----:B------:R-:W-:Y:S02]  /*53e0*/  IMAD R90, R8, R90, R93 ;  /* 0x0000005a085a7224 */ /* 0x000fe400078e025d */
[--C-:B------:R-:W-:Y:S01]  /*53f0*/  @!P3 IMAD.IADD R86, R86, 0x1, -R8.reuse ;  /* 0x000000015656b824 */ /* 0x100fe200078e0a08 */
[----:B------:R-:W-:Y:S01]  /*5400*/  IABS R93, R249 ;  /* 0x000000f9005d7213 */ /* 0x000fe20000000000 */
[--C-:B------:R-:W-:Y:S01]  /*5410*/  @!P0 IMAD.IADD R88, R88, 0x1, -R8.reuse ;  /* 0x0000000158588824 */ /* 0x100fe200078e0a08 */
[----:B------:R-:W-:Y:S01]  /*5420*/  ISETP.GE.AND P0, PT, R248, RZ, PT ;  /* 0x000000fff800720c */ /* 0x000fe20003f06270 */
[----:B------:R-:W-:Y:S01]  /*5430*/  @!P6 IMAD.IADD R89, R89, 0x1, -R8 ;  /* 0x000000015959e824 */ /* 0x000fe200078e0a08 */
[----:B------:R-:W-:Y:S01]  /*5440*/  ISETP.GE.AND P3, PT, R207, RZ, PT ;  /* 0x000000ffcf00720c */ /* 0x000fe20003f66270 */
[----:B------:R-:W-:Y:S01]  /*5450*/  @!P4 IMAD.MOV R85, RZ, RZ, -R85 ;  /* 0x000000ffff55c224 */ /* 0x000fe200078e0a55 */
[C---:B------:R-:W-:Y:S01]  /*5460*/  ISETP.GT.U32.AND P4, PT, R8.reuse, R90, PT ;  /* 0x0000005a0800720c */ /* 0x040fe20003f84070 */
[----:B------:R-:W-:Y:S01]  /*5470*/  @!P1 IMAD.MOV R86, RZ, RZ, -R86 ;  /* 0x000000ffff569224 */ /* 0x000fe200078e0a56 */
[----:B------:R-:W-:Y:S01]  /*5480*/  ISETP.GT.U32.AND P1, PT, R8, R88, PT ;  /* 0x000000580800720c */ /* 0x000fe20003f24070 */
[----:B------:R-:W-:Y:S01]  /*5490*/  IMAD.HI.U32 R91, R6, R93, RZ ;  /* 0x0000005d065b7227 */ /* 0x000fe200078e00ff */
[----:B------:R-:W-:-:S03]  /*54a0*/  ISETP.GT.U32.AND P6, PT, R8, R89, PT ;  /* 0x000000590800720c */ /* 0x000fc60003fc4070 */
[----:B------:R-:W-:Y:S02]  /*54b0*/  IMAD.MOV R91, RZ, RZ, -R91 ;  /* 0x000000ffff5b7224 */ /* 0x000fe400078e0a5b */
[--C-:B------:R-:W-:Y:S01]  /*54c0*/  @!P5 IMAD.IADD R87, R87, 0x1, -R8.reuse ;  /* 0x000000015757d824 */ /* 0x100fe200078e0a08 */
[----:B------:R-:W-:Y:S01]  /*54d0*/  ISETP.GE.AND P5, PT, R250, RZ, PT ;  /* 0x000000fffa00720c */ /* 0x000fe20003fa6270 */
[----:B------:R-:W-:Y:S02]  /*54e0*/  VIADD R250, R13, 0x29 ;  /* 0x000000290dfa7836 */ /* 0x000fe40000000000 */
[----:B------:R-:W-:Y:S02]  /*54f0*/  IMAD R93, R8, R91, R93 ;  /* 0x0000005b085d7224 */ /* 0x000fe400078e025d */
[--C-:B------:R-:W-:Y:S01]  /*5500*/  @!P4 IMAD.IADD R90, R90, 0x1, -R8.reuse ;  /* 0x000000015a5ac824 */ /* 0x100fe200078e0a08 */
[----:B------:R-:W-:Y:S01]  /*5510*/  IABS R95, R250 ;  /* 0x000000fa005f7213 */ /* 0x000fe20000000000 */
[--C-:B------:R-:W-:Y:S01]  /*5520*/  @!P1 IMAD.IADD R88, R88, 0x1, -R8.reuse ;  /* 0x0000000158589824 */ /* 0x100fe200078e0a08 */
[----:B------:R-:W-:Y:S01]  /*5530*/  ISETP.GT.U32.AND P1, PT, R8, R93, PT ;  /* 0x0000005d0800720c */ /* 0x000fe20003f24070 */
[----:B------:R-:W-:Y:S01]  /*5540*/  @!P6 IMAD.IADD R89, R89, 0x1, -R8 ;  /* 0x000000015959e824 */ /* 0x000fe200078e0a08 */
[----:B------:R-:W-:Y:S01]  /*5550*/  ISETP.GE.AND P6, PT, R249, RZ, PT ;  /* 0x000000fff900720c */ /* 0x000fe20003fc6270 */
[----:B------:R-:W-:Y:S01]  /*5560*/  IMAD.HI.U32 R91, R6, R95, RZ ;  /* 0x0000005f065b7227 */ /* 0x000fe200078e00ff */
[----:B------:R-:W-:-:S03]  /*5570*/  ISETP.GT.U32.AND P4, PT, R8, R90, PT ;  /* 0x0000005a0800720c */ /* 0x000fc60003f84070 */
[----:B------:R-:W-:Y:S02]  /*5580*/  VIADD R249, R13, 0x28 ;  /* 0x000000280df97836 */ /* 0x000fe40000000000 */
[----:B------:R-:W-:Y:S02]  /*5590*/  IMAD.MOV R91, RZ, RZ, -R91 ;  /* 0x000000ffff5b7224 */ /* 0x000fe400078e0a5b */
[----:B------:R-:W-:Y:S01]  /*55a0*/  @!P2 IMAD.MOV R87, RZ, RZ, -R87 ;  /* 0x000000ffff57a224 */ /* 0x000fe200078e0a57 */
[----:B------:R-:W-:Y:S01]  /*55b0*/  IABS R94, R249 ;  /* 0x000000f9005e7213 */ /* 0x000fe20000000000 */
[----:B------:R-:W-:Y:S01]  /*55c0*/  IMAD R92, R8, R91, R95 ;  /* 0x0000005b085c7224 */ /* 0x000fe200078e025f */
[----:B------:R-:W-:Y:S01]  /*55d0*/  ISETP.GE.AND P2, PT, R250, RZ, PT ;  /* 0x000000fffa00720c */ /* 0x000fe20003f46270 */
[----:B------:R-:W-:Y:S02]  /*55e0*/  @!P1 IMAD.IADD R93, R93, 0x1, -R8 ;  /* 0x000000015d5d9824 */ /* 0x000fe400078e0a08 */
[----:B------:R-:W-:-:S02]  /*55f0*/  IMAD.MOV.U32 R95, RZ, RZ, R94 ;  /* 0x000000ffff5f7224 */ /* 0x000fc400078e005e */
[----:B------:R-:W-:Y:S01]  /*5600*/  @!P4 IMAD.IADD R90, R90, 0x1, -R8 ;  /* 0x000000015a5ac824 */ /* 0x000fe200078e0a08 */
[----:B------:R-:W-:Y:S01]  /*5610*/  ISETP.GT.U32.AND P4, PT, R8, R92, PT ;  /* 0x0000005c0800720c */ /* 0x000fe20003f84070 */
[----:B------:R-:W-:Y:S01]  /*5620*/  IMAD.HI.U32 R91, R6, R95, RZ ;  /* 0x0000005f065b7227 */ /* 0x000fe200078e00ff */
[----:B------:R-:W-:-:S03]  /*5630*/  ISETP.GT.U32.AND P1, PT, R8, R93, PT ;  /* 0x0000005d0800720c */ /* 0x000fc60003f24070 */
[----:B------:R-:W-:Y:S02]  /*5640*/  IMAD.MOV R91, RZ, RZ, -R91 ;  /* 0x000000ffff5b7224 */ /* 0x000fe400078e0a5b */
[----:B------:R-:W-:Y:S02]  /*5650*/  VIADD R250, R13, 0x27 ;  /* 0x000000270dfa7836 */ /* 0x000fe40000000000 */
[----:B------:R-:W-:Y:S02]  /*5660*/  IMAD R91, R8, R91, R95 ;  /* 0x0000005b085b7224 */ /* 0x000fe400078e025f */
[----:B------:R-:W-:Y:S01]  /*5670*/  @!P5 IMAD.MOV R88, RZ, RZ, -R88 ;  /* 0x000000ffff58d224 */ /* 0x000fe200078e0a58 */
[----:B------:R-:W-:Y:S01]  /*5680*/  IABS R97, R250 ;  /* 0x000000fa00617213 */ /* 0x000fe20000000000 */
[--C-:B------:R-:W-:Y:S01]  /*5690*/  @!P4 IMAD.IADD R92, R92, 0x1, -R8.reuse ;  /* 0x000000015c5cc824 */ /* 0x100fe200078e0a08 */
[----:B------:R-:W-:Y:S01]  /*56a0*/  ISETP.GE.AND P5, PT, R250, RZ, PT ;  /* 0x000000fffa00720c */ /* 0x000fe20003fa6270 */
[----:B------:R-:W-:Y:S01]  /*56b0*/  @!P1 IMAD.IADD R93, R93, 0x1, -R8 ;  /* 0x000000015d5d9824 */ /* 0x000fe200078e0a08 */
[C---:B------:R-:W-:Y:S01]  /*56c0*/  ISETP.GT.U32.AND P1, PT, R8.reuse, R91, PT ;  /* 0x0000005b0800720c */ /* 0x040fe20003f24070 */
[----:B------:R-:W-:Y:S01]  /*56d0*/  VIADD R250, R13, 0x26 ;  /* 0x000000260dfa7836 */ /* 0x000fe20000000000 */
[----:B------:R-:W-:Y:S01]  /*56e0*/  ISETP.GT.U32.AND P4, PT, R8, R92, PT ;  /* 0x0000005c0800720c */ /* 0x000fe20003f84070 */
[----:B------:R-:W-:-:S03]  /*56f0*/  IMAD.HI.U32 R94, R6, R97, RZ ;  /* 0x00000061065e7227 */ /* 0x000fc600078e00ff */
[----:B------:R-:W-:Y:S01]  /*5700*/  IABS R99, R250 ;  /* 0x000000fa00637213 */ /* 0x000fe20000000000 */
[----:B------:R-:W-:Y:S02]  /*5710*/  VIADD R248, R13, 0x25 ;  /* 0x000000250df87836 */ /* 0x000fe40000000000 */
[----:B------:R-:W-:Y:S02]  /*5720*/  IMAD.MOV R94, RZ, RZ, -R94 ;  /* 0x000000ffff5e7224 */ /* 0x000fe400078e0a5e */
[----:B------:R-:W-:Y:S01]  /*5730*/  IMAD.HI.U32 R95, R6, R99, RZ ;  /* 0x00000063065f7227 */ /* 0x000fe200078e00ff */
[----:B------:R-:W-:-:S03]  /*5740*/  IABS R96, R248 ;  /* 0x000000f800607213 */ /* 0x000fc60000000000 */
[----:B------:R-:W-:Y:S02]  /*5750*/  IMAD R94, R8, R94, R97 ;  /* 0x0000005e085e7224 */ /* 0x000fe400078e0261 */
[--C-:B------:R-:W-:Y:S02]  /*5760*/  @!P1 IMAD.IADD R91, R91, 0x1, -R8.reuse ;  /* 0x000000015b5b9824 */ /* 0x100fe400078e0a08 */
[----:B------:R-:W-:Y:S01]  /*5770*/  @!P4 IMAD.IADD R92, R92, 0x1, -R8 ;  /* 0x000000015c5cc824 */ /* 0x000fe200078e0a08 */
[C---:B------:R-:W-:Y:S01]  /*5780*/  ISETP.GT.U32.AND P4, PT, R8.reuse, R94, PT ;  /* 0x0000005e0800720c */ /* 0x040fe20003f84070 */
[----:B------:R-:W-:Y:S01]  /*5790*/  IMAD.MOV R95, RZ, RZ, -R95 ;  /* 0x000000ffff5f7224 */ /* 0x000fe200078e0a5f */
[C---:B------:R-:W-:Y:S01]  /*57a0*/  ISETP.GT.U32.AND P1, PT, R8.reuse, R91, PT ;  /* 0x0000005b0800720c */ /* 0x040fe20003f24070 */
[----:B------:R-:W-:Y:S02]  /*57b0*/  IMAD.MOV.U32 R97, RZ, RZ, R96 ;  /* 0x000000ffff617224 */ /* 0x000fe400078e0060 */
[----:B------:R-:W-:-:S02]  /*57c0*/  IMAD R99, R8, R95, R99 ;  /* 0x0000005f08637224 */ /* 0x000fc400078e0263 */
[----:B------:R-:W-:-:S04]  /*57d0*/  IMAD.HI.U32 R95, R6, R97, RZ ;  /* 0x00000061065f7227 */ /* 0x000fc800078e00ff */
[----:B------:R-:W-:Y:S01]  /*57e0*/  @!P0 IMAD.MOV R90, RZ, RZ, -R90 ;  /* 0x000000ffff5a8224 */ /* 0x000fe200078e0a5a */
[----:B------:R-:W-:Y:S01]  /*57f0*/  ISETP.GE.AND P0, PT, R250, RZ, PT ;  /* 0x000000fffa00720c */ /* 0x000fe20003f06270 */
[----:B------:R-:W-:Y:S02]  /*5800*/  VIADD R250, R13, 0x24 ;  /* 0x000000240dfa7836 */ /* 0x000fe40000000000 */
[----:B------:R-:W-:Y:S02]  /*5810*/  IMAD.MOV R98, RZ, RZ, -R95 ;  /* 0x000000ffff627224 */ /* 0x000fe400078e0a5f */
[--C-:B------:R-:W-:Y:S01]  /*5820*/  @!P4 IMAD.IADD R94, R94, 0x1, -R8.reuse ;  /* 0x000000015e5ec824 */ /* 0x100fe200078e0a08 */
[----:B------:R-:W-:Y:S01]  /*5830*/  IABS R101, R250 ;  /* 0x000000fa00657213 */ /* 0x000fe20000000000 */
[C---:B------:R-:W-:Y:S02]  /*5840*/  IMAD R98, R8.reuse, R98, R97 ;  /* 0x0000006208627224 */ /* 0x040fe400078e0261 */
[----:B------:R-:W-:Y:S01]  /*5850*/  @!P1 IMAD.IADD R91, R91, 0x1, -R8 ;  /* 0x000000015b5b9824 */ /* 0x000fe200078e0a08 */
[C---:B------:R-:W-:Y:S01]  /*5860*/  ISETP.GT.U32.AND P1, PT, R8.reuse, R99, PT ;  /* 0x000000630800720c */ /* 0x040fe20003f24070 */
[----:B------:R-:W-:Y:S01]  /*5870*/  @!P6 IMAD.MOV R93, RZ, RZ, -R93 ;  /* 0x000000ffff5de224 */ /* 0x000fe200078e0a5d */
[----:B------:R-:W-:Y:S01]  /*5880*/  ISETP.GT.U32.AND P4, PT, R8, R94, PT ;  /* 0x0000005e0800720c */ /* 0x000fe20003f84070 */
[----:B------:R-:W-:Y:S01]  /*5890*/  IMAD.HI.U32 R96, R6, R101, RZ ;  /* 0x0000006506607227 */ /* 0x000fe200078e00ff */
[----:B------:R-:W-:-:S03]  /*58a0*/  ISETP.GT.U32.AND P6, PT, R8, R98, PT ;  /* 0x000000620800720c */ /* 0x000fc60003fc4070 */
[----:B------:R-:W-:-:S04]  /*58b0*/  IMAD.HI.U32 R95, R6, R103, RZ ;  /* 0x00000067065f7227 */ /* 0x000fc800078e00ff */
[----:B------:R-:W-:Y:S02]  /*58c0*/  IMAD.MOV R96, RZ, RZ, -R96 ;  /* 0x000000ffff607224 */ /* 0x000fe400078e0a60 */
[----:B------:R-:W-:Y:S02]  /*58d0*/  IMAD.MOV R97, RZ, RZ, -R95 ;  /* 0x000000ffff617224 */ /* 0x000fe400078e0a5f */
[C---:B------:R-:W-:Y:S02]  /*58e0*/  IMAD R95, R8.reuse, R96, R101 ;  /* 0x00000060085f7224 */ /* 0x040fe400078e0265 */
[----:B------:R-:W-:Y:S02]  /*58f0*/  IMAD R97, R8, R97, R103 ;  /* 0x0000006108617224 */ /* 0x000fe400078e0267 */
[----:B------:R-:W-:Y:S01]  /*5900*/  @!P1 IMAD.IADD R99, R99, 0x1, -R8 ;  /* 0x0000000163639824 */ /* 0x000fe200078e0a08 */
[----:B------:R-:W-:Y:S01]  /*5910*/  ISETP.GE.AND P1, PT, R250, RZ, PT ;  /* 0x000000fffa00720c */ /* 0x000fe20003f26270 */
[----:B------:R-:W-:Y:S01]  /*5920*/  @!P2 IMAD.MOV R92, RZ, RZ, -R92 ;  /* 0x000000ffff5ca224 */ /* 0x000fe200078e0a5c */
[----:B------:R-:W-:Y:S01]  /*5930*/  ISETP.GT.U32.AND P2, PT, R8, R95, PT ;  /* 0x0000005f0800720c */ /* 0x000fe20003f44070 */
[--C-:B------:R-:W-:Y:S01]  /*5940*/  @!P4 IMAD.IADD R94, R94, 0x1, -R8.reuse ;  /* 0x000000015e5ec824 */ /* 0x100fe200078e0a08 */
[----:B------:R-:W-:Y:S01]  /*5950*/  ISETP.GT.U32.AND P4, PT, R8, R97, PT ;  /* 0x000000610800720c */ /* 0x000fe20003f84070 */
[----:B------:R-:W-:Y:S01]  /*5960*/  @!P6 IMAD.IADD R98, R98, 0x1, -R8 ;  /* 0x000000016262e824 */ /* 0x000fe200078e0a08 */
[----:B------:R-:W-:Y:S01]  /*5970*/  ISETP.GT.U32.AND P6, PT, R8, R99, PT ;  /* 0x000000630800720c */ /* 0x000fe20003fc4070 */
[----:B------:R-:W-:-:S04]  /*5980*/  IMAD.HI.U32 R96, R6, R105, RZ ;  /* 0x0000006906607227 */ /* 0x000fc800078e00ff */
[----:B------:R-:W-:Y:S01]  /*5990*/  @!P3 IMAD.MOV R89, RZ, RZ, -R89 ;  /* 0x000000ffff59b224 */ /* 0x000fe200078e0a59 */
[----:B------:R-:W-:Y:S01]  /*59a0*/  ISETP.GE.AND P3, PT, R249, RZ, PT ;  /* 0x000000fff900720c */ /* 0x000fe20003f66270 */
[C---:B------:R-:W-:Y:S02]  /*59b0*/  VIADD R249, R13.reuse, 0x21 ;  /* 0x000000210df97836 */ /* 0x040fe40000000000 */
[----:B------:R-:W-:Y:S02]  /*59c0*/  IMAD.MOV R96, RZ, RZ, -R96 ;  /* 0x000000ffff607224 */ /* 0x000fe400078e0a60 */
[----:B------:R-:W-:Y:S01]  /*59d0*/  VIADD R207, R13, 0x20 ;  /* 0x000000200dcf7836 */ /* 0x000fe20000000000 */
[----:B------:R-:W-:Y:S01]  /*59e0*/  IABS R107, R249 ;  /* 0x000000f9006b7213 */ /* 0x000fe20000000000 */
[C---:B------:R-:W-:Y:S02]  /*59f0*/  IMAD R102, R8.reuse, R96, R105 ;  /* 0x0000006008667224 */ /* 0x040fe400078e0269 */
[--C-:B------:R-:W-:Y:S01]  /*5a00*/  @!P2 IMAD.IADD R95, R95, 0x1, -R8.reuse ;  /* 0x000000015f5fa824 */ /* 0x100fe200078e0a08 */
[----:B------:R-:W-:Y:S01]  /*5a10*/  IABS R101, R207 ;  /* 0x000000cf00657213 */ /* 0x000fe20000000000 */
[--C-:B------:R-:W-:Y:S01]  /*5a20*/  @!P4 IMAD.IADD R97, R97, 0x1, -R8.reuse ;  /* 0x000000016161c824 */ /* 0x100fe200078e0a08 */
[C---:B------:R-:W-:Y:S01]  /*5a30*/  ISETP.GT.U32.AND P2, PT, R8.reuse, R98, PT ;  /* 0x000000620800720c */ /* 0x040fe20003f44070 */
[----:B------:R-:W-:Y:S01]  /*5a40*/  @!P6 IMAD.IADD R99, R99, 0x1, -R8 ;  /* 0x000000016363e824 */ /* 0x000fe200078e0a08 */
[----:B------:R-:W-:Y:S01]  /*5a50*/  ISETP.GT.U32.AND P6, PT, R8, R102, PT ;  /* 0x000000660800720c */ /* 0x000fe20003fc4070 */
[----:B------:R-:W-:Y:S01]  /*5a60*/  IMAD.HI.U32 R100, R6, R107, RZ ;  /* 0x0000006b06647227 */ /* 0x000fe200078e00ff */
[----:B------:R-:W-:-:S03]  /*5a70*/  ISETP.GT.U32.AND P4, PT, R8, R97, PT ;  /* 0x000000610800720c */ /* 0x000fc60003f84070 */
[----:B------:R-:W-:Y:S02]  /*5a80*/  VIADD R250, R13, 0x1f ;  /* 0x0000001f0dfa7836 */ /* 0x000fe40000000000 */
[----:B------:R-:W-:Y:S01]  /*5a90*/  @!P3 IMAD.MOV R91, RZ, RZ, -R91 ;  /* 0x000000ffff5bb224 */ /* 0x000fe200078e0a5b */
[----:B------:R-:W-:Y:S01]  /*5aa0*/  ISETP.GE.AND P3, PT, R248, RZ, PT ;  /* 0x000000fff800720c */ /* 0x000fe20003f66270 */
[----:B------:R-:W-:Y:S01]  /*5ab0*/  IMAD.MOV R100, RZ, RZ, -R100 ;  /* 0x000000ffff647224 */ /* 0x000fe200078e0a64 */
[----:B------:R-:W-:Y:S01]  /*5ac0*/  IABS R105, R250 ;  /* 0x000000fa00697213 */ /* 0x000fe20000000000 */
[----:B------:R-:W-:-:S04]  /*5ad0*/  IMAD.HI.U32 R96, R6, R101, RZ ;  /* 0x0000006506607227 */ /* 0x000fc800078e00ff */
[----:B------:R-:W-:Y:S02]  /*5ae0*/  VIADD R248, R13, 0x1e ;  /* 0x0000001e0df87836 */ /* 0x000fe40000000000 */
[C---:B------:R-:W-:Y:S02]  /*5af0*/  IMAD R100, R8.reuse, R100, R107 ;  /* 0x0000006408647224 */ /* 0x040fe400078e026b */
[----:B------:R-:W-:Y:S01]  /*5b00*/  @!P5 IMAD.MOV R94, RZ, RZ, -R94 ;  /* 0x000000ffff5ed224 */ /* 0x000fe200078e0a5e */
[----:B------:R-:W-:Y:S01]  /*5b10*/  ISETP.GT.U32.AND P5, PT, R8, R95, PT ;  /* 0x0000005f0800720c */ /* 0x000fe20003fa4070 */
[----:B------:R-:W-:Y:S01]  /*5b20*/  IMAD.MOV R103, RZ, RZ, -R96 ;  /* 0x000000ffff677224 */ /* 0x000fe200078e0a60 */
[----:B------:R-:W-:Y:S01]  /*5b30*/  IABS R107, R248 ;  /* 0x000000f8006b7213 */ /* 0x000fe20000000000 */
[----:B------:R-:W-:-:S04]  /*5b40*/  IMAD.HI.U32 R96, R6, R105, RZ ;  /* 0x0000006906607227 */ /* 0x000fc800078e00ff */
[--C-:B------:R-:W-:Y:S01]  /*5b50*/  @!P2 IMAD.IADD R98, R98, 0x1, -R8.reuse ;  /* 0x000000016262a824 */ /* 0x100fe200078e0a08 */
[C---:B------:R-:W-:Y:S01]  /*5b60*/  ISETP.GT.U32.AND P2, PT, R8.reuse, R100, PT ;  /* 0x000000640800720c */ /* 0x040fe20003f44070 */
[----:B------:R-:W-:Y:S02]  /*5b70*/  IMAD R101, R8, R103, R101 ;  /* 0x0000006708657224 */ /* 0x000fe400078e0265 */
[----:B------:R-:W-:Y:S01]  /*5b80*/  @!P6 IMAD.IADD R102, R102, 0x1, -R8 ;  /* 0x000000016666e824 */ /* 0x000fe200078e0a08 */
[----:B------:R-:W-:Y:S01]  /*5b90*/  ISETP.GE.AND P6, PT, R206, RZ, PT ;  /* 0x000000ffce00720c */ /* 0x000fe20003fc6270 */
[----:B------:R-:W-:Y:S02]  /*5ba0*/  IMAD.MOV R96, RZ, RZ, -R96 ;  /* 0x000000ffff607224 */ /* 0x000fe400078e0a60 */
[----:B------:R-:W-:Y:S02]  /*5bb0*/  VIADD R206, R13, 0x1d ;  /* 0x0000001d0dce7836 */ /* 0x000fe40000000000 */
[----:B------:R-:W-:-:S04]  /*5bc0*/  IMAD.HI.U32 R103, R6, R107, RZ ;  /* 0x0000006b06677227 */ /* 0x000fc800078e00ff */
[--C-:B------:R-:W-:Y:S01]  /*5bd0*/  @!P4 IMAD.IADD R97, R97, 0x1, -R8.reuse ;  /* 0x000000016161c824 */ /* 0x100fe200078e0a08 */
[C---:B------:R-:W-:Y:S01]  /*5be0*/  ISETP.GT.U32.AND P4, PT, R8.reuse, R101, PT ;  /* 0x000000650800720c */ /* 0x040fe20003f84070 */
[C---:B------:R-:W-:Y:S01]  /*5bf0*/  IMAD R104, R8.reuse, R96, R105 ;  /* 0x0000006008687224 */ /* 0x040fe200078e0269 */
[----:B------:R-:W-:Y:S01]  /*5c00*/  IABS R96, R206 ;  /* 0x000000ce00607213 */ /* 0x000fe20000000000 */
[----:B------:R-:W-:Y:S02]  /*5c10*/  IMAD.MOV R103, RZ, RZ, -R103 ;  /* 0x000000ffff677224 */ /* 0x000fe400078e0a67 */
[----:B------:R-:W-:Y:S01]  /*5c20*/  @!P5 IMAD.IADD R95, R95, 0x1, -R8 ;  /* 0x000000015f5fd824 */ /* 0x000fe200078e0a08 */
[----:B------:R-:W-:Y:S01]  /*5c30*/  ISETP.GE.AND P5, PT, R205, RZ, PT ;  /* 0x000000ffcd00720c */ /* 0x000fe20003fa6270 */
[----:B------:R-:W-:Y:S02]  /*5c40*/  IMAD R105, R8, R103, R107 ;  /* 0x0000006708697224 */ /* 0x000fe400078e026b */
[----:B------:R-:W-:-:S02]  /*5c50*/  IMAD.MOV.U32 R103, RZ, RZ, R96 ;  /* 0x000000ffff677224 */ /* 0x000fc400078e0060 */
[----:B------:R-:W-:Y:S01]  /*5c60*/  @!P2 IMAD.IADD R100, R100, 0x1, -R8 ;  /* 0x000000016464a824 */ /* 0x000fe200078e0a08 */
[----:B------:R-:W-:Y:S01]  /*5c70*/  ISETP.GE.AND P2, PT, R249, RZ, PT ;  /* 0x000000fff900720c */ /* 0x000fe20003f46270 */
[----:B------:R-:W-:Y:S01]  /*5c80*/  @!P1 IMAD.MOV R95, RZ, RZ, -R95 ;  /* 0x000000ffff5f9224 */ /* 0x000fe200078e0a5f */
[----:B------:R-:W-:Y:S01]  /*5c90*/  ISETP.GT.U32.AND P1, PT, R8, R104, PT ;  /* 0x000000680800720c */ /* 0x000fe20003f24070 */
[----:B------:R-:W-:-:S04]  /*5ca0*/  IMAD.HI.U32 R96, R6, R103, RZ ;  /* 0x0000006706607227 */ /* 0x000fc800078e00ff */
[----:B------:R-:W-:Y:S01]  /*5cb0*/  @!P4 IMAD.IADD R101, R101, 0x1, -R8 ;  /* 0x000000016565c824 */ /* 0x000fe200078e0a08 */
[C---:B------:R-:W-:Y:S01]  /*5cc0*/  ISETP.GT.U32.AND P4, PT, R8.reuse, R100, PT ;  /* 0x000000640800720c */ /* 0x040fe20003f84070 */
[----:B------:R-:W-:Y:S02]  /*5cd0*/  IMAD.MOV R96, RZ, RZ, -R96 ;  /* 0x000000ffff607224 */ /* 0x000fe400078e0a60 */
[----:B------:R-:W-:Y:S01]  /*5ce0*/  @!P0 IMAD.MOV R99, RZ, RZ, -R99 ;  /* 0x000000ffff638224 */ /* 0x000fe200078e0a63 */
[C---:B------:R-:W-:Y:S01]  /*5cf0*/  ISETP.GT.U32.AND P0, PT, R8.reuse, R102, PT ;  /* 0x000000660800720c */ /* 0x040fe20003f04070 */
[----:B------:R-:W-:Y:S02]  /*5d00*/  IMAD R103, R8, R96, R103 ;  /* 0x0000006008677224 */ /* 0x000fe400078e0267 */
[----:B------:R-:W-:Y:S02]  /*5d10*/  VIADD R249, R13, 0x1c ;  /* 0x0000001c0df97836 */ /* 0x000fe40000000000 */
[----:B------:R-:W-:Y:S01]  /*5d20*/  @!P1 IMAD.IADD R104, R104, 0x1, -R8 ;  /* 0x0000000168689824 */ /* 0x000fe200078e0a08 */
[C---:B------:R-:W-:Y:S01]  /*5d30*/  ISETP.GT.U32.AND P1, PT, R8.reuse, R103, PT ;  /* 0x000000670800720c */ /* 0x040fe20003f24070 */
[----:B------:R-:W-:Y:S01]  /*5d40*/  @!P5 IMAD.MOV R97, RZ, RZ, -R97 ;  /* 0x000000ffff61d224 */ /* 0x000fe200078e0a61 */
[----:B------:R-:W-:Y:S01]  /*5d50*/  IABS R107, R249 ;  /* 0x000000f9006b7213 */ /* 0x000fe20000000000 */
[----:B------:R-:W-:Y:S01]  /*5d60*/  @!P3 IMAD.MOV R98, RZ, RZ, -R98 ;  /* 0x000000ffff62b224 */ /* 0x000fe200078e0a62 */
[----:B------:R-:W-:Y:S01]  /*5d70*/  ISETP.GT.U32.AND P5, PT, R8, R105, PT ;  /* 0x000000690800720c */ /* 0x000fe20003fa4070 */
[----:B------:R-:W-:Y:S01]  /*5d80*/  @!P4 IMAD.IADD R100, R100, 0x1, -R8 ;  /* 0x000000016464c824 */ /* 0x000fe200078e0a08 */
[----:B------:R-:W-:Y:S01]  /*5d90*/  ISETP.GT.U32.AND P3, PT, R8, R101, PT ;  /* 0x000000650800720c */ /* 0x000fe20003f64070 */
[----:B------:R-:W-:Y:S01]  /*5da0*/  IMAD.HI.U32 R96, R6, R107, RZ ;  /* 0x0000006b06607227 */ /* 0x000fe200078e00ff */
[----:B------:R-:W-:-:S03]  /*5db0*/  ISETP.GE.AND P4, PT, R250, RZ, PT ;  /* 0x000000fffa00720c */ /* 0x000fc60003f86270 */
[----:B------:R-:W-:Y:S02]  /*5dc0*/  VIADD R250, R13, 0x1b ;  /* 0x0000001b0dfa7836 */ /* 0x000fe40000000000 */
[----:B------:R-:W-:Y:S01]  /*5dd0*/  @!P0 IMAD.IADD R102, R102, 0x1, -R8 ;  /* 0x0000000166668824 */ /* 0x000fe200078e0a08 */
[----:B------:R-:W-:Y:S01]  /*5de0*/  ISETP.GE.AND P0, PT, R207, RZ, PT ;  /* 0x000000ffcf00720c */ /* 0x000fe20003f06270 */
[----:B------:R-:W-:Y:S01]  /*5df0*/  IMAD.MOV R96, RZ, RZ, -R96 ;  /* 0x000000ffff607224 */ /* 0x000fe200078e0a60 */
[----:B------:R-:W-:Y:S01]  /*5e00*/  IABS R109, R250 ;  /* 0x000000fa006d7213 */ /* 0x000fe20000000000 */
[----:B------:R-:W-:Y:S01]  /*5e10*/  @!P1 IMAD.IADD R103, R103, 0x1, -R8 ;  /* 0x0000000167679824 */ /* 0x000fe200078e0a08 */
[C---:B------:R-:W-:Y:S01]  /*5e20*/  ISETP.GT.U32.AND P1, PT, R8.reuse, R104, PT ;  /* 0x000000680800720c */ /* 0x040fe20003f24070 */
[----:B------:R-:W-:Y:S02]  /*5e30*/  IMAD R106, R8, R96, R107 ;  /* 0x00000060086a7224 */ /* 0x000fe400078e026b */
[----:B------:R-:W-:-:S04]  /*5e40*/  IMAD.HI.U32 R96, R6, R109, RZ ;  /* 0x0000006d06607227 */ /* 0x000fc800078e00ff */
[----:B------:R-:W-:Y:S02]  /*5e50*/  VIADD R207, R13, 0x1a ;  /* 0x0000001a0dcf7836 */ /* 0x000fe40000000000 */
[--C-:B------:R-:W-:Y:S01]  /*5e60*/  @!P5 IMAD.IADD R105, R105, 0x1, -R8.reuse ;  /* 0x000000016969d824 */ /* 0x100fe200078e0a08 */
[----:B------:R-:W-:Y:S01]  /*5e70*/  ISETP.GE.AND P5, PT, R206, RZ, PT ;  /* 0x000000ffce00720c */ /* 0x000fe20003fa6270 */
[----:B------:R-:W-:Y:S01]  /*5e80*/  @!P3 IMAD.IADD R101, R101, 0x1, -R8 ;  /* 0x000000016565b824 */ /* 0x000fe200078e0a08 */
[----:B------:R-:W-:Y:S01]  /*5e90*/  ISETP.GE.AND P3, PT, R248, RZ, PT ;  /* 0x000000fff800720c */ /* 0x000fe20003f66270 */
[----:B------:R-:W-:Y:S01]  /*5ea0*/  VIADD R248, R13, 0x19 ;  /* 0x000000190df87836 */ /* 0x000fe20000000000 */
[----:B------:R-:W-:Y:S01]  /*5eb0*/  IABS R111, R207 ;  /* 0x000000cf006f7213 */ /* 0x000fe20000000000 */
[----:B------:R-:W-:Y:S02]  /*5ec0*/  IMAD.MOV R107, RZ, RZ, -R96 ;  /* 0x000000ffff6b7224 */ /* 0x000fe400078e0a60 */
[----:B------:R-:W-:Y:S01]  /*5ed0*/  @!P2 IMAD.MOV R100, RZ, RZ, -R100 ;  /* 0x000000ffff64a224 */ /* 0x000fe200078e0a64 */
[C---:B------:R-:W-:Y:S01]  /*5ee0*/  ISETP.GT.U32.AND P2, PT, R8.reuse, R105, PT ;  /* 0x000000690800720c */ /* 0x040fe20003f44070 */
[C---:B------:R-:W-:Y:S01]  /*5ef0*/  IMAD R107, R8.reuse, R107, R109 ;  /* 0x0000006b086b7224 */ /* 0x040fe200078e026d */
[----:B------:R-:W-:Y:S01]  /*5f00*/  IABS R113, R248 ;  /* 0x000000f800717213 */ /* 0x000fe20000000000 */
[----:B------:R-:W-:Y:S01]  /*5f10*/  @!P0 IMAD.MOV R101, RZ, RZ, -R101 ;  /* 0x000000ffff658224 */ /* 0x000fe200078e0a65 */
[C---:B------:R-:W-:Y:S01]  /*5f20*/  ISETP.GT.U32.AND P0, PT, R8.reuse, R106, PT ;  /* 0x0000006a0800720c */ /* 0x040fe20003f04070 */
[----:B------:R-:W-:Y:S01]  /*5f30*/  @!P6 IMAD.MOV R102, RZ, RZ, -R102 ;  /* 0x000000ffff66e224 */ /* 0x000fe200078e0a66 */
[----:B------:R-:W-:Y:S01]  /*5f40*/  ISETP.GT.U32.AND P6, PT, R8, R103, PT ;  /* 0x000000670800720c */ /* 0x000fe20003fc4070 */
[----:B------:R-:W-:-:S04]  /*5f50*/  IMAD.HI.U32 R96, R6, R111, RZ ;  /* 0x0000006f06607227 */ /* 0x000fc800078e00ff */
[----:B------:R-:W-:Y:S01]  /*5f60*/  @!P1 IMAD.IADD R104, R104, 0x1, -R8 ;  /* 0x0000000168689824 */ /* 0x000fe200078e0a08 */
[----:B------:R-:W-:Y:S01]  /*5f70*/  ISETP.GT.U32.AND P1, PT, R8, R107, PT ;  /* 0x0000006b0800720c */ /* 0x000fe20003f24070 */
[----:B------:R-:W-:-:S04]  /*5f80*/  IMAD.HI.U32 R108, R6, R113, RZ ;  /* 0x00000071066c7227 */ /* 0x000fc800078e00ff */
[----:B------:R-:W-:Y:S02]  /*5f90*/  IMAD.MOV R96, RZ, RZ, -R96 ;  /* 0x000000ffff607224 */ /* 0x000fe400078e0a60 */
[----:B------:R-:W-:Y:S02]  /*5fa0*/  IMAD.MOV R109, RZ, RZ, -R108 ;  /* 0x000000ffff6d7224 */ /* 0x000fe400078e0a6c */
[--C-:B------:R-:W-:Y:S01]  /*5fb0*/  @!P2 IMAD.IADD R105, R105, 0x1, -R8.reuse ;  /* 0x000000016969a824 */ /* 0x100fe200078e0a08 */
[----:B------:R-:W-:Y:S01]  /*5fc0*/  ISETP.GE.AND P2, PT, R249, RZ, PT ;  /* 0x000000fff900720c */ /* 0x000fe20003f46270 */
[----:B------:R-:W-:Y:S02]  /*5fd0*/  IMAD R108, R8, R96, R111 ;  /* 0x00000060086c7224 */ /* 0x000fe400078e026f */
[----:B------:R-:W-:Y:S02]  /*5fe0*/  VIADD R249, R13, 0x18 ;  /* 0x000000180df97836 */ /* 0x000fe40000000000 */
[--C-:B------:R-:W-:Y:S01]  /*5ff0*/  @!P0 IMAD.IADD R106, R106, 0x1, -R8.reuse ;  /* 0x000000016a6a8824 */ /* 0x100fe200078e0a08 */
[----:B------:R-:W-:Y:S01]  /*6000*/  ISETP.GT.U32.AND P0, PT, R8, R108, PT ;  /* 0x0000006c0800720c */ /* 0x000fe20003f04070 */
[----:B------:R-:W-:Y:S01]  /*6010*/  @!P6 IMAD.IADD R103, R103, 0x1, -R8 ;  /* 0x000000016767e824 */ /* 0x000fe200078e0a08 */
[----:B------:R-:W-:Y:S01]  /*6020*/  ISETP.GE.AND P6, PT, R250, RZ, PT ;  /* 0x000000fffa00720c */ /* 0x000fe20003fc6270 */
[----:B------:R-:W-:Y:S01]  /*6030*/  IMAD R111, R8, R109, R113 ;  /* 0x0000006d086f7224 */ /* 0x000fe200078e0271 */
[----:B------:R-:W-:Y:S01]  /*6040*/  IABS R109, R249 ;  /* 0x000000f9006d7213 */ /* 0x000fe20000000000 */
[----:B------:R-:W-:-:S02]  /*6050*/  VIADD R250, R13, 0x17 ;  /* 0x000000170dfa7836 */ /* 0x000fc40000000000 */
[----:B------:R-:W-:Y:S02]  /*6060*/  @!P1 IMAD.IADD R107, R107, 0x1, -R8 ;  /* 0x000000016b6b9824 */ /* 0x000fe400078e0a08 */
[----:B------:R-:W-:Y:S01]  /*6070*/  @!P4 IMAD.MOV R104, RZ, RZ, -R104 ;  /* 0x000000ffff68c224 */ /* 0x000fe200078e0a68 */
[----:B------:R-:W-:Y:S01]  /*6080*/  ISETP.GT.U32.AND P4, PT, R8, R106, PT ;  /* 0x0000006a0800720c */ /* 0x000fe20003f84070 */
[----:B------:R-:W-:Y:S01]  /*6090*/  IMAD.HI.U32 R96, R6, R109, RZ ;  /* 0x0000006d06607227 */ /* 0x000fe200078e00ff */
[----:B------:R-:W-:Y:S02]  /*60a0*/  IABS R113, R250 ;  /* 0x000000fa00717213 */ /* 0x000fe40000000000 */
[----:B------:R-:W-:Y:S01]  /*60b0*/  ISETP.GT.U32.AND P1, PT, R8, R107, PT ;  /* 0x0000006b0800720c */ /* 0x000fe20003f24070 */
[----:B------:R-:W-:Y:S02]  /*60c0*/  IMAD.MOV R110, RZ, RZ, -R96 ;  /* 0x000000ffff6e7224 */ /* 0x000fe400078e0a60 */
[----:B------:R-:W-:-:S04]  /*60d0*/  IMAD.HI.U32 R96, R6, R113, RZ ;  /* 0x0000007106607227 */ /* 0x000fc800078e00ff */
[--C-:B------:R-:W-:Y:S02]  /*60e0*/  @!P0 IMAD.IADD R108, R108, 0x1, -R8.reuse ;  /* 0x000000016c6c8824 */ /* 0x100fe400078e0a08 */
[----:B------:R-:W-:Y:S01]  /*60f0*/  @!P4 IMAD.IADD R106, R106, 0x1, -R8 ;  /* 0x000000016a6ac824 */ /* 0x000fe200078e0a08 */
[----:B------:R-:W-:Y:S01]  /*6100*/  ISETP.GE.AND P4, PT, R248, RZ, PT ;  /* 0x000000fff800720c */ /* 0x000fe20003f86270 */
[C---:B------:R-:W-:Y:S01]  /*6110*/  IMAD R110, R8.reuse, R110, R109 ;  /* 0x0000006e086e7224 */ /* 0x040fe200078e026d */
[C---:B------:R-:W-:Y:S01]  /*6120*/  ISETP.GT.U32.AND P0, PT, R8.reuse, R108, PT ;  /* 0x0000006c0800720c */ /* 0x040fe20003f04070 */
[----:B------:R-:W-:Y:S02]  /*6130*/  IMAD.MOV R96, RZ, RZ, -R96 ;  /* 0x000000ffff607224 */ /* 0x000fe400078e0a60 */
[----:B------:R-:W-:Y:S01]  /*6140*/  @!P1 IMAD.IADD R107, R107, 0x1, -R8 ;  /* 0x000000016b6b9824 */ /* 0x000fe200078e0a08 */
[----:B------:R-:W-:Y:S01]  /*6150*/  ISETP.GE.AND P1, PT, R249, RZ, PT ;  /* 0x000000fff900720c */ /* 0x000fe20003f26270 */
[----:B------:R-:W-:-:S02]  /*6160*/  IMAD R109, R8, R96, R113 ;  /* 0x00000060086d7224 */ /* 0x000fc400078e0271 */
[----:B------:R-:W-:Y:S01]  /*6170*/  @!P2 IMAD.MOV R106, RZ, RZ, -R106 ;  /* 0x000000ffff6aa224 */ /* 0x000fe200078e0a6a */
[C---:B------:R-:W-:Y:S01]  /*6180*/  ISETP.GT.U32.AND P2, PT, R8.reuse, R110, PT ;  /* 0x0000006e0800720c */ /* 0x040fe20003f44070 */
[----:B------:R-:W-:Y:S01]  /*6190*/  @!P6 IMAD.MOV R107, RZ, RZ, -R107 ;  /* 0x000000ffff6be224 */ /* 0x000fe200078e0a6b */
[----:B------:R-:W-:Y:S01]  /*61a0*/  ISETP.GT.U32.AND P6, PT, R8, R109, PT ;  /* 0x0000006d0800720c */ /* 0x000fe20003fc4070 */
[C---:B------:R-:W-:Y:S02]  /*61b0*/  VIADD R249, R13.reuse, 0x16 ;  /* 0x000000160df97836 */ /* 0x040fe40000000000 */
[--C-:B------:R-:W-:Y:S01]  /*61c0*/  @!P0 IMAD.IADD R108, R108, 0x1, -R8.reuse ;  /* 0x000000016c6c8824 */ /* 0x100fe200078e0a08 */
[----:B------:R-:W-:Y:S01]  /*61d0*/  ISETP.GE.AND P0, PT, R250, RZ, PT ;  /* 0x000000fffa00720c */ /* 0x000fe20003f06270 */
[----:B------:R-:W-:Y:S01]  /*61e0*/  VIADD R250, R13, 0x15 ;  /* 0x000000150dfa7836 */ /* 0x000fe20000000000 */
[----:B------:R-:W-:Y:S01]  /*61f0*/  IABS R113, R249 ;  /* 0x000000f900717213 */ /* 0x000fe20000000000 */
[----:B------:R-:W-:Y:S01]  /*6200*/  @!P3 IMAD.MOV R105, RZ, RZ, -R105 ;  /* 0x000000ffff69b224 */ /* 0x000fe200078e0a69 */
[----:B------:R-:W-:Y:S01]  /*6210*/  ISETP.GT.U32.AND P3, PT, R8, R111, PT ;  /* 0x0000006f0800720c */ /* 0x000fe20003f64070 */
[----:B------:R-:W-:Y:S01]  /*6220*/  @!P5 IMAD.MOV R103, RZ, RZ, -R103 ;  /* 0x000000ffff67d224 */ /* 0x000fe200078e0a67 */
[----:B------:R-:W-:Y:S01]  /*6230*/  IABS R115, R250 ;  /* 0x000000fa00737213 */ /* 0x000fe20000000000 */
[--C-:B------:R-:W-:Y:S01]  /*6240*/  @!P2 IMAD.IADD R110, R110, 0x1, -R8.reuse ;  /* 0x000000016e6ea824 */ /* 0x100fe200078e0a08 */
[----:B------:R-:W-:Y:S01]  /*6250*/  ISETP.GE.AND P5, PT, R207, RZ, PT ;  /* 0x000000ffcf00720c */ /* 0x000fe20003fa6270 */
[----:B------:R-:W-:-:S02]  /*6260*/  @!P6 IMAD.IADD R109, R109, 0x1, -R8 ;  /* 0x000000016d6de824 */ /* 0x000fc400078e0a08 */
[----:B------:R-:W-:Y:S01]  /*6270*/  IMAD.HI.U32 R96, R6, R113, RZ ;  /* 0x0000007106607227 */ /* 0x000fe200078e00ff */
[C---:B------:R-:W-:Y:S02]  /*6280*/  ISETP.GT.U32.AND P2, PT, R8.reuse, R110, PT ;  /* 0x0000006e0800720c */ /* 0x040fe40003f44070 */
[----:B------:R-:W-:Y:S01]  /*6290*/  ISETP.GT.U32.AND P6, PT, R8, R109, PT ;  /* 0x0000006d0800720c */ /* 0x000fe20003fc4070 */
[----:B------:R-:W-:-:S04]  /*62a0*/  IMAD.HI.U32 R112, R6, R115, RZ ;  /* 0x0000007306707227 */ /* 0x000fc800078e00ff */
[----:B------:R-:W-:Y:S02]  /*62b0*/  IMAD.MOV R96, RZ, RZ, -R96 ;  /* 0x000000ffff607224 */ /* 0x000fe400078e0a60 */
[----:B------:R-:W-:Y:S02]  /*62c0*/  IMAD.MOV R114, RZ, RZ, -R112 ;  /* 0x000000ffff727224 */ /* 0x000fe400078e0a70 */
[C---:B------:R-:W-:Y:S02]  /*62d0*/  IMAD R112, R8.reuse, R96, R113 ;  /* 0x0000006008707224 */ /* 0x040fe400078e0271 */
[----:B------:R-:W-:Y:S02]  /*62e0*/  IMAD R113, R8, R114, R115 ;  /* 0x0000007208717224 */ /* 0x000fe400078e0273 */
[----:B------:R-:W-:Y:S01]  /*62f0*/  @!P2 IMAD.IADD R110, R110, 0x1, -R8 ;  /* 0x000000016e6ea824 */ /* 0x000fe200078e0a08 */
[----:B------:R-:W-:Y:S01]  /*6300*/  ISETP.GT.U32.AND P2, PT, R8, R112, PT ;  /* 0x000000700800720c */ /* 0x000fe20003f44070 */
[----:B------:R-:W-:-:S02]  /*6310*/  VIADD R248, R13, 0x14 ;  /* 0x000000140df87836 */ /* 0x000fc40000000000 */
[----:B------:R-:W-:Y:S02]  /*6320*/  VIADD R206, R13, 0x13 ;  /* 0x000000130dce7836 */ /* 0x000fe40000000000 */
[--C-:B------:R-:W-:Y:S01]  /*6330*/  @!P6 IMAD.IADD R109, R109, 0x1, -R8.reuse ;  /* 0x000000016d6de824 */ /* 0x100fe200078e0a08 */
[C---:B------:R-:W-:Y:S01]  /*6340*/  ISETP.GT.U32.AND P6, PT, R8.reuse, R113, PT ;  /* 0x000000710800720c */ /* 0x040fe20003fc4070 */
[----:B------:R-:W-:Y:S01]  /*6350*/  @!P3 IMAD.IADD R111, R111, 0x1, -R8 ;  /* 0x000000016f6fb824 */ /* 0x000fe200078e0a08 */
[----:B------:R-:W-:Y:S01]  /*6360*/  IABS R117, R248 ;  /* 0x000000f800757213 */ /* 0x000fe20000000000 */
[----:B------:R-:W-:Y:S01]  /*6370*/  VIADD R207, R13, 0x12 ;  /* 0x000000120dcf7836 */ /* 0x000fe20000000000 */
[----:B------:R-:W-:Y:S01]  /*6380*/  IABS R119, R206 ;  /* 0x000000ce00777213 */ /* 0x000fe20000000000 */
[----:B------:R-:W-:Y:S01]  /*6390*/  @!P5 IMAD.MOV R108, RZ, RZ, -R108 ;  /* 0x000000ffff6cd224 */ /* 0x000fe200078e0a6c */
[----:B------:R-:W-:Y:S01]  /*63a0*/  ISETP.GT.U32.AND P3, PT, R8, R111, PT ;  /* 0x0000006f0800720c */ /* 0x000fe20003f64070 */
[----:B------:R-:W-:Y:S01]  /*63b0*/  IMAD.HI.U32 R96, R6, R117, RZ ;  /* 0x0000007506607227 */ /* 0x000fe200078e00ff */
[----:B------:R-:W-:-:S02]  /*63c0*/  IABS R121, R207 ;  /* 0x000000cf00797213 */ /* 0x000fc40000000000 */
[----:B------:R-:W-:Y:S01]  /*63d0*/  ISETP.GE.AND P5, PT, R249, RZ, PT ;  /* 0x000000fff900720c */ /* 0x000fe20003fa6270 */
[----:B------:R-:W-:-:S04]  /*63e0*/  IMAD.HI.U32 R114, R6, R119, RZ ;  /* 0x0000007706727227 */ /* 0x000fc800078e00ff */
[----:B------:R-:W-:Y:S02]  /*63f0*/  @!P2 IMAD.IADD R112, R112, 0x1, -R8 ;  /* 0x000000017070a824 */ /* 0x000fe400078e0a08 */
[----:B------:R-:W-:Y:S02]  /*6400*/  IMAD.MOV R96, RZ, RZ, -R96 ;  /* 0x000000ffff607224 */ /* 0x000fe400078e0a60 */
[----:B------:R-:W-:Y:S02]  /*6410*/  VIADD R249, R13, 0x11 ;  /* 0x000000110df97836 */ /* 0x000fe40000000000 */
[----:B------:R-:W-:Y:S02]  /*6420*/  IMAD.MOV R115, RZ, RZ, -R114 ;  /* 0x000000ffff737224 */ /* 0x000fe400078e0a72 */
[----:B------:R-:W-:Y:S01]  /*6430*/  @!P6 IMAD.IADD R113, R113, 0x1, -R8 ;  /* 0x000000017171e824 */ /* 0x000fe200078e0a08 */
[C---:B------:R-:W-:Y:S01]  /*6440*/  ISETP.GT.U32.AND P6, PT, R8.reuse, R112, PT ;  /* 0x000000700800720c */ /* 0x040fe20003fc4070 */
[----:B------:R-:W-:Y:S01]  /*6450*/  IMAD R114, R8, R96, R117 ;  /* 0x0000006008727224 */ /* 0x000fe200078e0275 */
[----:B------:R-:W-:Y:S01]  /*6460*/  IABS R116, R249 ;  /* 0x000000f900747213 */ /* 0x000fe20000000000 */
[----:B------:R-:W-:-:S03]  /*6470*/  IMAD.HI.U32 R96, R6, R121, RZ ;  /* 0x0000007906607227 */ /* 0x000fc600078e00ff */
[C---:B------:R-:W-:Y:S01]  /*6480*/  ISETP.GT.U32.AND P2, PT, R8.reuse, R114, PT ;  /* 0x000000720800720c */ /* 0x040fe20003f44070 */
[----:B------:R-:W-:Y:S02]  /*6490*/  IMAD R115, R8, R115, R119 ;  /* 0x0000007308737224 */ /* 0x000fe400078e0277 */
[----:B------:R-:W-:Y:S02]  /*64a0*/  IMAD.MOV R96, RZ, RZ, -R96 ;  /* 0x000000ffff607224 */ /* 0x000fe400078e0a60 */
[----:B------:R-:W-:Y:S01]  /*64b0*/  @!P3 IMAD.IADD R111, R111, 0x1, -R8 ;  /* 0x000000016f6fb824 */ /* 0x000fe200078e0a08 */
[----:B------:R-:W-:Y:S01]  /*64c0*/  ISETP.GE.AND P3, PT, R250, RZ, PT ;  /* 0x000000fffa00720c */ /* 0x000fe20003f66270 */
[----:B------:R-:W-:Y:S01]  /*64d0*/  @!P1 IMAD.MOV R110, RZ, RZ, -R110 ;  /* 0x000000ffff6e9224 */ /* 0x000fe200078e0a6e */
[----:B------:R-:W-:Y:S01]  /*64e0*/  ISETP.GT.U32.AND P1, PT, R8, R115, PT ;  /* 0x000000730800720c */ /* 0x000fe20003f24070 */
[----:B------:R-:W-:Y:S02]  /*64f0*/  IMAD.MOV.U32 R119, RZ, RZ, R116 ;  /* 0x000000ffff777224 */ /* 0x000fe400078e0074 */
[----:B------:R-:W-:-:S02]  /*6500*/  VIADD R250, R13, 0x10 ;  /* 0x000000100dfa7836 */ /* 0x000fc40000000000 */
[----:B------:R-:W-:Y:S02]  /*6510*/  IMAD R116, R8, R96, R121 ;  /* 0x0000006008747224 */ /* 0x000fe400078e0279 */
[----:B------:R-:W-:Y:S01]  /*6520*/  @!P4 IMAD.MOV R111, RZ, RZ, -R111 ;  /* 0x000000ffff6fc224 */ /* 0x000fe200078e0a6f */
[----:B------:R-:W-:Y:S01]  /*6530*/  IABS R123, R250 ;  /* 0x000000fa007b7213 */ /* 0x000fe20000000000 */
[----:B------:R-:W-:Y:S01]  /*6540*/  @!P6 IMAD.IADD R112, R112, 0x1, -R8 ;  /* 0x000000017070e824 */ /* 0x000fe200078e0a08 */
[C---:B------:R-:W-:Y:S01]  /*6550*/  ISETP.GT.U32.AND P4, PT, R8.reuse, R113, PT ;  /* 0x000000710800720c */ /* 0x040fe20003f84070 */
[----:B------:R-:W-:Y:S01]  /*6560*/  @!P0 IMAD.MOV R109, RZ, RZ, -R109 ;  /* 0x000000ffff6d8224 */ /* 0x000fe200078e0a6d */
[----:B------:R-:W-:Y:S01]  /*6570*/  ISETP.GT.U32.AND P6, PT, R8, R116, PT ;  /* 0x000000740800720c */ /* 0x000fe20003fc4070 */
[----:B------:R-:W-:Y:S01]  /*6580*/  IMAD.HI.U32 R118, R6, R123, RZ ;  /* 0x0000007b06767227 */ /* 0x000fe200078e00ff */
[----:B------:R-:W-:-:S03]  /*6590*/  ISETP.GE.AND P0, PT, R248, RZ, PT ;  /* 0x000000fff800720c */ /* 0x000fc60003f06270 */
[----:B------:R-:W-:Y:S02]  /*65a0*/  VIADD R248, R13, 0xf ;  /* 0x0000000f0df87836 */ /* 0x000fe40000000000 */
[--C-:B------:R-:W-:Y:S02]  /*65b0*/  @!P2 IMAD.IADD R114, R114, 0x1, -R8.reuse ;  /* 0x000000017272a824 */ /* 0x100fe400078e0a08 */
[----:B------:R-:W-:Y:S01]  /*65c0*/  @!P1 IMAD.IADD R115, R115, 0x1, -R8 ;  /* 0x0000000173739824 */ /* 0x000fe200078e0a08 */
[----:B------:R-:W-:Y:S01]  /*65d0*/  IABS R96, R248 ;  /* 0x000000f800607213 */ /* 0x000fe20000000000 */
[----:B------:R-:W-:Y:S01]  /*65e0*/  IMAD.MOV R118, RZ, RZ, -R118 ;  /* 0x000000ffff767224 */ /* 0x000fe200078e0a76 */
[----:B------:R-:W-:Y:S01]  /*65f0*/  ISETP.GT.U32.AND P2, PT, R8, R114, PT ;  /* 0x000000720800720c */ /* 0x000fe20003f44070 */
[----:B------:R-:W-:Y:S01]  /*6600*/  IMAD.HI.U32 R117, R6, R119, RZ ;  /* 0x0000007706757227 */ /* 0x000fe200078e00ff */
[----:B------:R-:W-:-:S03]  /*6610*/  ISETP.GT.U32.AND P1, PT, R8, R115, PT ;  /* 0x000000730800720c */ /* 0x000fc60003f24070 */
[--C-:B------:R-:W-:Y:S01]  /*6620*/  @!P4 IMAD.IADD R113, R113, 0x1, -R8.reuse ;  /* 0x000000017171c824 */ /* 0x100fe200078e0a08 */
[----:B------:R-:W-:Y:S01]  /*6630*/  ISETP.GE.AND P4, PT, R206, RZ, PT ;  /* 0x000000ffce00720c */ /* 0x000fe20003f86270 */
[----:B------:R-:W-:Y:S02]  /*6640*/  IMAD R122, R8, R118, R123 ;  /* 0x00000076087a7224 */ /* 0x000fe400078e027b */
[----:B------:R-:W-:Y:S02]  /*6650*/  @!P6 IMAD.IADD R116, R116, 0x1, -R8 ;  /* 0x000000017474e824 */ /* 0x000fe400078e0a08 */
[----:B------:R-:W-:Y:S01]  /*6660*/  IMAD.MOV.U32 R123, RZ, RZ, R96 ;  /* 0x000000ffff7b7224 */ /* 0x000fe200078e0060 */
[C---:B------:R-:W-:Y:S01]  /*6670*/  ISETP.GT.U32.AND P6, PT, R8.reuse, R122, PT ;  /* 0x0000007a0800720c */ /* 0x040fe20003fc4070 */
[----:B------:R-:W-:Y:S02]  /*6680*/  IMAD.MOV R117, RZ, RZ, -R117 ;  /* 0x000000ffff757224 */ /* 0x000fe400078e0a75 */
[----:B------:R-:W-:Y:S01]  /*6690*/  @!P3 IMAD.MOV R113, RZ, RZ, -R113 ;  /* 0x000000ffff71b224 */ /* 0x000fe200078e0a71 */
[----:B------:R-:W-:Y:S01]  /*66a0*/  ISETP.GT.U32.AND P3, PT, R8, R116, PT ;  /* 0x000000740800720c */ /* 0x000fe20003f64070 */
[----:B------:R-:W-:-:S04]  /*66b0*/  IMAD.HI.U32 R96, R6, R123, RZ ;  /* 0x0000007b06607227 */ /* 0x000fc800078e00ff */
[----:B------:R-:W-:Y:S02]  /*66c0*/  IMAD R117, R8, R117, R119 ;  /* 0x0000007508757224 */ /* 0x000fe400078e0277 */
[----:B------:R-:W-:Y:S02]  /*66d0*/  IMAD.MOV R96, RZ, RZ, -R96 ;  /* 0x000000ffff607224 */ /* 0x000fe400078e0a60 */
[--C-:B------:R-:W-:Y:S01]  /*66e0*/  @!P2 IMAD.IADD R114, R114, 0x1, -R8.reuse ;  /* 0x000000017272a824 */ /* 0x100fe200078e0a08 */
[C---:B------:R-:W-:Y:S01]  /*66f0*/  ISETP.GT.U32.AND P2, PT, R8.reuse, R117, PT ;  /* 0x000000750800720c */ /* 0x040fe20003f44070 */
[----:B------:R-:W-:Y:S01]  /*6700*/  @!P1 IMAD.IADD R115, R115, 0x1, -R8 ;  /* 0x0000000173739824 */ /* 0x000fe200078e0a08 */
[----:B------:R-:W-:Y:S01]  /*6710*/  ISETP.GE.AND P1, PT, R249, RZ, PT ;  /* 0x000000fff900720c */ /* 0x000fe20003f26270 */
[----:B------:R-:W-:Y:S02]  /*6720*/  VIADD R249, R13, 0xe ;  /* 0x0000000e0df97836 */ /* 0x000fe40000000000 */
[----:B------:R-:W-:-:S02]  /*6730*/  IMAD R123, R8, R96, R123 ;  /* 0x00000060087b7224 */ /* 0x000fc400078e027b */
[--C-:B------:R-:W-:Y:S01]  /*6740*/  @!P3 IMAD.IADD R116, R116, 0x1, -R8.reuse ;  /* 0x000000017474b824 */ /* 0x100fe200078e0a08 */
[----:B------:R-:W-:Y:S01]  /*6750*/  IABS R119, R249 ;  /* 0x000000f900777213 */ /* 0x000fe20000000000 */
[----:B------:R-:W-:Y:S01]  /*6760*/  @!P6 IMAD.IADD R122, R122, 0x1, -R8 ;  /* 0x000000017a7ae824 */ /* 0x000fe200078e0a08 */
[----:B------:R-:W-:Y:S01]  /*6770*/  ISETP.GT.U32.AND P3, PT, R8, R123, PT ;  /* 0x0000007b0800720c */ /* 0x000fe20003f64070 */
[----:B------:R-:W-:Y:S01]  /*6780*/  @!P5 IMAD.MOV R112, RZ, RZ, -R112 ;  /* 0x000000ffff70d224 */ /* 0x000fe200078e0a70 */
[----:B------:R-:W-:Y:S01]  /*6790*/  ISETP.GE.AND P5, PT, R207, RZ, PT ;  /* 0x000000ffcf00720c */ /* 0x000fe20003fa6270 */
[----:B------:R-:W-:Y:S01]  /*67a0*/  IMAD.HI.U32 R96, R6, R119, RZ ;  /* 0x0000007706607227 */ /* 0x000fe200078e00ff */
[----:B------:R-:W-:-:S03]  /*67b0*/  ISETP.GT.U32.AND P6, PT, R8, R122, PT ;  /* 0x0000007a0800720c */ /* 0x000fc60003fc4070 */
[----:B------:R-:W-:Y:S01]  /*67c0*/  @!P2 IMAD.IADD R117, R117, 0x1, -R8 ;  /* 0x000000017575a824 */ /* 0x000fe200078e0a08 */
[----:B------:R-:W-:Y:S01]  /*67d0*/  ISETP.GE.AND P2, PT, R250, RZ, PT ;  /* 0x000000fffa00720c */ /* 0x000fe20003f46270 */
[----:B------:R-:W-:Y:S02]  /*67e0*/  IMAD.MOV R96, RZ, RZ, -R96 ;  /* 0x000000ffff607224 */ /* 0x000fe400078e0a60 */
[----:B------:R-:W-:Y:S01]  /*67f0*/  @!P0 IMAD.MOV R114, RZ, RZ, -R114 ;  /* 0x000000ffff728224 */ /* 0x000fe200078e0a72 */
[C---:B------:R-:W-:Y:S01]  /*6800*/  ISETP.GT.U32.AND P0, PT, R8.reuse, R117, PT ;  /* 0x000000750800720c */ /* 0x040fe20003f04070 */
[----:B------:R-:W-:Y:S02]  /*6810*/  VIADD R250, R13, 0xd ;  /* 0x0000000d0dfa7836 */ /* 0x000fe40000000000 */
[----:B------:R-:W-:Y:S02]  /*6820*/  @!P3 IMAD.IADD R123, R123, 0x1, -R8 ;  /* 0x000000017b7bb824 */ /* 0x000fe400078e0a08 */
[C---:B------:R-:W-:Y:S01]  /*6830*/  IMAD R124, R8.reuse, R96, R119 ;  /* 0x00000060087c7224 */ /* 0x040fe200078e0277 */
[----:B------:R-:W-:Y:S01]  /*6840*/  IABS R127, R250 ;  /* 0x000000fa007f7213 */ /* 0x000fe20000000000 */
[----:B------:R-:W-:Y:S01]  /*6850*/  @!P5 IMAD.MOV R116, RZ, RZ, -R116 ;  /* 0x000000ffff74d224 */ /* 0x000fe200078e0a74 */
[----:B------:R-:W-:Y:S01]  /*6860*/  ISETP.GT.U32.AND P5, PT, R8, R123, PT ;  /* 0x0000007b0800720c */ /* 0x000fe20003fa4070 */
[----:B------:R-:W-:Y:S01]  /*6870*/  @!P6 IMAD.IADD R122, R122, 0x1, -R8 ;  /* 0x000000017a7ae824 */ /* 0x000fe200078e0a08 */
[----:B------:R-:W-:Y:S01]  /*6880*/  ISETP.GT.U32.AND P6, PT, R8, R124, PT ;  /* 0x0000007c0800720c */ /* 0x000fe20003fc4070 */
[----:B------:R-:W-:Y:S01]  /*6890*/  @!P4 IMAD.MOV R115, RZ, RZ, -R115 ;  /* 0x000000ffff73c224 */ /* 0x000fe200078e0a73 */
[----:B------:R-:W-:Y:S01]  /*68a0*/  ISETP.GE.AND P4, PT, R248, RZ, PT ;  /* 0x000000fff800720c */ /* 0x000fe20003f86270 */
[----:B------:R-:W-:Y:S01]  /*68b0*/  IMAD.HI.U32 R118, R6, R127, RZ ;  /* 0x0000007f06767227 */ /* 0x000fe200078e00ff */
[----:B------:R-:W-:-:S03]  /*68c0*/  ISETP.GE.AND P3, PT, R250, RZ, PT ;  /* 0x000000fffa00720c */ /* 0x000fc60003f66270 */
[----:B------:R-:W-:Y:S01]  /*68d0*/  @!P0 IMAD.IADD R117, R117, 0x1, -R8 ;  /* 0x0000000175758824 */ /* 0x000fe200078e0a08 */
[----:B------:R-:W-:Y:S01]  /*68e0*/  ISETP.GE.AND P0, PT, R249, RZ, PT ;  /* 0x000000fff900720c */ /* 0x000fe20003f06270 */
[----:B------:R-:W-:Y:S02]  /*68f0*/  IMAD.MOV R118, RZ, RZ, -R118 ;  /* 0x000000ffff767224 */ /* 0x000fe400078e0a76 */
[----:B------:R-:W-:Y:S02]  /*6900*/  VIADD R249, R13, 0xc ;  /* 0x0000000c0df97836 */ /* 0x000fe40000000000 */
[----:B------:R-:W-:Y:S02]  /*6910*/  IMAD R127, R8, R118, R127 ;  /* 0x00000076087f7224 */ /* 0x000fe400078e027f */
[--C-:B------:R-:W-:Y:S01]  /*6920*/  @!P5 IMAD.IADD R123, R123, 0x1, -R8.reuse ;  /* 0x000000017b7bd824 */ /* 0x100fe200078e0a08 */
[----:B------:R-:W-:Y:S01]  /*6930*/  IABS R119, R249 ;  /* 0x000000f900777213 */ /* 0x000fe20000000000 */
[----:B------:R-:W-:-:S02]  /*6940*/  @!P6 IMAD.IADD R124, R124, 0x1, -R8 ;  /* 0x000000017c7ce824 */ /* 0x000fc400078e0a08 */
[----:B------:R-:W-:Y:S01]  /*6950*/  @!P4 IMAD.MOV R123, RZ, RZ, -R123 ;  /* 0x000000ffff7bc224 */ /* 0x000fe200078e0a7b */
        /* <DEDUP_REMOVED lines=11> */
[----:B------:R-:W-:Y:S01]  /*6a10*/  ISETP.GT.U32.AND P6, PT, R8, R128, PT ;  /* 0x000000800800720c */ /* 0x000fe20003fc4070 */
[----:B------:R-:W-:Y:S01]  /*6a20*/  IMAD.HI.U32 R96, R6, R125, RZ ;  /* 0x0000007d06607227 */ /* 0x000fe200078e00ff */
[----:B------:R-:W-:-:S03]  /*6a30*/  ISETP.GT.U32.AND P4, PT, R8, R127, PT ;  /* 0x0000007f0800720c */ /* 0x000fc60003f84070 */
[C---:B------:R-:W-:Y:S02]  /*6a40*/  VIADD R249, R13.reuse, 0xa ;  /* 0x0000000a0df97836 */ /* 0x040fe40000000000 */
[----:B------:R-:W-:Y:S02]  /*6a50*/  IMAD.MOV R96, RZ, RZ, -R96 ;  /* 0x000000ffff607224 */ /* 0x000fe400078e0a60 */
[----:B------:R-:W-:Y:S01]  /*6a60*/  @!P2 IMAD.MOV R122, RZ, RZ, -R122 ;  /* 0x000000ffff7aa224 */ /* 0x000fe200078e0a7a */
[----:B------:R-:W-:Y:S01]  /*6a70*/  ISETP.GE.AND P2, PT, R250, RZ, PT ;  /* 0x000000fffa00720c */ /* 0x000fe20003f46270 */
[----:B------:R-:W-:Y:S01]  /*6a80*/  VIADD R250, R13, 0x9 ;  /* 0x000000090dfa7836 */ /* 0x000fe20000000000 */
[----:B------:R-:W-:Y:S01]  /*6a90*/  IABS R121, R249 ;  /* 0x000000f900797213 */ /* 0x000fe20000000000 */
[----:B------:R-:W-:Y:S01]  /*6aa0*/  IMAD R125, R8, R96, R125 ;  /* 0x00000060087d7224 */ /* 0x000fe200078e027d */
[----:B------:R-:W-:Y:S01]  /*6ab0*/  ISETP.GE.AND P5, PT, R249, RZ, PT ;  /* 0x000000fff900720c */ /* 0x000fe20003fa6270 */
[--C-:B------:R-:W-:Y:S01]  /*6ac0*/  @!P6 IMAD.IADD R128, R128, 0x1, -R8.reuse ;  /* 0x000000018080e824 */ /* 0x100fe200078e0a08 */
[----:B------:R-:W-:Y:S01]  /*6ad0*/  IABS R129, R250 ;  /* 0x000000fa00817213 */ /* 0x000fe20000000000 */
[----:B------:R-:W-:Y:S01]  /*6ae0*/  @!P4 IMAD.IADD R127, R127, 0x1, -R8 ;  /* 0x000000017f7fc824 */ /* 0x000fe200078e0a08 */
[----:B------:R-:W-:Y:S01]  /*6af0*/  ISETP.GT.U32.AND P4, PT, R8, R125, PT ;  /* 0x0000007d0800720c */ /* 0x000fe20003f84070 */
[----:B------:R-:W-:Y:S01]  /*6b00*/  IMAD.HI.U32 R118, R6, R121, RZ ;  /* 0x0000007906767227 */ /* 0x000fe200078e00ff */
[----:B------:R-:W-:-:S03]  /*6b10*/  ISETP.GT.U32.AND P6, PT, R8, R128, PT ;  /* 0x000000800800720c */ /* 0x000fc60003fc4070 */
[----:B------:R-:W-:-:S04]  /*6b20*/  IMAD.HI.U32 R119, R6, R129, RZ ;  /* 0x0000008106777227 */ /* 0x000fc800078e00ff */
[----:B------:R-:W-:-:S04]  /*6b30*/  IMAD.HI.U32 R120, R6, R131, RZ ;  /* 0x0000008306787227 */ /* 0x000fc800078e00ff */
[----:B------:R-:W-:Y:S02]  /*6b40*/  IMAD.MOV R118, RZ, RZ, -R118 ;  /* 0x000000ffff767224 */ /* 0x000fe400078e0a76 */
[----:B------:R-:W-:Y:S02]  /*6b50*/  IMAD.MOV R119, RZ, RZ, -R119 ;  /* 0x000000ffff777224 */ /* 0x000fe400078e0a77 */
[----:B------:R-:W-:Y:S02]  /*6b60*/  IMAD.MOV R120, RZ, RZ, -R120 ;  /* 0x000000ffff787224 */ /* 0x000fe400078e0a78 */
[C---:B------:R-:W-:Y:S01]  /*6b70*/  IMAD R126, R8.reuse, R118, R121 ;  /* 0x00000076087e7224 */ /* 0x040fe200078e0279 */
[----:B------:R-:W-:Y:S01]  /*6b80*/  IABS R121, R204 ;  /* 0x000000cc00797213 */ /* 0x000fe20000000000 */
[C---:B------:R-:W-:Y:S02]  /*6b90*/  IMAD R119, R8.reuse, R119, R129 ;  /* 0x0000007708777224 */ /* 0x040fe400078e0281 */
[----:B------:R-:W-:-:S02]  /*6ba0*/  IMAD R129, R8, R120, R131 ;  /* 0x0000007808817224 */ /* 0x000fc400078e0283 */
[----:B------:R-:W-:Y:S01]  /*6bb0*/  @!P3 IMAD.MOV R127, RZ, RZ, -R127 ;  /* 0x000000ffff7fb224 */ /* 0x000fe200078e0a7f */
[----:B------:R-:W-:Y:S01]  /*6bc0*/  ISETP.GT.U32.AND P3, PT, R8, R126, PT ;  /* 0x0000007e0800720c */ /* 0x000fe20003f64070 */
[--C-:B------:R-:W-:Y:S01]  /*6bd0*/  @!P6 IMAD.IADD R128, R128, 0x1, -R8.reuse ;  /* 0x000000018080e824 */ /* 0x100fe200078e0a08 */
[C---:B------:R-:W-:Y:S01]  /*6be0*/  ISETP.GT.U32.AND P6, PT, R8.reuse, R119, PT ;  /* 0x000000770800720c */ /* 0x040fe20003fc4070 */
[----:B------:R-:W-:Y:S02]  /*6bf0*/  @!P4 IMAD.IADD R125, R125, 0x1, -R8 ;  /* 0x000000017d7dc824 */ /* 0x000fe400078e0a08 */
[----:B------:R-:W-:Y:S01]  /*6c00*/  @!P1 IMAD.MOV R128, RZ, RZ, -R128 ;  /* 0x000000ffff809224 */ /* 0x000fe200078e0a80 */
[C---:B------:R-:W-:Y:S01]  /*6c10*/  ISETP.GT.U32.AND P1, PT, R8.reuse, R129, PT ;  /* 0x000000810800720c */ /* 0x040fe20003f24070 */
[----:B------:R-:W-:Y:S01]  /*6c20*/  VIADD R205, R13, 0x6 ;  /* 0x000000060dcd7836 */ /* 0x000fe20000000000 */
[----:B------:R-:W-:Y:S01]  /*6c30*/  ISETP.GT.U32.AND P4, PT, R8, R125, PT ;  /* 0x0000007d0800720c */ /* 0x000fe20003f84070 */
[----:B------:R-:W-:-:S03]  /*6c40*/  IMAD.HI.U32 R96, R6, R121, RZ ;  /* 0x0000007906607227 */ /* 0x000fc600078e00ff */
[----:B------:R-:W-:Y:S01]  /*6c50*/  IABS R133, R205 ;  /* 0x000000cd00857213 */ /* 0x000fe20000000000 */
[----:B------:R-:W-:Y:S02]  /*6c60*/  @!P3 IMAD.IADD R126, R126, 0x1, -R8 ;  /* 0x000000017e7eb824 */ /* 0x000fe400078e0a08 */
[----:B------:R-:W-:Y:S02]  /*6c70*/  IMAD.MOV R96, RZ, RZ, -R96 ;  /* 0x000000ffff607224 */ /* 0x000fe400078e0a60 */
[----:B------:R-:W-:Y:S01]  /*6c80*/  IMAD.HI.U32 R118, R6, R133, RZ ;  /* 0x0000008506767227 */ /* 0x000fe200078e00ff */
[----:B------:R-:W-:-:S03]  /*6c90*/  ISETP.GT.U32.AND P3, PT, R8, R126, PT ;  /* 0x0000007e0800720c */ /* 0x000fc60003f64070 */
[--C-:B------:R-:W-:Y:S02]  /*6ca0*/  @!P4 IMAD.IADD R125, R125, 0x1, -R8.reuse ;  /* 0x000000017d7dc824 */ /* 0x100fe400078e0a08 */
[----:B------:R-:W-:Y:S02]  /*6cb0*/  @!P1 IMAD.IADD R129, R129, 0x1, -R8 ;  /* 0x0000000181819824 */ /* 0x000fe400078e0a08 */
[----:B------:R-:W-:Y:S02]  /*6cc0*/  @!P2 IMAD.MOV R125, RZ, RZ, -R125 ;  /* 0x000000ffff7da224 */ /* 0x000fe400078e0a7d */
[----:B------:R-:W-:Y:S01]  /*6cd0*/  VIADD R206, R13, 0x5 ;  /* 0x000000050dce7836 */ /* 0x000fe20000000000 */
[C---:B------:R-:W-:Y:S01]  /*6ce0*/  ISETP.GT.U32.AND P2, PT, R8.reuse, R129, PT ;  /* 0x000000810800720c */ /* 0x040fe20003f44070 */
[----:B------:R-:W-:Y:S02]  /*6cf0*/  IMAD.MOV R118, RZ, RZ, -R118 ;  /* 0x000000ffff767224 */ /* 0x000fe400078e0a76 */
[C---:B------:R-:W-:Y:S01]  /*6d00*/  IMAD R130, R8.reuse, R96, R121 ;  /* 0x0000006008827224 */ /* 0x040fe200078e0279 */
[----:B------:R-:W-:Y:S01]  /*6d10*/  IABS R131, R206 ;  /* 0x000000ce00837213 */ /* 0x000fe20000000000 */
[----:B------:R-:W-:-:S02]  /*6d20*/  IMAD R133, R8, R118, R133 ;  /* 0x0000007608857224 */ /* 0x000fc400078e0285 */
[----:B------:R-:W-:Y:S01]  /*6d30*/  @!P0 IMAD.MOV R124, RZ, RZ, -R124 ;  /* 0x000000ffff7c8224 */ /* 0x000fe200078e0a7c */
[----:B------:R-:W-:Y:S01]  /*6d40*/  ISETP.GT.U32.AND P4, PT, R8, R130, PT ;  /* 0x000000820800720c */ /* 0x000fe20003f84070 */
[--C-:B------:R-:W-:Y:S01]  /*6d50*/  @!P6 IMAD.IADD R119, R119, 0x1, -R8.reuse ;  /* 0x000000017777e824 */ /* 0x100fe200078e0a08 */
[----:B------:R-:W-:Y:S01]  /*6d60*/  ISETP.GE.AND P0, PT, R250, RZ, PT ;  /* 0x000000fffa00720c */ /* 0x000fe20003f06270 */
[C---:B------:R-:W-:Y:S02]  /*6d70*/  VIADD R250, R13.reuse, 0x3 ;  /* 0x000000030dfa7836 */ /* 0x040fe40000000000 */
[----:B------:R-:W-:Y:S01]  /*6d80*/  @!P3 IMAD.IADD R126, R126, 0x1, -R8 ;  /* 0x000000017e7eb824 */ /* 0x000fe200078e0a08 */
[----:B------:R-:W-:Y:S01]  /*6d90*/  ISETP.GT.U32.AND P3, PT, R8, R133, PT ;  /* 0x000000850800720c */ /* 0x000fe20003f64070 */
[----:B------:R-:W-:Y:S01]  /*6da0*/  VIADD R207, R13, 0x4 ;  /* 0x000000040dcf7836 */ /* 0x000fe20000000000 */
[----:B------:R-:W-:Y:S01]  /*6db0*/  IABS R121, R250 ;  /* 0x000000fa00797213 */ /* 0x000fe20000000000 */
[----:B------:R-:W-:Y:S01]  /*6dc0*/  IMAD.HI.U32 R120, R6, R131, RZ ;  /* 0x0000008306787227 */ /* 0x000fe200078e00ff */
[----:B------:R-:W-:-:S02]  /*6dd0*/  ISETP.GT.U32.AND P6, PT, R8, R119, PT ;  /* 0x000000770800720c */ /* 0x000fc40003fc4070 */
[----:B------:R-:W-:Y:S01]  /*6de0*/  IABS R135, R207 ;  /* 0x000000cf00877213 */ /* 0x000fe20000000000 */
[----:B------:R-:W-:Y:S01]  /*6df0*/  @!P2 IMAD.IADD R129, R129, 0x1, -R8 ;  /* 0x000000018181a824 */ /* 0x000fe200078e0a08 */
[----:B------:R-:W-:Y:S01]  /*6e00*/  ISETP.GE.AND P2, PT, R203, RZ, PT ;  /* 0x000000ffcb00720c */ /* 0x000fe20003f46270 */
[----:B------:R-:W-:Y:S01]  /*6e10*/  IMAD.MOV R120, RZ, RZ, -R120 ;  /* 0x000000ffff787224 */ /* 0x000fe200078e0a78 */
[----:B------:R-:W-:Y:S01]  /*6e20*/  CS2R R202, SRZ ;  /* 0x0000000000ca7805 */ /* 0x000fe2000001ff00 */
[----:B------:R-:W-:Y:S02]  /*6e30*/  VIADD R248, R13, 0x2 ;  /* 0x000000020df87836 */ /* 0x000fe40000000000 */
[----:B------:R-:W-:-:S04]  /*6e40*/  IMAD.HI.U32 R118, R6, R121, RZ ;  /* 0x0000007906767227 */ /* 0x000fc800078e00ff */
[----:B------:R-:W-:Y:S01]  /*6e50*/  IMAD R134, R8, R120, R131 ;  /* 0x0000007808867224 */ /* 0x000fe200078e0283 */
[----:B------:R-:W-:Y:S01]  /*6e60*/  IABS R131, R248 ;  /* 0x000000f800837213 */ /* 0x000fe20000000000 */
[----:B------:R-:W-:Y:S02]  /*6e70*/  @!P4 IMAD.IADD R130, R130, 0x1, -R8 ;  /* 0x000000018282c824 */ /* 0x000fe400078e0a08 */
[----:B------:R-:W-:-:S04]  /*6e80*/  IMAD.HI.U32 R96, R6, R135, RZ ;  /* 0x0000008706607227 */ /* 0x000fc800078e00ff */
[----:B------:R-:W-:Y:S02]  /*6e90*/  IMAD.MOV R118, RZ, RZ, -R118 ;  /* 0x000000ffff767224 */ /* 0x000fe400078e0a76 */
[----:B------:R-:W-:Y:S01]  /*6ea0*/  @!P3 IMAD.IADD R133, R133, 0x1, -R8 ;  /* 0x000000018585b824 */ /* 0x000fe200078e0a08 */
[----:B------:R-:W-:Y:S01]  /*6eb0*/  ISETP.GT.U32.AND P3, PT, R8, R130, PT ;  /* 0x000000820800720c */ /* 0x000fe20003f64070 */
[----:B------:R-:W-:Y:S02]  /*6ec0*/  IMAD.MOV R120, RZ, RZ, -R96 ;  /* 0x000000ffff787224 */ /* 0x000fe400078e0a60 */
[----:B------:R-:W-:-:S04]  /*6ed0*/  IMAD.HI.U32 R96, R6, R131, RZ ;  /* 0x0000008306607227 */ /* 0x000fc800078e00ff */
[C---:B------:R-:W-:Y:S02]  /*6ee0*/  IMAD R136, R8.reuse, R118, R121 ;  /* 0x0000007608887224 */ /* 0x040fe400078e0279 */
[----:B------:R-:W-:Y:S01]  /*6ef0*/  @!P6 IMAD.IADD R119, R119, 0x1, -R8 ;  /* 0x000000017777e824 */ /* 0x000fe200078e0a08 */
[----:B------:R-:W-:Y:S01]  /*6f00*/  ISETP.GT.U32.AND P6, PT, R8, R134, PT ;  /* 0x000000860800720c */ /* 0x000fe20003fc4070 */
[----:B------:R-:W-:Y:S01]  /*6f10*/  @!P2 IMAD.MOV R129, RZ, RZ, -R129 ;  /* 0x000000ffff81a224 */ /* 0x000fe200078e0a81 */
[----:B------:R-:W-:Y:S01]  /*6f20*/  ISETP.GE.AND P2, PT, R250, RZ, PT ;  /* 0x000000fffa00720c */ /* 0x000fe20003f46270 */
[----:B------:R-:W-:Y:S01]  /*6f30*/  IMAD.MOV R96, RZ, RZ, -R96 ;  /* 0x000000ffff607224 */ /* 0x000fe200078e0a60 */
[----:B------:R-:W2:Y:S01]  /*6f40*/  LDC R250, c[0x0][0x230] ;  /* 0x00008c00fffa7b82 */ /* 0x000ea20000000800 */
[----:B------:R-:W-:Y:S01]  /*6f50*/  ISETP.GT.U32.AND P4, PT, R8, R136, PT ;  /* 0x000000880800720c */ /* 0x000fe20003f84070 */
[----:B------:R-:W-:Y:S02]  /*6f60*/  @!P3 IMAD.IADD R130, R130, 0x1, -R8 ;  /* 0x000000018282b824 */ /* 0x000fe400078e0a08 */
[----:B------:R-:W-:-:S02]  /*6f70*/  IMAD R131, R8, R96, R131 ;  /* 0x0000006008837224 */ /* 0x000fc400078e0283 */
[----:B------:R-:W-:Y:S02]  /*6f80*/  VIADD R249, R13, 0x1 ;  /* 0x000000010df97836 */ /* 0x000fe40000000000 */
[----:B------:R-:W-:Y:S01]  /*6f90*/  @!P5 IMAD.MOV R126, RZ, RZ, -R126 ;  /* 0x000000ffff7ed224 */ /* 0x000fe200078e0a7e */
[----:B------:R-:W-:Y:S01]  /*6fa0*/  ISETP.GT.U32.AND P3, PT, R8, R131, PT ;  /* 0x000000830800720c */ /* 0x000fe20003f64070 */
[--C-:B------:R-:W-:Y:S01]  /*6fb0*/  @!P6 IMAD.IADD R134, R134, 0x1, -R8.reuse ;  /* 0x000000018686e824 */ /* 0x100fe200078e0a08 */
[C---:B------:R-:W-:Y:S01]  /*6fc0*/  ISETP.GT.U32.AND P6, PT, R8.reuse, R133, PT ;  /* 0x000000850800720c */ /* 0x040fe20003fc4070 */
[----:B------:R-:W-:Y:S01]  /*6fd0*/  IMAD R135, R8, R120, R135 ;  /* 0x0000007808877224 */ /* 0x000fe200078e0287 */
[----:B------:R-:W-:Y:S01]  /*6fe0*/  IABS R139, R249 ;  /* 0x000000f9008b7213 */ /* 0x000fe20000000000 */
[----:B------:R-:W-:Y:S01]  /*6ff0*/  @!P4 IMAD.IADD R136, R136, 0x1, -R8 ;  /* 0x000000018888c824 */ /* 0x000fe200078e0a08 */
[----:B------:R-:W-:Y:S01]  /*7000*/  SHF.R.U32.HI R120, RZ, 0x4, R251 ;  /* 0x00000004ff787819 */ /* 0x000fe200000116fb */
[----:B------:R-:W-:Y:S01]  /*7010*/  VIADD R96, R251, 0x20000 ;  /* 0x00020000fb607836 */ /* 0x000fe20000000000 */
[----:B------:R-:W-:Y:S01]  /*7020*/  ISETP.GT.U32.AND P1, PT, R8, R135, PT ;  /* 0x000000870800720c */ /* 0x000fe20003f24070 */
[----:B------:R-:W-:Y:S01]  /*7030*/  IMAD.HI.U32 R6, R6, R139, RZ ;  /* 0x0000008b06067227 */ /* 0x000fe200078e00ff */
[----:B------:R-:W-:-:S02]  /*7040*/  ISETP.GT.U32.AND P5, PT, R8, R136, PT ;  /* 0x000000880800720c */ /* 0x000fc40003fa4070 */
[----:B------:R-:W-:Y:S01]  /*7050*/  SHF.R.U32.HI R96, RZ, 0x4, R96 ;  /* 0x00000004ff607819 */ /* 0x000fe20000011660 */
[----:B------:R-:W-:Y:S01]  /*7060*/  @!P3 IMAD.IADD R131, R131, 0x1, -R8 ;  /* 0x000000018383b824 */ /* 0x000fe200078e0a08 */
[----:B------:R-:W-:Y:S01]  /*7070*/  SGXT.U32 R121, R120, 0xe ;  /* 0x0000000e7879781a */ /* 0x000fe20000000000 */
[----:B--2---:R-:W-:Y:S01]  /*7080*/  VIADD R250, R250, 0x7f ;  /* 0x0000007ffafa7836 */ /* 0x004fe20000000000 */
[----:B------:R-:W-:Y:S01]  /*7090*/  SGXT.U32 R96, R96, 0xe ;  /* 0x0000000e6060781a */ /* 0x000fe20000000000 */
[----:B------:R-:W-:Y:S01]  /*70a0*/  IMAD.MOV R6, RZ, RZ, -R6 ;  /* 0x000000ffff067224 */ /* 0x000fe200078e0a06 */
[----:B------:R-:W-:Y:S01]  /*70b0*/  ISETP.GT.U32.AND P3, PT, R8, R131, PT ;  /* 0x000000830800720c */ /* 0x000fe20003f64070 */
[----:B------:R-:W-:Y:S01]  /*70c0*/  @!P6 IMAD.IADD R133, R133, 0x1, -R8 ;  /* 0x000000018585e824 */ /* 0x000fe200078e0a08 */
[----:B------:R-:W-:Y:S01]  /*70d0*/  ISETP.GE.AND P6, PT, R204, RZ, PT ;  /* 0x000000ffcc00720c */ /* 0x000fe20003fc6270 */
[----:B------:R-:W-:Y:S01]  /*70e0*/  IMAD R139, R8, R6, R139 ;  /* 0x00000006088b7224 */ /* 0x000fe200078e028b */
[----:B------:R-:W-:Y:S01]  /*70f0*/  SHF.R.S32.HI R217, RZ, 0x1f, R250 ;  /* 0x0000001fffd97819 */ /* 0x000fe200000114fa */
[----:B------:R-:W-:Y:S01]  /*7100*/  @!P5 IMAD.IADD R136, R136, 0x1, -R8 ;  /* 0x000000018888d824 */ /* 0x000fe200078e0a08 */
[----:B------:R-:W-:Y:S01]  /*7110*/  R2UR UR34, R96 ;  /* 0x00000000602272ca */ /* 0x000fe200000e0000 */
[----:B------:R-:W-:Y:S01]  /*7120*/  IMAD.MOV.U32 R6, RZ, RZ, R119 ;  /* 0x000000ffff067224 */ /* 0x000fe200078e0077 */
[----:B------:R-:W-:-:S02]  /*7130*/  LEA.HI R217, R217, R250, RZ, 0x7 ;  /* 0x000000fad9d97211 */ /* 0x000fc400078f38ff */
[----:B------:R-:W-:Y:S02]  /*7140*/  CS2R R118, SRZ ;  /* 0x0000000000767805 */ /* 0x000fe4000001ff00 */
[C---:B------:R-:W-:Y:S01]  /*7150*/  ISETP.GT.U32.AND P5, PT, R8.reuse, R139, PT ;  /* 0x0000008b0800720c */ /* 0x040fe20003fa4070 */
[----:B------:R-:W2:Y:S01]  /*7160*/  S2R R250, SR_TID.X ;  /* 0x0000000000fa7919 */ /* 0x000ea20000002100 */
[--C-:B------:R-:W-:Y:S01]  /*7170*/  @!P1 IMAD.IADD R135, R135, 0x1, -R8.reuse ;  /* 0x0000000187879824 */ /* 0x100fe200078e0a08 */
[----:B------:R-:W-:Y:S01]  /*7180*/  ISETP.GT.U32.AND P1, PT, R8, R134, PT ;  /* 0x000000860800720c */ /* 0x000fe20003f24070 */
[----:B------:R-:W-:Y:S02]  /*7190*/  @!P3 IMAD.IADD R131, R131, 0x1, -R8 ;  /* 0x000000018383b824 */ /* 0x000fe400078e0a08 */
[----:B------:R-:W-:Y:S01]  /*71a0*/  @!P6 IMAD.MOV R130, RZ, RZ, -R130 ;  /* 0x000000ffff82e224 */ /* 0x000fe200078e0a82 */
[----:B------:R-:W-:Y:S01]  /*71b0*/  IADD3 R120, P6, R121, 0x80, RZ ;  /* 0x0000008079787810 */ /* 0x000fe20007fde0ff */
[----:B------:R-:W-:Y:S01]  /*71c0*/  @!P0 IMAD.MOV R6, RZ, RZ, -R6 ;  /* 0x000000ffff068224 */ /* 0x000fe200078e0a06 */
[----:B------:R-:W-:Y:S01]  /*71d0*/  IADD3 R121, P3, R96, 0x2, RZ ;  /* 0x0000000260797810 */ /* 0x000fe20007f7e0ff */
[----:B------:R-:W-:Y:S01]  /*71e0*/  @!P2 IMAD.MOV R136, RZ, RZ, -R136 ;  /* 0x000000ffff88a224 */ /* 0x000fe200078e0a88 */
[----:B------:R-:W-:Y:S01]  /*71f0*/  IADD3.X R118, R118, 0x40000040, RZ, P6, !PT ;  /* 0x4000004076767810 */ /* 0x000fe200037fe4ff */
[----:B------:R-:W3:Y:S01]  /*7200*/  LDC R96, c[0x0][0x240] ;  /* 0x00009000ff607b82 */ /* 0x000ee20000000800 */
[----:B------:R-:W-:Y:S01]  /*7210*/  IADD3.X R119, R119, 0x40000040, RZ, P3, !PT ;  /* 0x4000004077777810 */ /* 0x000fe20001ffe4ff */
[--C-:B------:R-:W-:Y:S01]  /*7220*/  @!P5 IMAD.IADD R139, R139, 0x1, -R8.reuse ;  /* 0x000000018b8bd824 */ /* 0x100fe200078e0a08 */
[----:B------:R-:W-:Y:S01]  /*7230*/  ISETP.GT.U32.AND P4, PT, R8, R135, PT ;  /* 0x000000870800720c */ /* 0x000fe20003f84070 */
[--C-:B------:R-:W-:Y:S01]  /*7240*/  @!P1 IMAD.IADD R134, R134, 0x1, -R8.reuse ;  /* 0x0000000186869824 */ /* 0x100fe200078e0a08 */
[----:B------:R-:W-:Y:S01]  /*7250*/  R2UR UR5, R118 ;  /* 0x00000000760572ca */ /* 0x000fe200000e0000 */
[-C--:B------:R-:W-:Y:S01]  /*7260*/  IMAD R190, R190, R194.reuse, RZ ;  /* 0x000000c2bebe7224 */ /* 0x080fe200078e02ff */
[----:B------:R-:W-:Y:S01]  /*7270*/  R2UR UR7, R119 ;  /* 0x00000000770772ca */ /* 0x000fe200000e0000 */
[-C--:B------:R-:W-:Y:S01]  /*7280*/  IMAD R193, R193, R194.reuse, RZ ;  /* 0x000000c2c1c17224 */ /* 0x080fe200078e02ff */
[----:B------:R-:W-:Y:S01]  /*7290*/  R2UR UR4, R120 ;  /* 0x00000000780472ca */ /* 0x000fe200000e0000 */
[----:B------:R-:W4:Y:S01]  /*72a0*/  LDC.64 R118, c[0x0][0x210] ;  /* 0x00008400ff767b82 */ /* 0x000f220000000a00 */
[----:B------:R-:W-:Y:S01]  /*72b0*/  R2UR UR6, R121 ;  /* 0x00000000790672ca */ /* 0x000fe200000e0000 */
[-C--:B------:R-:W-:Y:S01]  /*72c0*/  IMAD R192, R192, R194.reuse, RZ ;  /* 0x000000c2c0c07224 */ /* 0x080fe200078e02ff */
[----:B------:R-:W-:Y:S01]  /*72d0*/  ISETP.GT.U32.AND P5, PT, R8, R139, PT ;  /* 0x0000008b0800720c */ /* 0x000fe20003fa4070 */
[----:B------:R-:W-:Y:S01]  /*72e0*/  IMAD R191, R191, R194, RZ ;  /* 0x000000c2bfbf7224 */ /* 0x000fe200078e02ff */
[----:B------:R-:W-:Y:S01]  /*72f0*/  ISETP.GE.AND P0, PT, R207, RZ, PT ;  /* 0x000000ffcf00720c */ /* 0x000fe20003f06270 */
[----:B------:R-:W-:Y:S01]  /*7300*/  @!P4 IMAD.IADD R135, R135, 0x1, -R8 ;  /* 0x000000018787c824 */ /* 0x000fe200078e0a08 */
[----:B------:R-:W-:Y:S01]  /*7310*/  ISETP.GE.AND P4, PT, R206, RZ, PT ;  /* 0x000000ffce00720c */ /* 0x000fe20003f86270 */
[----:B------:R-:W0:Y:S01]  /*7320*/  LDC.64 R120, c[0x0][0x218] ;  /* 0x00008600ff787b82 */ /* 0x000e220000000a00 */
[----:B------:R-:W-:-:S02]  /*7330*/  ISETP.GE.AND P3, PT, R249, RZ, PT ;  /* 0x000000fff900720c */ /* 0x000fc40003f66270 */
[----:B------:R-:W-:Y:S02]  /*7340*/  CS2R R194, SRZ ;  /* 0x0000000000c27805 */ /* 0x000fe4000001ff00 */
[----:B------:R-:W-:Y:S02]  /*7350*/  ISETP.GE.AND P6, PT, R248, RZ, PT ;  /* 0x000000fff800720c */ /* 0x000fe40003fc6270 */
[----:B------:R-:W-:Y:S02]  /*7360*/  CS2R R206, SRZ ;  /* 0x0000000000ce7805 */ /* 0x000fe4000001ff00 */
[----:B------:R-:W-:Y:S02]  /*7370*/  ISETP.GE.AND P1, PT, R205, RZ, PT ;  /* 0x000000ffcd00720c */ /* 0x000fe40003f26270 */
[----:B------:R-:W-:Y:S02]  /*7380*/  CS2R R204, SRZ ;  /* 0x0000000000cc7805 */ /* 0x000fe4000001ff00 */
[----:B--2---:R-:W-:Y:S01]  /*7390*/  LOP3.LUT R250, R250, 0x7f, RZ, 0xc0, !PT ;  /* 0x0000007ffafa7812 */ /* 0x004fe200078ec0ff */
[----:B------:R-:W-:Y:S01]  /*73a0*/  @!P5 IMAD.IADD R139, R139, 0x1, -R8 ;  /* 0x000000018b8bd824 */ /* 0x000fe200078e0a08 */
[----:B------:R-:W-:Y:S01]  /*73b0*/  ISETP.NE.AND P5, PT, R3, RZ, PT ;  /* 0x000000ff0300720c */ /* 0x000fe20003fa5270 */
[----:B------:R-:W-:-:S02]  /*73c0*/  @!P0 IMAD.MOV R135, RZ, RZ, -R135 ;  /* 0x000000ffff878224 */ /* 0x000fc400078e0a87 */
[----:B------:R-:W-:Y:S01]  /*73d0*/  IMAD.MOV.U32 R8, RZ, RZ, R139 ;  /* 0x000000ffff087224 */ /* 0x000fe200078e008b */
[C---:B------:R-:W-:Y:S01]  /*73e0*/  SEL R189, R137.reuse, R0, !P5 ;  /* 0x0000000089bd7207 */ /* 0x040fe20006800000 */
[----:B-1----:R-:W-:Y:S01]  /*73f0*/  IMAD R0, R250, R218, RZ ;  /* 0x000000dafa007224 */ /* 0x002fe200078e02ff */
[C---:B------:R-:W-:Y:S01]  /*7400*/  SEL R3, R137.reuse, R2, !P5 ;  /* 0x0000000289037207 */ /* 0x040fe20006800000 */
[----:B------:R-:W-:Y:S01]  /*7410*/  @!P4 IMAD.MOV R134, RZ, RZ, -R134 ;  /* 0x000000ffff86c224 */ /* 0x000fe200078e0a86 */
[C---:B------:R-:W-:Y:S01]  /*7420*/  SEL R7, R137.reuse, R7, !P5 ;  /* 0x0000000789077207 */ /* 0x040fe20006800000 */
[----:B------:R-:W-:Y:S01]  /*7430*/  @!P3 IMAD.MOV R8, RZ, RZ, -R8 ;  /* 0x000000ffff08b224 */ /* 0x000fe200078e0a08 */
[----:B------:R-:W-:Y:S01]  /*7440*/  SEL R26, R137, R26, !P5 ;  /* 0x0000001a891a7207 */ /* 0x000fe20006800000 */
[----:B---3--:R-:W-:Y:S01]  /*7450*/  IMAD R189, R189, R96, RZ ;  /* 0x00000060bdbd7224 */ /* 0x008fe200078e02ff */
[C---:B------:R-:W-:Y:S01]  /*7460*/  SEL R139, R137.reuse, R16, !P5 ;  /* 0x00000010898b7207 */ /* 0x040fe20006800000 */
[----:B------:R-:W-:Y:S01]  /*7470*/  @!P6 IMAD.MOV R131, RZ, RZ, -R131 ;  /* 0x000000ffff83e224 */ /* 0x000fe200078e0a83 */
[C---:B------:R-:W-:Y:S01]  /*7480*/  SEL R25, R137.reuse, R25, !P5 ;  /* 0x0000001989197207 */ /* 0x040fe20006800000 */
[----:B------:R-:W-:Y:S01]  /*7490*/  @!P1 IMAD.MOV R133, RZ, RZ, -R133 ;  /* 0x000000ffff859224 */ /* 0x000fe200078e0a85 */
[----:B------:R-:W-:Y:S01]  /*74a0*/  SEL R99, R137, R99, !P5 ;  /* 0x0000006389637207 */ /* 0x000fe20006800000 */
[----:B------:R-:W-:Y:S01]  /*74b0*/  IMAD R139, R139, R96, RZ ;  /* 0x000000608b8b7224 */ /* 0x000fe200078e02ff */
[C---:B------:R-:W-:Y:S01]  /*74c0*/  SEL R132, R137.reuse, R14, !P5 ;  /* 0x0000000e89847207 */ /* 0x040fe20006800000 */
[----:B------:R-:W1:Y:S01]  /*74d0*/  S2R R250, SR_TID.X ;  /* 0x0000000000fa7919 */ /* 0x000e620000002100 */
[----:B------:R-:W-:-:S02]  /*74e0*/  SEL R23, R137, R23, !P5 ;  /* 0x0000001789177207 */ /* 0x000fc40006800000 */
[C---:B------:R-:W-:Y:S01]  /*74f0*/  SEL R98, R137.reuse, R98, !P5 ;  /* 0x0000006289627207 */ /* 0x040fe20006800000 */
[----:B------:R-:W-:Y:S01]  /*7500*/  IMAD R132, R132, R96, RZ ;  /* 0x0000006084847224 */ /* 0x000fe200078e02ff */
[----:B------:R-:W-:Y:S01]  /*7510*/  SEL R187, R137, R136, !P5 ;  /* 0x0000008889bb7207 */ /* 0x000fe20006800000 */
[----:B------:R-:W-:Y:S01]  /*7520*/  IMAD R136, R3, R96, RZ ;  /* 0x0000006003887224 */ /* 0x000fe200078e02ff */
[----:B----4-:R-:W-:Y:S02]  /*7530*/  LEA R16, P2, R190, R118, 0x1 ;  /* 0x00000076be107211 */ /* 0x010fe400078408ff */
[----:B------:R-:W-:Y:S01]  /*7540*/  SEL R4, R137, R4, !P5 ;  /* 0x0000000489047207 */ /* 0x000fe20006800000 */
[-C--:B------:R-:W-:Y:S01]  /*7550*/  IMAD R187, R187, R96.reuse, RZ ;  /* 0x00000060bbbb7224 */ /* 0x080fe200078e02ff */
[C---:B------:R-:W-:Y:S02]  /*7560*/  SEL R97, R137.reuse, R97, !P5 ;  /* 0x0000006189617207 */ /* 0x040fe40006800000 */
[----:B------:R-:W-:Y:S01]  /*7570*/  SEL R186, R137, R135, !P5 ;  /* 0x0000008789ba7207 */ /* 0x000fe20006800000 */
[----:B------:R-:W-:Y:S01]  /*7580*/  IMAD R135, R7, R96, RZ ;  /* 0x0000006007877224 */ /* 0x000fe200078e02ff */
[----:B0-----:R-:W-:-:S02]  /*7590*/  LEA R2, P4, R0, R120, 0x1 ;  /* 0x0000007800027211 */ /* 0x001fc400078808ff */
[----:B------:R-:W-:Y:S01]  /*75a0*/  LEA R14, P3, R193, R118, 0x1 ;  /* 0x00000076c10e7211 */ /* 0x000fe200078608ff */
[-C--:B------:R-:W-:Y:S01]  /*75b0*/  IMAD R186, R186, R96.reuse, RZ ;  /* 0x00000060baba7224 */ /* 0x080fe200078e02ff */
[C---:B------:R-:W-:Y:S02]  /*75c0*/  SEL R5, R137.reuse, R5, !P5 ;  /* 0x0000000589057207 */ /* 0x040fe40006800000 */
[C---:B------:R-:W-:Y:S01]  /*75d0*/  SEL R171, R137.reuse, R95, !P5 ;  /* 0x0000005f89ab7207 */ /* 0x040fe20006800000 */
[-C--:B------:R-:W-:Y:S01]  /*75e0*/  IMAD R95, R26, R96.reuse, RZ ;  /* 0x000000601a5f7224 */ /* 0x080fe200078e02ff */
[----:B------:R-:W-:Y:S01]  /*75f0*/  SEL R9, R137, R9, !P5 ;  /* 0x0000000989097207 */ /* 0x000fe20006800000 */
[----:B------:R-:W-:Y:S01]  /*7600*/  IMAD R26, R99, R96, RZ ;  /* 0x00000060631a7224 */ /* 0x000fe200078e02ff */
[C---:B------:R-:W-:Y:S02]  /*7610*/  SEL R140, R137.reuse, R17, !P5 ;  /* 0x00000011898c7207 */ /* 0x040fe40006800000 */
[----:B------:R-:W-:Y:S01]  /*7620*/  SEL R180, R137, R112, !P5 ;  /* 0x0000007089b47207 */ /* 0x000fe20006800000 */
[-C--:B------:R-:W-:Y:S01]  /*7630*/  IMAD R112, R25, R96.reuse, RZ ;  /* 0x0000006019707224 */ /* 0x080fe200078e02ff */
[C---:B------:R-:W-:Y:S01]  /*7640*/  SEL R138, R137.reuse, R15, !P5 ;  /* 0x0000000f898a7207 */ /* 0x040fe20006800000 */
[----:B------:R-:W-:Y:S01]  /*7650*/  IMAD R25, R98, R96, RZ ;  /* 0x0000006062197224 */ /* 0x000fe200078e02ff */
[----:B------:R-:W-:Y:S01]  /*7660*/  SEL R182, R137, R114, !P5 ;  /* 0x0000007289b67207 */ /* 0x000fe20006800000 */
[-C--:B------:R-:W-:Y:S01]  /*7670*/  IMAD R114, R23, R96.reuse, RZ ;  /* 0x0000006017727224 */ /* 0x080fe200078e02ff */
[-C--:B------:R-:W-:Y:S01]  /*7680*/  LEA.HI.X.SX32 R17, R190, R119.reuse, 0x1, P2 ;  /* 0x00000077be117211 */ /* 0x080fe200010f0eff */
[----:B------:R-:W-:Y:S01]  /*7690*/  IMAD R23, R97, R96, RZ ;  /* 0x0000006061177224 */ /* 0x000fe200078e02ff */
[----:B------:R-:W-:Y:S01]  /*76a0*/  SEL R185, R137, R134, !P5 ;  /* 0x0000008689b97207 */ /* 0x000fe20006800000 */
[-C--:B------:R-:W-:Y:S01]  /*76b0*/  IMAD R134, R4, R96.reuse, RZ ;  /* 0x0000006004867224 */ /* 0x080fe200078e02ff */
[----:B------:R-:W-:Y:S01]  /*76c0*/  LEA.HI.X.SX32 R15, R193, R119, 0x1, P3 ;  /* 0x00000077c10f7211 */ /* 0x000fe200018f0eff */
[----:B------:R-:W-:Y:S01]  /*76d0*/  IMAD R138, R138, R96, RZ ;  /* 0x000000608a8a7224 */ /* 0x000fe200078e02ff */
[----:B------:R-:W-:Y:S01]  /*76e0*/  LEA R99, P2, R189, R2, 0x1 ;  /* 0x00000002bd637211 */ /* 0x000fe200078408ff */
[-C--:B------:R-:W-:Y:S01]  /*76f0*/  IMAD R140, R140, R96.reuse, RZ ;  /* 0x000000608c8c7224 */ /* 0x080fe200078e02ff */
[----:B------:R-:W-:Y:S01]  /*7700*/  SEL R188, R137, R131, !P5 ;  /* 0x0000008389bc7207 */ /* 0x000fe20006800000 */
[-C--:B------:R-:W-:Y:S01]  /*7710*/  IMAD R131, R5, R96.reuse, RZ ;  /* 0x0000006005837224 */ /* 0x080fe200078e02ff */
[----:B------:R-:W-:Y:S01]  /*7720*/  LEA.HI.X.SX32 R0, R0, R121, 0x1, P4 ;  /* 0x0000007900007211 */ /* 0x000fe200020f0eff */
[----:B------:R-:W-:Y:S01]  /*7730*/  IMAD R121, R9, R96, RZ ;  /* 0x0000006009797224 */ /* 0x000fe200078e02ff */
[----:B------:R-:W-:Y:S01]  /*7740*/  LEA R98, P3, R136, R2, 0x1 ;  /* 0x0000000288627211 */ /* 0x000fe200078608ff */
[----:B------:R0:W-:Y:S01]  /*7750*/  STL [R1+0x2060], R99 ;  /* 0x0020606301007387 */ /* 0x0001e20000100800 */
[C---:B------:R-:W-:Y:S01]  /*7760*/  SEL R10, R137.reuse, R10, !P5 ;  /* 0x0000000a890a7207 */ /* 0x040fe20006800000 */
[----:B------:R-:W-:Y:S01]  /*7770*/  IMAD R180, R180, R96, RZ ;  /* 0x00000060b4b47224 */ /* 0x000fe200078e02ff */
[----:B------:R-:W-:Y:S01]  /*7780*/  SEL R143, R137, R20, !P5 ;  /* 0x00000014898f7207 */ /* 0x000fe20006800000 */
[----:B------:R2:W-:Y:S01]  /*7790*/  STL [R1+0xc88], R98 ;  /* 0x000c886201007387 */ /* 0x0005e20000100800 */
[----:B------:R-:W-:Y:S01]  /*77a0*/  LEA R97, P4, R135, R2, 0x1 ;  /* 0x0000000287617211 */ /* 0x000fe200078808ff */
[----:B------:R-:W-:Y:S01]  /*77b0*/  IMAD R120, R10, R96, RZ ;  /* 0x000000600a787224 */ /* 0x000fe200078e02ff */
[----:B------:R-:W-:Y:S01]  /*77c0*/  SEL R141, R137, R18, !P5 ;  /* 0x00000012898d7207 */ /* 0x000fe20006800000 */
[----:B------:R-:W-:Y:S01]  /*77d0*/  IMAD R143, R143, R96, RZ ;  /* 0x000000608f8f7224 */ /* 0x000fe200078e02ff */
[C---:B------:R-:W-:Y:S01]  /*77e0*/  SEL R145, R137.reuse, R35, !P5 ;  /* 0x0000002389917207 */ /* 0x040fe20006800000 */
[----:B------:R3:W-:Y:S01]  /*77f0*/  STL [R1+0xc90], R97 ;  /* 0x000c906101007387 */ /* 0x0007e20000100800 */
[----:B------:R-:W-:Y:S01]  /*7800*/  SEL R146, R137, R36, !P5 ;  /* 0x0000002489927207 */ /* 0x000fe20006800000 */
[-C--:B------:R-:W-:Y:S01]  /*7810*/  IMAD R141, R141, R96.reuse, RZ ;  /* 0x000000608d8d7224 */ /* 0x080fe200078e02ff */
[C---:B------:R-:W-:Y:S01]  /*7820*/  SEL R148, R137.reuse, R37, !P5 ;  /* 0x0000002589947207 */ /* 0x040fe20006800000 */
[----:B------:R-:W-:Y:S01]  /*7830*/  IMAD R182, R182, R96, RZ ;  /* 0x00000060b6b67224 */ /* 0x000fe200078e02ff */
[----:B------:R-:W-:Y:S01]  /*7840*/  SEL R149, R137, R38, !P5 ;  /* 0x0000002689957207 */ /* 0x000fe20006800000 */
[-C--:B------:R-:W-:Y:S01]  /*7850*/  IMAD R185, R185, R96.reuse, RZ ;  /* 0x00000060b9b97224 */ /* 0x080fe200078e02ff */
[C---:B------:R-:W-:Y:S01]  /*7860*/  SEL R151, R137.reuse, R39, !P5 ;  /* 0x0000002789977207 */ /* 0x040fe20006800000 */
[----:B------:R-:W-:Y:S01]  /*7870*/  IMAD R188, R188, R96, RZ ;  /* 0x00000060bcbc7224 */ /* 0x000fe200078e02ff */
[----:B------:R-:W-:-:S02]  /*7880*/  SEL R152, R137, R40, !P5 ;  /* 0x0000002889987207 */ /* 0x000fc40006800000 */
[C---:B------:R-:W-:Y:S02]  /*7890*/  SEL R154, R137.reuse, R41, !P5 ;  /* 0x00000029899a7207 */ /* 0x040fe40006800000 */
[C---:B------:R-:W-:Y:S02]  /*78a0*/  SEL R155, R137.reuse, R42, !P5 ;  /* 0x0000002a899b7207 */ /* 0x040fe40006800000 */
[C---:B------:R-:W-:Y:S02]  /*78b0*/  SEL R157, R137.reuse, R43, !P5 ;  /* 0x0000002b899d7207 */ /* 0x040fe40006800000 */
[C---:B------:R-:W-:Y:S02]  /*78c0*/  SEL R158, R137.reuse, R44, !P5 ;  /* 0x0000002c899e7207 */ /* 0x040fe40006800000 */
[C---:B------:R-:W-:Y:S02]  /*78d0*/  SEL R160, R137.reuse, R45, !P5 ;  /* 0x0000002d89a07207 */ /* 0x040fe40006800000 */
[----:B------:R-:W-:-:S02]  /*78e0*/  SEL R161, R137, R46, !P5 ;  /* 0x0000002e89a17207 */ /* 0x000fc40006800000 */
[C---:B------:R-:W-:Y:S02]  /*78f0*/  SEL R163, R137.reuse, R47, !P5 ;  /* 0x0000002f89a37207 */ /* 0x040fe40006800000 */
[C---:B------:R-:W-:Y:S02]  /*7900*/  SEL R164, R137.reuse, R48, !P5 ;  /* 0x0000003089a47207 */ /* 0x040fe40006800000 */
[C---:B------:R-:W-:Y:S02]  /*7910*/  SEL R166, R137.reuse, R49, !P5 ;  /* 0x0000003189a67207 */ /* 0x040fe40006800000 */
[C---:B------:R-:W-:Y:S02]  /*7920*/  SEL R167, R137.reuse, R50, !P5 ;  /* 0x0000003289a77207 */ /* 0x040fe40006800000 */
[C---:B------:R-:W-:Y:S02]  /*7930*/  SEL R169, R137.reuse, R51, !P5 ;  /* 0x0000003389a97207 */ /* 0x040fe40006800000 */
[----:B------:R-:W-:-:S02]  /*7940*/  SEL R170, R137, R52, !P5 ;  /* 0x0000003489aa7207 */ /* 0x000fc40006800000 */
[----:B------:R-:W-:Y:S02]  /*7950*/  LEA R20, P0, R192, R118, 0x1 ;  /* 0x00000076c0147211 */ /* 0x000fe400078008ff */
[C---:B------:R-:W-:Y:S02]  /*7960*/  SEL R11, R137.reuse, R11, !P5 ;  /* 0x0000000b890b7207 */ /* 0x040fe40006800000 */
[C---:B------:R-:W-:Y:S02]  /*7970*/  SEL R12, R137.reuse, R12, !P5 ;  /* 0x0000000c890c7207 */ /* 0x040fe40006800000 */
[C---:B------:R-:W-:Y:S02]  /*7980*/  SEL R142, R137.reuse, R19, !P5 ;  /* 0x00000013898e7207 */ /* 0x040fe40006800000 */
[C---:B------:R-:W-:Y:S02]  /*7990*/  SEL R144, R137.reuse, R21, !P5 ;  /* 0x0000001589907207 */ /* 0x040fe40006800000 */
[C---:B------:R-:W-:Y:S01]  /*79a0*/  SEL R22, R137.reuse, R22, !P5 ;  /* 0x0000001689167207 */ /* 0x040fe20006800000 */
[----:B------:R-:W-:Y:S01]  /*79b0*/  IMAD R142, R142, R96, RZ ;  /* 0x000000608e8e7224 */ /* 0x000fe200078e02ff */
        /* <DEDUP_REMOVED lines=34> */
[-C--:B------:R-:W-:Y:S01]  /*7be0*/  IMAD R69, R170, R96.reuse, RZ ;  /* 0x00000060aa457224 */ /* 0x080fe200078e02ff */
[C---:B------:R-:W-:Y:S01]  /*7bf0*/  SEL R51, R137.reuse, R73, !P5 ;  /* 0x0000004989337207 */ /* 0x040fe20006800000 */
[----:B------:R-:W-:Y:S01]  /*7c00*/  IMAD R73, R164, R96, RZ ;  /* 0x00000060a4497224 */ /* 0x000fe200078e02ff */
[C---:B------:R-:W-:Y:S01]  /*7c10*/  SEL R50, R137.reuse, R72, !P5 ;  /* 0x0000004889327207 */ /* 0x040fe20006800000 */
[-C--:B------:R-:W-:Y:S01]  /*7c20*/  IMAD R72, R166, R96.reuse, RZ ;  /* 0x00000060a6487224 */ /* 0x080fe200078e02ff */
[----:B------:R-:W-:Y:S01]  /*7c30*/  SEL R49, R137, R71, !P5 ;  /* 0x0000004789317207 */ /* 0x000fe20006800000 */
[----:B------:R-:W-:Y:S01]  /*7c40*/  IMAD R71, R167, R96, RZ ;  /* 0x00000060a7477224 */ /* 0x000fe200078e02ff */
[----:B------:R-:W-:Y:S01]  /*7c50*/  SEL R48, R137, R70, !P5 ;  /* 0x0000004689307207 */ /* 0x000fe20006800000 */
[----:B------:R-:W-:Y:S01]  /*7c60*/  IMAD R70, R169, R96, RZ ;  /* 0x00000060a9467224 */ /* 0x000fe200078e02ff */
[C---:B------:R-:W-:Y:S01]  /*7c70*/  SEL R47, R137.reuse, R76, !P5 ;  /* 0x0000004c892f7207 */ /* 0x040fe20006800000 */
[-C--:B------:R-:W-:Y:S01]  /*7c80*/  IMAD R76, R160, R96.reuse, RZ ;  /* 0x00000060a04c7224 */ /* 0x080fe200078e02ff */
[----:B------:R-:W-:Y:S01]  /*7c90*/  SEL R46, R137, R75, !P5 ;  /* 0x0000004b892e7207 */ /* 0x000fe20006800000 */
[----:B------:R-:W-:Y:S01]  /*7ca0*/  IMAD R75, R161, R96, RZ ;  /* 0x00000060a14b7224 */ /* 0x000fe200078e02ff */
[----:B------:R-:W-:Y:S01]  /*7cb0*/  SEL R45, R137, R74, !P5 ;  /* 0x0000004a892d7207 */ /* 0x000fe20006800000 */
[-C--:B------:R-:W-:Y:S01]  /*7cc0*/  IMAD R74, R163, R96.reuse, RZ ;  /* 0x00000060a34a7224 */ /* 0x080fe200078e02ff */
[C---:B------:R-:W-:Y:S01]  /*7cd0*/  SEL R44, R137.reuse, R77, !P5 ;  /* 0x0000004d892c7207 */ /* 0x040fe20006800000 */
[----:B------:R-:W-:Y:S01]  /*7ce0*/  IMAD R77, R158, R96, RZ ;  /* 0x000000609e4d7224 */ /* 0x000fe200078e02ff */
[----:B------:R-:W-:Y:S01]  /*7cf0*/  SEL R43, R137, R78, !P5 ;  /* 0x0000004e892b7207 */ /* 0x000fe20006800000 */
[----:B------:R-:W-:Y:S01]  /*7d00*/  IMAD R78, R157, R96, RZ ;  /* 0x000000609d4e7224 */ /* 0x000fe200078e02ff */
[C---:B------:R-:W-:Y:S01]  /*7d10*/  SEL R42, R137.reuse, R80, !P5 ;  /* 0x00000050892a7207 */ /* 0x040fe20006800000 */
[-C--:B------:R-:W-:Y:S01]  /*7d20*/  IMAD R80, R154, R96.reuse, RZ ;  /* 0x000000609a507224 */ /* 0x080fe200078e02ff */
[----:B------:R-:W-:Y:S01]  /*7d30*/  SEL R41, R137, R79, !P5 ;  /* 0x0000004f89297207 */ /* 0x000fe20006800000 */
        /* <DEDUP_REMOVED lines=30> */
[----:B------:R-:W-:Y:S01]  /*7f20*/  IMAD R61, R60, R96, RZ ;  /* 0x000000603c3d7224 */ /* 0x000fe200078e02ff */
[C---:B------:R-:W-:Y:S01]  /*7f30*/  SEL R100, R137.reuse, R100, !P5 ;  /* 0x0000006489647207 */ /* 0x040fe20006800000 */
[-C--:B------:R-:W-:Y:S01]  /*7f40*/  IMAD R60, R172, R96.reuse, RZ ;  /* 0x00000060ac3c7224 */ /* 0x080fe200078e02ff */
        /* <DEDUP_REMOVED lines=49> */
[----:B------:R-:W-:Y:S01]  /*8260*/  IMAD R37, R37, R96, RZ ;  /* 0x0000006025257224 */ /* 0x000fe200078e02ff */
[----:B------:R-:W-:Y:S01]  /*8270*/  LEA R18, P1, R191, R118, 0x1 ;  /* 0x00000076bf127211 */ /* 0x000fe200078208ff */
[----:B------:R-:W-:Y:S01]  /*8280*/  IMAD R118, R12, R96, RZ ;  /* 0x000000600c767224 */ /* 0x000fe200078e02ff */
[----:B------:R-:W-:Y:S01]  /*8290*/  SEL R137, R137, R8, !P5 ;  /* 0x0000000889897207 */ /* 0x000fe20006800000 */
[----:B------:R-:W-:Y:S01]  /*82a0*/  IMAD R36, R36, R96, RZ ;  /* 0x0000006024247224 */ /* 0x000fe200078e02ff */
[----:B0-----:R-:W-:Y:S01]  /*82b0*/  LEA R99, P5, R134, R2, 0x1 ;  /* 0x0000000286637211 */ /* 0x001fe200078a08ff */
[-C--:B------:R-:W-:Y:S01]  /*82c0*/  IMAD R35, R35, R96.reuse, RZ ;  /* 0x0000006023237224 */ /* 0x080fe200078e02ff */
[-C--:B------:R-:W-:Y:S01]  /*82d0*/  LEA.HI.X.SX32 R21, R192, R119.reuse, 0x1, P0 ;  /* 0x00000077c0157211 */ /* 0x080fe200000f0eff */
[----:B------:R-:W-:Y:S01]  /*82e0*/  IMAD R34, R147, R96, RZ ;  /* 0x0000006093227224 */ /* 0x000fe200078e02ff */
[----:B--2---:R-:W-:Y:S01]  /*82f0*/  LEA R98, P6, R131, R2, 0x1 ;  /* 0x0000000283627211 */ /* 0x004fe200078c08ff */
[----:B------:R0:W-:Y:S01]  /*8300*/  STL [R1+0xc98], R99 ;  /* 0x000c986301007387 */ /* 0x0001e20000100800 */
[----:B------:R-:W-:Y:S01]  /*8310*/  LEA.HI.X.SX32 R19, R191, R119, 0x1, P1 ;  /* 0x00000077bf137211 */ /* 0x000fe200008f0eff */
[----:B------:R-:W-:Y:S01]  /*8320*/  IMAD R119, R11, R96, RZ ;  /* 0x000000600b777224 */ /* 0x000fe200078e02ff */
[----:B---3--:R-:W-:Y:S01]  /*8330*/  LEA R97, P0, R121, R2, 0x1 ;  /* 0x0000000279617211 */ /* 0x008fe200078008ff */
[----:B------:R2:W-:Y:S01]  /*8340*/  STL [R1+0xca0], R98 ;  /* 0x000ca06201007387 */ /* 0x0005e20000100800 */
[-C--:B------:R-:W-:Y:S01]  /*8350*/  IMAD R33, R150, R96.reuse, RZ ;  /* 0x0000006096217224 */ /* 0x080fe200078e02ff */
[----:B------:R-:W-:Y:S01]  /*8360*/  CS2R R154, SRZ ;  /* 0x00000000009a7805 */ /* 0x000fe2000001ff00 */
[-C--:B------:R-:W-:Y:S01]  /*8370*/  IMAD R32, R153, R96.reuse, RZ ;  /* 0x0000006099207224 */ /* 0x080fe200078e02ff */
[----:B------:R3:W-:Y:S01]  /*8380*/  STL [R1+0xca8], R97 ;  /* 0x000ca86101007387 */ /* 0x0007e20000100800 */
[----:B------:R-:W-:Y:S01]  /*8390*/  IMAD R31, R156, R96, RZ ;  /* 0x000000609c1f7224 */ /* 0x000fe200078e02ff */
[----:B0-----:R-:W-:Y:S01]  /*83a0*/  LEA R99, P1, R120, R2, 0x1 ;  /* 0x0000000278637211 */ /* 0x001fe200078208ff */
[-C--:B------:R-:W-:Y:S01]  /*83b0*/  IMAD R30, R159, R96.reuse, RZ ;  /* 0x000000609f1e7224 */ /* 0x080fe200078e02ff */
[----:B------:R-:W-:Y:S01]  /*83c0*/  CS2R R152, SRZ ;  /* 0x0000000000987805 */ /* 0x000fe2000001ff00 */
[----:B------:R-:W-:Y:S01]  /*83d0*/  IMAD R29, R162, R96, RZ ;  /* 0x00000060a21d7224 */ /* 0x000fe200078e02ff */
[----:B--2---:R-:W-:Y:S01]  /*83e0*/  LEA.HI.X.SX32 R98, R189, R0, 0x1, P2 ;  /* 0x00000000bd627211 */ /* 0x004fe200010f0eff */
[----:B------:R0:W-:Y:S01]  /*83f0*/  STL [R1+0xcb0], R99 ;  /* 0x000cb06301007387 */ /* 0x0001e20000100800 */
[----:B------:R-:W-:Y:S01]  /*8400*/  IMAD R28, R165, R96, RZ ;  /* 0x00000060a51c7224 */ /* 0x000fe200078e02ff */
[----:B------:R-:W-:-:S02]  /*8410*/  CS2R R156, SRZ ;  /* 0x00000000009c7805 */ /* 0x000fc4000001ff00 */
[----:B---3--:R-:W-:Y:S01]  /*8420*/  LEA R97, P2, R119, R2, 0x1 ;  /* 0x0000000277617211 */ /* 0x008fe200078408ff */
[----:B------:R2:W-:Y:S01]  /*8430*/  STL [R1+0x205c], R98 ;  /* 0x00205c6201007387 */ /* 0x0005e20000100800 */
[-C--:B------:R-:W-:Y:S01]  /*8440*/  IMAD R27, R168, R96.reuse, RZ ;  /* 0x00000060a81b7224 */ /* 0x080fe200078e02ff */
[----:B------:R-:W-:Y:S01]  /*8450*/  CS2R R158, SRZ ;  /* 0x00000000009e7805 */ /* 0x000fe2000001ff00 */
[-C--:B------:R-:W-:Y:S01]  /*8460*/  IMAD R24, R171, R96.reuse, RZ ;  /* 0x00000060ab187224 */ /* 0x080fe200078e02ff */
[----:B------:R3:W-:Y:S01]  /*8470*/  STL [R1+0xcb8], R97 ;  /* 0x000cb86101007387 */ /* 0x0007e20000100800 */
[----:B------:R-:W-:Y:S01]  /*8480*/  IMAD R22, R102, R96, RZ ;  /* 0x0000006066167224 */ /* 0x000fe200078e02ff */
[----:B0-----:R-:W-:Y:S01]  /*8490*/  LEA.HI.X.SX32 R99, R136, R0, 0x1, P3 ;  /* 0x0000000088637211 */ /* 0x001fe200018f0eff */
[-C--:B------:R-:W-:Y:S01]  /*84a0*/  IMAD R12, R100, R96.reuse, RZ ;  /* 0x00000060640c7224 */ /* 0x080fe200078e02ff */
[----:B------:R-:W-:Y:S01]  /*84b0*/  CS2R R160, SRZ ;  /* 0x0000000000a07805 */ /* 0x000fe2000001ff00 */
[----:B------:R-:W-:Y:S01]  /*84c0*/  IMAD R11, R101, R96, RZ ;  /* 0x00000060650b7224 */ /* 0x000fe200078e02ff */
[----:B--2---:R-:W-:Y:S01]  /*84d0*/  LEA R98, P3, R118, R2, 0x1 ;  /* 0x0000000276627211 */ /* 0x004fe200078608ff */
[----:B------:R0:W-:Y:S01]  /*84e0*/  STL [R1+0xc84], R99 ;  /* 0x000c846301007387 */ /* 0x0001e20000100800 */
[----:B------:R-:W-:Y:S01]  /*84f0*/  IMAD R10, R104, R96, RZ ;  /* 0x00000060680a7224 */ /* 0x000fe200078e02ff */
[----:B------:R-:W-:-:S02]  /*8500*/  CS2R R162, SRZ ;  /* 0x0000000000a27805 */ /* 0x000fc4000001ff00 */
[----:B---3--:R-:W-:Y:S01]  /*8510*/  LEA.HI.X.SX32 R97, R135, R0, 0x1, P4 ;  /* 0x0000000087617211 */ /* 0x008fe200020f0eff */
        /* <DEDUP_REMOVED lines=61> */
[----:B------:R-:W-:Y:S01]  /*88f0*/  IMAD R96, R216, 0x7f, RZ ;  /* 0x0000007fd8607824 */ /* 0x000fe200078e02ff */
[----:B------:R-:W-:Y:S02]  /*8900*/  CS2R R104, SRZ ;  /* 0x0000000000687805 */ /* 0x000fe4000001ff00 */
[----:B------:R-:W-:Y:S01]  /*8910*/  CS2R R106, SRZ ;  /* 0x00000000006a7805 */ /* 0x000fe2000001ff00 */
[----:B------:R3:W-:Y:S01]  /*8920*/  STL [R1+0xcbc], R97 ;  /* 0x000cbc6101007387 */ /* 0x0007e20000100800 */
[----:B0-----:R-:W-:Y:S02]  /*8930*/  LEA R99, P3, R143, R2, 0x1 ;  /* 0x000000028f637211 */ /* 0x001fe400078608ff */
[----:B--2---:R-:W-:-:S03]  /*8940*/  LEA.HI.X.SX32 R98, R132, R0, 0x1, P4 ;  /* 0x0000000084627211 */ /* 0x004fc600020f0eff */
[----:B------:R0:W-:Y:S01]  /*8950*/  STL [R1+0xcf8], R99 ;  /* 0x000cf86301007387 */ /* 0x0001e20000100800 */
[----:B---3--:R-:W-:-:S03]  /*8960*/  LEA R97, P4, R144, R2, 0x1 ;  /* 0x0000000290617211 */ /* 0x008fc600078808ff */
[----:B------:R2:W-:Y:S04]  /*8970*/  STL [R1+0xcc4], R98 ;  /* 0x000cc46201007387 */ /* 0x0005e80000100800 */
[----:B------:R3:W-:Y:S01]  /*8980*/  STL [R1+0xd00], R97 ;  /* 0x000d006101007387 */ /* 0x0007e20000100800 */
[----:B0-----:R-:W-:Y:S02]  /*8990*/  LEA.HI.X.SX32 R99, R138, R0, 0x1, P5 ;  /* 0x000000008a637211 */ /* 0x001fe400028f0eff */
[----:B--2---:R-:W-:-:S03]  /*89a0*/  LEA R98, P5, R115, R2, 0x1 ;  /* 0x0000000273627211 */ /* 0x004fc600078a08ff */
[----:B------:R0:W-:Y:S01]  /*89b0*/  STL [R1+0xccc], R99 ;  /* 0x000ccc6301007387 */ /* 0x0001e20000100800 */
[----:B---3--:R-:W-:-:S03]  /*89c0*/  LEA.HI.X.SX32 R97, R139, R0, 0x1, P6 ;  /* 0x000000008b617211 */ /* 0x008fc600030f0eff */
[----:B------:R2:W-:Y:S04]  /*89d0*/  STL [R1+0xd08], R98 ;  /* 0x000d086201007387 */ /* 0x0005e80000100800 */
        /* <DEDUP_REMOVED lines=23> */
[----:B------:R2:W-:Y:S01]  /*8b50*/  STL [R1+0xd38], R98 ;  /* 0x000d386201007387 */ /* 0x0005e20000100800 */
[----:B------:R-:W-:-:S03]  /*8b60*/  LEA.HI.X.SX32 R93, R93, R0, 0x1, P4 ;  /* 0x000000005d5d7211 */ /* 0x000fc600020f0eff */
        /* <DEDUP_REMOVED lines=16> */
[----:B------:R-:W-:Y:S01]  /*8c70*/  STL [R1+0xd58], R99 ;  /* 0x000d586301007387 */ /* 0x000fe20000100800 */
[----:B------:R-:W-:Y:S02]  /*8c80*/  LEA.HI.X.SX32 R95, R94, R0, 0x1, P3 ;  /* 0x000000005e5f7211 */ /* 0x000fe400018f0eff */
[-C--:B---3--:R-:W-:Y:S01]  /*8c90*/  LEA R97, P2, R88, R2.reuse, 0x1 ;  /* 0x0000000258617211 */ /* 0x088fe200078408ff */
[----:B------:R0:W-:Y:S01]  /*8ca0*/  STL [R1+0xd24], R98 ;  /* 0x000d246201007387 */ /* 0x0001e20000100800 */
[----:B------:R-:W-:-:S03]  /*8cb0*/  LEA R94, P3, R87, R2, 0x1 ;  /* 0x00000002575e7211 */ /* 0x000fc600078608ff */
[----:B------:R-:W-:Y:S01]  /*8cc0*/  STL [R1+0xd60], R97 ;  /* 0x000d606101007387 */ /* 0x000fe20000100800 */
[----:B------:R-:W-:-:S03]  /*8cd0*/  LEA.HI.X.SX32 R87, R87, R0, 0x1, P3 ;  /* 0x0000000057577211 */ /* 0x000fc600018f0eff */
[----:B------:R2:W-:Y:S01]  /*8ce0*/  STL [R1+0xd2c], R95 ;  /* 0x000d2c5f01007387 */ /* 0x0005e20000100800 */
[----:B0-----:R-:W-:-:S03]  /*8cf0*/  CS2R R98, SRZ ;  /* 0x0000000000627805 */ /* 0x001fc6000001ff00 */
[----:B------:R0:W-:Y:S04]  /*8d00*/  STL [R1+0xd68], R94 ;  /* 0x000d685e01007387 */ /* 0x0001e80000100800 */
[----:B------:R3:W-:Y:S01]  /*8d10*/  STL [R1+0xd34], R93 ;  /* 0x000d345d01007387 */ /* 0x0007e20000100800 */
[----:B--2---:R-:W-:Y:S02]  /*8d20*/  LEA R95, P4, R86, R2, 0x1 ;  /* 0x00000002565f7211 */ /* 0x004fe400078808ff */
[----:B0-----:R-:W-:-:S03]  /*8d30*/  LEA.HI.X.SX32 R94, R92, R0, 0x1, P5 ;  /* 0x000000005c5e7211 */ /* 0x001fc600028f0eff */
        /* <DEDUP_REMOVED lines=13> */
[----:B------:R0:W-:Y:S01]  /*8e10*/  STL [R1+0xd88], R92 ;  /* 0x000d885c01007387 */ /* 0x0001e20000100800 */
[----:B------:R-:W-:Y:S02]  /*8e20*/  LEA.HI.X.SX32 R89, R88, R0, 0x1, P2 ;  /* 0x0000000058597211 */ /* 0x000fe400010f0eff */
[-C--:B---3--:R-:W-:Y:S01]  /*8e30*/  LEA R90, P1, R82, R2.reuse, 0x1 ;  /* 0x00000002525a7211 */ /* 0x088fe200078208ff */
[----:B------:R-:W-:Y:S01]  /*8e40*/  STL [R1+0xd54], R91 ;  /* 0x000d545b01007387 */ /* 0x000fe20000100800 */
[----:B------:R-:W-:-:S03]  /*8e50*/  LEA R88, P2, R81, R2, 0x1 ;  /* 0x0000000251587211 */ /* 0x000fc600078408ff */
[----:B------:R2:W-:Y:S01]  /*8e60*/  STL [R1+0xd90], R90 ;  /* 0x000d905a01007387 */ /* 0x0005e20000100800 */
[----:B------:R-:W-:Y:S02]  /*8e70*/  LEA.HI.X.SX32 R81, R81, R0, 0x1, P2 ;  /* 0x0000000051517211 */ /* 0x000fe400010f0eff */
[----:B0-----:R-:W-:Y:S01]  /*8e80*/  CS2R R92, SRZ ;  /* 0x00000000005c7805 */ /* 0x001fe2000001ff00 */
[----:B------:R0:W-:Y:S04]  /*8e90*/  STL [R1+0xd5c], R89 ;  /* 0x000d5c5901007387 */ /* 0x0001e80000100800 */
[----:B------:R3:W-:Y:S01]  /*8ea0*/  STL [R1+0xd98], R88 ;  /* 0x000d985801007387 */ /* 0x0007e20000100800 */
[----:B--2---:R-:W-:-:S03]  /*8eb0*/  CS2R R90, SRZ ;  /* 0x00000000005a7805 */ /* 0x004fc6000001ff00 */
[----:B------:R2:W-:Y:S01]  /*8ec0*/  STL [R1+0xd64], R87 ;  /* 0x000d645701007387 */ /* 0x0005e20000100800 */
[----:B0-----:R-:W-:Y:S02]  /*8ed0*/  LEA R89, P3, R80, R2, 0x1 ;  /* 0x0000000250597211 */ /* 0x001fe400078608ff */
[----:B---3--:R-:W-:-:S03]  /*8ee0*/  LEA.HI.X.SX32 R88, R86, R0, 0x1, P4 ;  /* 0x0000000056587211 */ /* 0x008fc600020f0eff */
[----:B------:R-:W-:Y:S01]  /*8ef0*/  STL [R1+0xda0], R89 ;  /* 0x000da05901007387 */ /* 0x000fe20000100800 */
[----:B------:R-:W-:Y:S02]  /*8f00*/  LEA.HI.X.SX32 R86, R85, R0, 0x1, P5 ;  /* 0x0000000055567211 */ /* 0x000fe400028f0eff */
[-C--:B--2---:R-:W-:Y:S01]  /*8f10*/  LEA R87, P4, R79, R2.reuse, 0x1 ;  /* 0x000000024f577211 */ /* 0x084fe200078808ff */
        /* <DEDUP_REMOVED lines=13> */
[----:B------:R-:W-:Y:S01]  /*8ff0*/  STL [R1+0xd84], R85 ;  /* 0x000d845501007387 */ /* 0x000fe20000100800 */
[----:B------:R-:W-:-:S03]  /*9000*/  LEA R82, P1, R75, R2, 0x1 ;  /* 0x000000024b527211 */ /* 0x000fc600078208ff */
[----:B------:R-:W-:Y:S01]  /*9010*/  STL [R1+0xdc0], R84 ;  /* 0x000dc05401007387 */ /* 0x000fe20000100800 */
[----:B------:R-:W-:-:S03]  /*9020*/  LEA.HI.X.SX32 R75, R75, R0, 0x1, P1 ;  /* 0x000000004b4b7211 */ /* 0x000fc600008f0eff */
[----:B------:R0:W-:Y:S04]  /*9030*/  STL [R1+0xd8c], R83 ;  /* 0x000d8c5301007387 */ /* 0x0001e80000100800 */
[----:B------:R2:W-:Y:S04]  /*9040*/  STL [R1+0xdc8], R82 ;  /* 0x000dc85201007387 */ /* 0x0005e80000100800 */
[----:B------:R3:W-:Y:S01]  /*9050*/  STL [R1+0xd94], R81 ;  /* 0x000d945101007387 */ /* 0x0007e20000100800 */
[----:B0-----:R-:W-:Y:S02]  /*9060*/  LEA R83, P2, R74, R2, 0x1 ;  /* 0x000000024a537211 */ /* 0x001fe400078408ff */
[----:B--2---:R-:W-:-:S03]  /*9070*/  LEA.HI.X.SX32 R82, R80, R0, 0x1, P3 ;  /* 0x0000000050527211 */ /* 0x004fc600018f0eff */
        /* <DEDUP_REMOVED lines=248> */
[----:B0-----:R-:W0:Y:S03]  /*a000*/  LDC R22, c[0x0][0x238] ;  /* 0x00008e00ff167b82 */ /* 0x001e260000000800 */
[----:B------:R3:W-:Y:S04]  /*a010*/  STL [R1+0xfc0], R10 ;  /* 0x000fc00a01007387 */ /* 0x0007e80000100800 */
[----:B------:R4:W-:Y:S01]  /*a020*/  STL [R1+0xf8c], R9 ;  /* 0x000f8c0901007387 */ /* 0x0009e20000100800 */
[----:B--2---:R-:W-:Y:S01]  /*a030*/  LEA R11, P2, R109, R2, 0x1 ;  /* 0x000000026d0b7211 */ /* 0x004fe200078408ff */
[----:B------:R-:W2:Y:S01]  /*a040*/  LDC R12, c[0x0][0x238] ;  /* 0x00008e00ff0c7b82 */ /* 0x000ea20000000800 */
[----:B---3--:R-:W-:-:S03]  /*a050*/  LEA.HI.X.SX32 R10, R8, R0, 0x1, P3 ;  /* 0x00000000080a7211 */ /* 0x008fc600018f0eff */
[----:B------:R3:W-:Y:S01]  /*a060*/  STL [R1+0xfc8], R11 ;  /* 0x000fc80b01007387 */ /* 0x0007e20000100800 */
[----:B------:R-:W-:Y:S02]  /*a070*/  LEA.HI.X.SX32 R8, R7, R0, 0x1, P4 ;  /* 0x0000000007087211 */ /* 0x000fe400020f0eff */
[-C--:B----4-:R-:W-:Y:S01]  /*a080*/  LEA R9, P3, R180, R2.reuse, 0x1 ;  /* 0x00000002b4097211 */ /* 0x090fe200078608ff */
[----:B------:R4:W-:Y:S01]  /*a090*/  STL [R1+0xf94], R10 ;  /* 0x000f940a01007387 */ /* 0x0009e20000100800 */
[----:B------:R-:W-:-:S03]  /*a0a0*/  LEA R7, P4, R181, R2, 0x1 ;  /* 0x00000002b5077211 */ /* 0x000fc600078808ff */
[----:B------:R-:W-:Y:S01]  /*a0b0*/  STL [R1+0xfd0], R9 ;  /* 0x000fd00901007387 */ /* 0x000fe20000100800 */
[----:B---3--:R-:W3:Y:S03]  /*a0c0*/  LDC R11, c[0x0][0x238] ;  /* 0x00008e00ff0b7b82 */ /* 0x008ee60000000800 */
[----:B------:R1:W-:Y:S01]  /*a0d0*/  STL [R1+0xf9c], R8 ;  /* 0x000f9c0801007387 */ /* 0x0003e20000100800 */
[----:B----4-:R-:W-:-:S03]  /*a0e0*/  IMAD R10, R216, 0x7d, RZ ;  /* 0x0000007dd80a7824 */ /* 0x010fc600078e02ff */
[----:B------:R4:W-:Y:S04]  /*a0f0*/  STL [R1+0xfd8], R7 ;  /* 0x000fd80701007387 */ /* 0x0009e80000100800 */
[----:B------:R0:W-:Y:S01]  /*a100*/  STL [R1+0xfa4], R6 ;  /* 0x000fa40601007387 */ /* 0x0001e20000100800 */
[----:B-1----:R-:W-:Y:S02]  /*a110*/  LEA R8, P5, R182, R2, 0x1 ;  /* 0x00000002b6087211 */ /* 0x002fe400078a08ff */
[----:B----4-:R-:W-:-:S03]  /*a120*/  LEA.HI.X.SX32 R7, R5, R0, 0x1, P6 ;  /* 0x0000000005077211 */ /* 0x010fc600030f0eff */
[----:B------:R-:W-:Y:S01]  /*a130*/  STL [R1+0xfe0], R8 ;  /* 0x000fe00801007387 */ /* 0x000fe20000100800 */
[----:B------:R-:W-:Y:S02]  /*a140*/  LEA.HI.X.SX32 R5, R4, R0, 0x1, P0 ;  /* 0x0000000004057211 */ /* 0x000fe400000f0eff */
[-C--:B0-----:R-:W-:Y:S01]  /*a150*/  LEA R6, P6, R183, R2.reuse, 0x1 ;  /* 0x00000002b7067211 */ /* 0x081fe200078c08ff */
[----:B------:R-:W-:Y:S01]  /*a160*/  STL [R1+0xfac], R7 ;  /* 0x000fac0701007387 */ /* 0x000fe20000100800 */
[----:B------:R-:W-:-:S03]  /*a170*/  LEA R4, P0, R116, R2, 0x1 ;  /* 0x0000000274047211 */ /* 0x000fc600078008ff */
[----:B------:R-:W-:Y:S04]  /*a180*/  STL [R1+0xfe8], R6 ;  /* 0x000fe80601007387 */ /* 0x000fe80000100800 */
[----:B------:R0:W-:Y:S04]  /*a190*/  STL [R1+0xfb4], R5 ;  /* 0x000fb40501007387 */ /* 0x0001e80000100800 */
[----:B------:R1:W-:Y:S04]  /*a1a0*/  STL [R1+0xff0], R4 ;  /* 0x000ff00401007387 */ /* 0x0003e80000100800 */
[----:B------:R4:W-:Y:S01]  /*a1b0*/  STL [R1+0xfbc], R3 ;  /* 0x000fbc0301007387 */ /* 0x0009e20000100800 */
[----:B0-----:R-:W-:-:S02]  /*a1c0*/  LEA R5, P1, R117, R2, 0x1 ;  /* 0x0000000275057211 */ /* 0x001fc400078208ff */
[----:B-1----:R-:W-:-:S03]  /*a1d0*/  LEA.HI.X.SX32 R4, R109, R0, 0x1, P2 ;  /* 0x000000006d047211 */ /* 0x002fc600010f0eff */
[----:B------:R0:W-:Y:S01]  /*a1e0*/  STL [R1+0xff8], R5 ;  /* 0x000ff80501007387 */ /* 0x0001e20000100800 */
[----:B----4-:R-:W-:-:S03]  /*a1f0*/  LEA R3, P2, R122, R2, 0x1 ;  /* 0x000000027a037211 */ /* 0x010fc600078408ff */
[----:B------:R1:W-:Y:S04]  /*a200*/  STL [R1+0xfc4], R4 ;  /* 0x000fc40401007387 */ /* 0x0003e80000100800 */
[----:B------:R4:W-:Y:S01]  /*a210*/  STL [R1+0x1000], R3 ;  /* 0x0010000301007387 */ /* 0x0009e20000100800 */
[----:B0-----:R-:W-:Y:S02]  /*a220*/  LEA.HI.X.SX32 R5, R180, R0, 0x1, P3 ;  /* 0x00000000b4057211 */ /* 0x001fe400018f0eff */
[----:B-1----:R-:W-:-:S03]  /*a230*/  LEA R4, P3, R123, R2, 0x1 ;  /* 0x000000027b047211 */ /* 0x002fc600078608ff */
[----:B------:R0:W-:Y:S01]  /*a240*/  STL [R1+0xfcc], R5 ;  /* 0x000fcc0501007387 */ /* 0x0001e20000100800 */
[----:B----4-:R-:W-:-:S03]  /*a250*/  LEA.HI.X.SX32 R3, R181, R0, 0x1, P4 ;  /* 0x00000000b5037211 */ /* 0x010fc600020f0eff */
[----:B------:R1:W-:Y:S01]  /*a260*/  STL [R1+0x1008], R4 ;  /* 0x0010080401007387 */ /* 0x0003e20000100800 */
[----:B------:R-:W-:-:S03]  /*a270*/  CS2R R180, SRZ ;  /* 0x0000000000b47805 */ /* 0x000fc6000001ff00 */
[----:B------:R4:W-:Y:S01]  /*a280*/  STL [R1+0xfd4], R3 ;  /* 0x000fd40301007387 */ /* 0x0009e20000100800 */
[----:B0-----:R-:W-:Y:S02]  /*a290*/  LEA R5, P4, R124, R2, 0x1 ;  /* 0x000000027c057211 */ /* 0x001fe400078808ff */
[----:B-1----:R-:W-:-:S03]  /*a2a0*/  LEA.HI.X.SX32 R4, R182, R0, 0x1, P5 ;  /* 0x00000000b6047211 */ /* 0x002fc600028f0eff */
[----:B------:R0:W-:Y:S01]  /*a2b0*/  STL [R1+0x1010], R5 ;  /* 0x0010100501007387 */ /* 0x0001e20000100800 */
[----:B----4-:R-:W-:-:S03]  /*a2c0*/  LEA R3, P5, R127, R2, 0x1 ;  /* 0x000000027f037211 */ /* 0x010fc600078a08ff */
[----:B------:R1:W-:Y:S04]  /*a2d0*/  STL [R1+0xfdc], R4 ;  /* 0x000fdc0401007387 */ /* 0x0003e80000100800 */
[----:B------:R4:W-:Y:S01]  /*a2e0*/  STL [R1+0x1018], R3 ;  /* 0x0010180301007387 */ /* 0x0009e20000100800 */
[----:B0-----:R-:W-:Y:S02]  /*a2f0*/  LEA.HI.X.SX32 R5, R183, R0, 0x1, P6 ;  /* 0x00000000b7057211 */ /* 0x001fe400030f0eff */
[----:B------:R-:W-:Y:S02]  /*a300*/  CS2R R182, SRZ ;  /* 0x0000000000b67805 */ /* 0x000fe4000001ff00 */
[----:B-1----:R-:W-:Y:S01]  /*a310*/  LEA R4, P6, R128, R2, 0x1 ;  /* 0x0000000280047211 */ /* 0x002fe200078c08ff */
[----:B------:R0:W-:Y:S01]  /*a320*/  STL [R1+0xfe4], R5 ;  /* 0x000fe40501007387 */ /* 0x0001e20000100800 */
[----:B----4-:R-:W-:-:S03]  /*a330*/  LEA.HI.X.SX32 R3, R116, R0, 0x1, P0 ;  /* 0x0000000074037211 */ /* 0x010fc600000f0eff */
[----:B------:R1:W-:Y:S04]  /*a340*/  STL [R1+0x1020], R4 ;  /* 0x0010200401007387 */ /* 0x0003e80000100800 */
        /* <DEDUP_REMOVED lines=29> */
[----:B------:R1:W-:Y:S01]  /*a520*/  STL [R1+0x1024], R4 ;  /* 0x0010240401007387 */ /* 0x0003e20000100800 */
[----:B------:R-:W-:-:S03]  /*a530*/  LEA.HI.X.SX32 R6, R186, R0, 0x1, P0 ;  /* 0x00000000ba067211 */ /* 0x000fc600000f0eff */
        /* <DEDUP_REMOVED lines=13> */
[----:B------:R-:W-:Y:S01]  /*a610*/  STL [R1+0x2034], R3 ;  /* 0x0020340301007387 */ /* 0x000fe20000100800 */
[----:B0-----:R-:W-:-:S03]  /*a620*/  LEA.HI.X.SX32 R5, R133, R0, 0x1, P5 ;  /* 0x0000000085057211 */ /* 0x001fc600028f0eff */
[----:B------:R0:W-:Y:S01]  /*a630*/  STL [R1+0x1038], R2 ;  /* 0x0010380201007387 */ /* 0x0001e20000100800 */
[----:B-1----:R-:W-:Y:S02]  /*a640*/  LEA.HI.X.SX32 R4, R185, R0, 0x1, P6 ;  /* 0x00000000b9047211 */ /* 0x002fe400030f0eff */
[----:B------:R-:W-:Y:S01]  /*a650*/  CS2R R184, SRZ ;  /* 0x0000000000b87805 */ /* 0x000fe2000001ff00 */
[----:B------:R1:W-:Y:S04]  /*a660*/  STL [R1+0x2020], R5 ;  /* 0x0020200501007387 */ /* 0x0003e80000100800 */
[----:B------:R4:W-:Y:S01]  /*a670*/  STL [R1+0x2024], R4 ;  /* 0x0020240401007387 */ /* 0x0009e20000100800 */
[----:B0-----:R-:W-:-:S03]  /*a680*/  IMAD.WIDE R2, R96, 0x2, R14 ;  /* 0x0000000260027825 */ /* 0x001fc600078e020e */
[----:B------:R0:W-:Y:S01]  /*a690*/  STL [R1+0x2028], R6 ;  /* 0x0020280601007387 */ /* 0x0001e20000100800 */
[-C--:B-1----:R-:W-:Y:S02]  /*a6a0*/  LEA.HI.X.SX32 R5, R187, R0.reuse, 0x1, P1 ;  /* 0x00000000bb057211 */ /* 0x082fe400008f0eff */
[----:B------:R-:W-:Y:S02]  /*a6b0*/  CS2R R186, SRZ ;  /* 0x0000000000ba7805 */ /* 0x000fe4000001ff00 */
[-C--:B----4-:R-:W-:Y:S01]  /*a6c0*/  LEA.HI.X.SX32 R4, R188, R0.reuse, 0x1, P2 ;  /* 0x00000000bc047211 */ /* 0x090fe200010f0eff */
[----:B------:R-:W-:Y:S01]  /*a6d0*/  STL [R1+0x202c], R5 ;  /* 0x00202c0501007387 */ /* 0x000fe20000100800 */
[----:B------:R-:W-:Y:S02]  /*a6e0*/  LEA.HI.X.SX32 R0, R137, R0, 0x1, P3 ;  /* 0x0000000089007211 */ /* 0x000fe400018f0eff */
[----:B------:R-:W-:Y:S01]  /*a6f0*/  CS2R R188, SRZ ;  /* 0x0000000000bc7805 */ /* 0x000fe2000001ff00 */
[C---:B0-----:R-:W-:Y:S01]  /*a700*/  IMAD.WIDE R6, R96.reuse, 0x2, R20 ;  /* 0x0000000260067825 */ /* 0x041fe200078e0214 */
[----:B------:R0:W-:Y:S04]  /*a710*/  STL [R1+0x2030], R4 ;  /* 0x0020300401007387 */ /* 0x0001e80000100800 */
[----:B------:R-:W-:Y:S04]  /*a720*/  STL [R1+0x1044], R2 ;  /* 0x0010440201007387 */ /* 0x000fe80000100800 */
[----:B------:R1:W-:Y:S01]  /*a730*/  STL [R1+0x103c], R0 ;  /* 0x00103c0001007387 */ /* 0x0003e20000100800 */
[----:B0-----:R-:W-:-:S03]  /*a740*/  IMAD.WIDE R4, R96, 0x2, R18 ;  /* 0x0000000260047825 */ /* 0x001fc600078e0212 */
[----:B------:R0:W-:Y:S01]  /*a750*/  STL [R1+0x1040], R3 ;  /* 0x0010400301007387 */ /* 0x0001e20000100800 */
[----:B-1----:R-:W-:Y:S02]  /*a760*/  IMAD R0, R216, 0x7e, RZ ;  /* 0x0000007ed8007824 */ /* 0x002fe400078e02ff */
[----:B0-----:R-:W-:Y:S01]  /*a770*/  IMAD.WIDE R2, R96, 0x2, R16 ;  /* 0x0000000260027825 */ /* 0x001fe200078e0210 */
[----:B------:R-:W-:-:S03]  /*a780*/  CS2R R96, SRZ ;  /* 0x0000000000607805 */ /* 0x000fc6000001ff00 */
[C---:B------:R-:W-:Y:S01]  /*a790*/  IMAD.WIDE R8, R0.reuse, 0x2, R14 ;  /* 0x0000000200087825 */ /* 0x040fe200078e020e */
[----:B------:R-:W-:Y:S04]  /*a7a0*/  STL [R1+0x104c], R2 ;  /* 0x00104c0201007387 */ /* 0x000fe80000100800 */
[----:B------:R0:W-:Y:S04]  /*a7b0*/  STL [R1+0x1048], R3 ;  /* 0x0010480301007387 */ /* 0x0001e80000100800 */
[----:B------:R-:W-:Y:S04]  /*a7c0*/  STL [R1+0x1054], R4 ;  /* 0x0010540401007387 */ /* 0x000fe80000100800 */
[----:B------:R1:W-:Y:S01]  /*a7d0*/  STL [R1+0x1050], R5 ;  /* 0x0010500501007387 */ /* 0x0003e20000100800 */
[----:B0-----:R-:W-:-:S03]  /*a7e0*/  IMAD.WIDE R2, R0, 0x2, R16 ;  /* 0x0000000200027825 */ /* 0x001fc600078e0210 */
[----:B------:R-:W-:Y:S04]  /*a7f0*/  STL [R1+0x105c], R6 ;  /* 0x00105c0601007387 */ /* 0x000fe80000100800 */
[----:B------:R0:W-:Y:S01]  /*a800*/  STL [R1+0x1058], R7 ;  /* 0x0010580701007387 */ /* 0x0001e20000100800 */
[----:B-1----:R-:W-:-:S03]  /*a810*/  IMAD.WIDE R4, R0, 0x2, R18 ;  /* 0x0000000200047825 */ /* 0x002fc600078e0212 */
[----:B------:R-:W-:Y:S04]  /*a820*/  STL [R1+0x1064], R8 ;  /* 0x0010640801007387 */ /* 0x000fe80000100800 */
[----:B------:R1:W-:Y:S01]  /*a830*/  STL [R1+0x1060], R9 ;  /* 0x0010600901007387 */ /* 0x0003e20000100800 */
[----:B0-----:R-:W-:-:S03]  /*a840*/  IMAD.WIDE R6, R0, 0x2, R20 ;  /* 0x0000000200067825 */ /* 0x001fc600078e0214 */
[----:B------:R-:W-:Y:S01]  /*a850*/  STL [R1+0x106c], R2 ;  /* 0x00106c0201007387 */ /* 0x000fe20000100800 */
[----:B------:R-:W-:-:S03]  /*a860*/  IMAD R0, R216, 0x7c, RZ ;  /* 0x0000007cd8007824 */ /* 0x000fc600078e02ff */
[----:B------:R0:W-:Y:S01]  /*a870*/  STL [R1+0x1068], R3 ;  /* 0x0010680301007387 */ /* 0x0001e20000100800 */
[----:B-1----:R-:W-:-:S03]  /*a880*/  IMAD.WIDE R8, R10, 0x2, R14 ;  /* 0x000000020a087825 */ /* 0x002fc600078e020e */
        /* <DEDUP_REMOVED lines=777> */
[----:B------:R-:W-:-:S03]  /*d920*/  IMAD.SHL.U32 R0, R216, 0x40, RZ ;  /* 0x00000040d8007824 */ /* 0x000fc600078e00ff */
        /* <DEDUP_REMOVED lines=38> */
[----:B------:R-:W0:Y:S03]  /*db90*/  LDC R10, c[0x0][0x238] ;  /* 0x00008e00ff0a7b82 */ /* 0x000e260000000800 */
[----:B------:R4:W-:Y:S01]  /*dba0*/  STL [R1+0x1848], R3 ;  /* 0x0018480301007387 */ /* 0x0009e20000100800 */
[----:B-1----:R-:W-:-:S03]  /*dbb0*/  IMAD.WIDE R8, R0, 0x2, R14 ;  /* 0x0000000200087825 */ /* 0x002fc600078e020e */
[----:B------:R-:W-:Y:S04]  /*dbc0*/  STL [R1+0x1854], R4 ;  /* 0x0018540401007387 */ /* 0x000fe80000100800 */
[----:B------:R1:W-:Y:S01]  /*dbd0*/  STL [R1+0x1850], R5 ;  /* 0x0018500501007387 */ /* 0x0003e20000100800 */
[----:B----4-:R-:W-:-:S03]  /*dbe0*/  IMAD.WIDE R2, R0, 0x2, R16 ;  /* 0x0000000200027825 */ /* 0x010fc600078e0210 */
[----:B------:R-:W-:Y:S04]  /*dbf0*/  STL [R1+0x185c], R6 ;  /* 0x00185c0601007387 */ /* 0x000fe80000100800 */
[----:B------:R4:W-:Y:S01]  /*dc00*/  STL [R1+0x1858], R7 ;  /* 0x0018580701007387 */ /* 0x0009e20000100800 */
[----:B-1----:R-:W-:-:S03]  /*dc10*/  IMAD.WIDE R4, R0, 0x2, R18 ;  /* 0x0000000200047825 */ /* 0x002fc600078e0212 */
[----:B------:R1:W-:Y:S04]  /*dc20*/  STL [R1+0x1864], R8 ;  /* 0x0018640801007387 */ /* 0x0003e80000100800 */
[----:B------:R-:W-:Y:S01]  /*dc30*/  STL [R1+0x1860], R9 ;  /* 0x0018600901007387 */ /* 0x000fe20000100800 */
[----:B----4-:R-:W-:-:S03]  /*dc40*/  IMAD.WIDE R6, R0, 0x2, R20 ;  /* 0x0000000200067825 */ /* 0x010fc600078e0214 */
[----:B------:R-:W-:Y:S01]  /*dc50*/  STL [R1+0x186c], R2 ;  /* 0x00186c0201007387 */ /* 0x000fe20000100800 */
[C---:B------:R-:W-:Y:S02]  /*dc60*/  IMAD R0, R216.reuse, 0x3c, RZ ;  /* 0x0000003cd8007824 */ /* 0x040fe400078e02ff */
[----:B-1----:R-:W-:Y:S01]  /*dc70*/  IMAD R8, R216, 0x3d, RZ ;  /* 0x0000003dd8087824 */ /* 0x002fe200078e02ff */
[----:B------:R1:W-:Y:S04]  /*dc80*/  STL [R1+0x1868], R3 ;  /* 0x0018680301007387 */ /* 0x0003e80000100800 */
[----:B------:R-:W-:Y:S04]  /*dc90*/  STL [R1+0x1874], R4 ;  /* 0x0018740401007387 */ /* 0x000fe80000100800 */
[----:B------:R4:W-:Y:S01]  /*dca0*/  STL [R1+0x1870], R5 ;  /* 0x0018700501007387 */ /* 0x0009e20000100800 */
[----:B-1----:R-:W-:-:S03]  /*dcb0*/  IMAD.WIDE R2, R8, 0x2, R14 ;  /* 0x0000000208027825 */ /* 0x002fc600078e020e */
[----:B------:R-:W-:Y:S04]  /*dcc0*/  STL [R1+0x187c], R6 ;  /* 0x00187c0601007387 */ /* 0x000fe80000100800 */
[----:B------:R1:W-:Y:S01]  /*dcd0*/  STL [R1+0x1878], R7 ;  /* 0x0018780701007387 */ /* 0x0003e20000100800 */
[----:B----4-:R-:W-:-:S03]  /*dce0*/  IMAD.WIDE R4, R8, 0x2, R18 ;  /* 0x0000000208047825 */ /* 0x010fc600078e0212 */
[----:B------:R-:W-:Y:S04]  /*dcf0*/  STL [R1+0x1884], R2 ;  /* 0x0018840201007387 */ /* 0x000fe80000100800 */
[----:B------:R4:W-:Y:S01]  /*dd00*/  STL [R1+0x1880], R3 ;  /* 0x0018800301007387 */ /* 0x0009e20000100800 */
[----:B-1----:R-:W-:-:S04]  /*dd10*/  IMAD.WIDE R6, R8, 0x2, R20 ;  /* 0x0000000208067825 */ /* 0x002fc800078e0214 */
[----:B----4-:R-:W-:-:S04]  /*dd20*/  IMAD.WIDE R2, R8, 0x2, R16 ;  /* 0x0000000208027825 */ /* 0x010fc800078e0210 */
[C---:B------:R-:W-:Y:S01]  /*dd30*/  IMAD.WIDE R8, R0.reuse, 0x2, R14 ;  /* 0x0000000200087825 */ /* 0x040fe200078e020e */
[----:B------:R-:W-:Y:S04]  /*dd40*/  STL [R1+0x188c], R2 ;  /* 0x00188c0201007387 */ /* 0x000fe80000100800 */
[----:B------:R1:W-:Y:S04]  /*dd50*/  STL [R1+0x1888], R3 ;  /* 0x0018880301007387 */ /* 0x0003e80000100800 */
[----:B------:R-:W-:Y:S04]  /*dd60*/  STL [R1+0x1894], R4 ;  /* 0x0018940401007387 */ /* 0x000fe80000100800 */
[----:B------:R4:W-:Y:S01]  /*dd70*/  STL [R1+0x1890], R5 ;  /* 0x0018900501007387 */ /* 0x0009e20000100800 */
[----:B-1----:R-:W-:-:S03]  /*dd80*/  IMAD.WIDE R2, R0, 0x2, R16 ;  /* 0x0000000200027825 */ /* 0x002fc600078e0210 */
[----:B------:R-:W-:Y:S04]  /*dd90*/  STL [R1+0x189c], R6 ;  /* 0x00189c0601007387 */ /* 0x000fe80000100800 */
[----:B------:R-:W-:Y:S01]  /*dda0*/  STL [R1+0x1898], R7 ;  /* 0x0018980701007387 */ /* 0x000fe20000100800 */
[----:B----4-:R-:W-:-:S03]  /*ddb0*/  IMAD.WIDE R4, R0, 0x2, R18 ;  /* 0x0000000200047825 */ /* 0x010fc600078e0212 */
[----:B------:R1:W-:Y:S04]  /*ddc0*/  STL [R1+0x18a4], R8 ;  /* 0x0018a40801007387 */ /* 0x0003e80000100800 */
[----:B------:R4:W-:Y:S04]  /*ddd0*/  STL [R1+0x18a0], R9 ;  /* 0x0018a00901007387 */ /* 0x0009e80000100800 */
[----:B------:R-:W-:Y:S04]  /*dde0*/  STL [R1+0x18ac], R2 ;  /* 0x0018ac0201007387 */ /* 0x000fe80000100800 */
[----:B------:R2:W-:Y:S01]  /*ddf0*/  STL [R1+0x18a8], R3 ;  /* 0x0018a80301007387 */ /* 0x0005e20000100800 */
[----:B-1----:R-:W-:Y:S01]  /*de00*/  IMAD R8, R216, 0x3b, RZ ;  /* 0x0000003bd8087824 */ /* 0x002fe200078e02ff */
[----:B----4-:R-:W1:Y:S02]  /*de10*/  LDC R9, c[0x0][0x238] ;  /* 0x00008e00ff097b82 */ /* 0x010e640000000800 */
[----:B------:R-:W-:Y:S01]  /*de20*/  STL [R1+0x18b4], R4 ;  /* 0x0018b40401007387 */ /* 0x000fe20000100800 */
[----:B------:R-:W-:-:S03]  /*de30*/  IMAD.WIDE R6, R8, 0x2, R14 ;  /* 0x0000000208067825 */ /* 0x000fc600078e020e */
[----:B------:R4:W-:Y:S01]  /*de40*/  STL [R1+0x18b0], R5 ;  /* 0x0018b00501007387 */ /* 0x0009e20000100800 */
[----:B--2---:R-:W-:-:S04]  /*de50*/  IMAD.WIDE R2, R0, 0x2, R20 ;  /* 0x0000000200027825 */ /* 0x004fc800078e0214 */
[----:B0-----:R-:W-:Y:S01]  /*de60*/  IMAD R0, R10, 0x3a, RZ ;  /* 0x0000003a0a007824 */ /* 0x001fe200078e02ff */
[----:B------:R-:W-:Y:S01]  /*de70*/  STL [R1+0x18bc], R2 ;  /* 0x0018bc0201007387 */ /* 0x000fe20000100800 */
[----:B------:R-:W0:Y:S01]  /*de80*/  LDC R10, c[0x0][0x238] ;  /* 0x00008e00ff0a7b82 */ /* 0x000e220000000800 */
[C---:B----4-:R-:W-:Y:S02]  /*de90*/  IMAD.WIDE R4, R8.reuse, 0x2, R18 ;  /* 0x0000000208047825 */ /* 0x050fe400078e0212 */
[----:B------:R2:W-:Y:S04]  /*dea0*/  STL [R1+0x18b8], R3 ;  /* 0x0018b80301007387 */ /* 0x0005e80000100800 */
[----:B------:R-:W-:Y:S04]  /*deb0*/  STL [R1+0x18c4], R6 ;  /* 0x0018c40601007387 */ /* 0x000fe80000100800 */
[----:B------:R4:W-:Y:S01]  /*dec0*/  STL [R1+0x18c0], R7 ;  /* 0x0018c00701007387 */ /* 0x0009e20000100800 */
[----:B--2---:R-:W-:-:S05]  /*ded0*/  IMAD.WIDE R2, R8, 0x2, R16 ;  /* 0x0000000208027825 */ /* 0x004fca00078e0210 */
[----:B------:R-:W-:Y:S01]  /*dee0*/  STL [R1+0x18cc], R2 ;  /* 0x0018cc0201007387 */ /* 0x000fe20000100800 */
[----:B----4-:R-:W-:-:S03]  /*def0*/  IMAD.WIDE R6, R0, 0x2, R14 ;  /* 0x0000000200067825 */ /* 0x010fc600078e020e */
[----:B------:R2:W-:Y:S04]  /*df00*/  STL [R1+0x18c8], R3 ;  /* 0x0018c80301007387 */ /* 0x0005e80000100800 */
[----:B------:R-:W-:Y:S04]  /*df10*/  STL [R1+0x18d4], R4 ;  /* 0x0018d40401007387 */ /* 0x000fe80000100800 */
[----:B------:R4:W-:Y:S01]  /*df20*/  STL [R1+0x18d0], R5 ;  /* 0x0018d00501007387 */ /* 0x0009e20000100800 */
[----:B--2---:R-:W-:-:S04]  /*df30*/  IMAD.WIDE R2, R8, 0x2, R20 ;  /* 0x0000000208027825 */ /* 0x004fc800078e0214 */
[----:B-1----:R-:W-:Y:S01]  /*df40*/  IMAD R8, R9, 0x39, RZ ;  /* 0x0000003909087824 */ /* 0x002fe200078e02ff */
[----:B------:R-:W-:Y:S01]  /*df50*/  STL [R1+0x18dc], R2 ;  /* 0x0018dc0201007387 */ /* 0x000fe20000100800 */
[----:B----4-:R-:W-:-:S03]  /*df60*/  IMAD.WIDE R4, R0, 0x2, R18 ;  /* 0x0000000200047825 */ /* 0x010fc600078e0212 */
[----:B------:R1:W-:Y:S04]  /*df70*/  STL [R1+0x18d8], R3 ;  /* 0x0018d80301007387 */ /* 0x0003e80000100800 */
[----:B------:R-:W-:Y:S04]  /*df80*/  STL [R1+0x18e4], R6 ;  /* 0x0018e40601007387 */ /* 0x000fe80000100800 */
[----:B------:R2:W-:Y:S01]  /*df90*/  STL [R1+0x18e0], R7 ;  /* 0x0018e00701007387 */ /* 0x0005e20000100800 */
[----:B-1----:R-:W-:-:S05]  /*dfa0*/  IMAD.WIDE R2, R0, 0x2, R16 ;  /* 0x0000000200027825 */ /* 0x002fca00078e0210 */
[----:B------:R-:W-:Y:S01]  /*dfb0*/  STL [R1+0x18ec], R2 ;  /* 0x0018ec0201007387 */ /* 0x000fe20000100800 */
[----:B--2---:R-:W-:-:S03]  /*dfc0*/  IMAD.WIDE R6, R0, 0x2, R20 ;  /* 0x0000000200067825 */ /* 0x004fc600078e0214 */
[----:B------:R1:W-:Y:S01]  /*dfd0*/  STL [R1+0x18e8], R3 ;  /* 0x0018e80301007387 */ /* 0x0003e20000100800 */
[----:B0-----:R-:W-:-:S03]  /*dfe0*/  IMAD R0, R10, 0x38, RZ ;  /* 0x000000380a007824 */ /* 0x001fc600078e02ff */
[----:B------:R-:W-:Y:S01]  /*dff0*/  STL [R1+0x18f4], R4 ;  /* 0x0018f40401007387 */ /* 0x000fe20000100800 */
[----:B------:R-:W0:Y:S03]  /*e000*/  LDC R10, c[0x0][0x238] ;  /* 0x00008e00ff0a7b82 */ /* 0x000e260000000800 */
[----:B------:R2:W-:Y:S01]  /*e010*/  STL [R1+0x18f0], R5 ;  /* 0x0018f00501007387 */ /* 0x0005e20000100800 */
[----:B-1----:R-:W-:-:S03]  /*e020*/  IMAD.WIDE R2, R8, 0x2, R14 ;  /* 0x0000000208027825 */ /* 0x002fc600078e020e */
[----:B------:R-:W-:Y:S04]  /*e030*/  STL [R1+0x18fc], R6 ;  /* 0x0018fc0601007387 */ /* 0x000fe80000100800 */
[----:B------:R1:W-:Y:S01]  /*e040*/  STL [R1+0x18f8], R7 ;  /* 0x0018f80701007387 */ /* 0x0003e20000100800 */
[----:B--2---:R-:W-:-:S03]  /*e050*/  IMAD.WIDE R4, R8, 0x2, R18 ;  /* 0x0000000208047825 */ /* 0x004fc600078e0212 */
[----:B------:R-:W-:Y:S04]  /*e060*/  STL [R1+0x1904], R2 ;  /* 0x0019040201007387 */ /* 0x000fe80000100800 */
[----:B------:R2:W-:Y:S01]  /*e070*/  STL [R1+0x1900], R3 ;  /* 0x0019000301007387 */ /* 0x0005e20000100800 */
[----:B-1----:R-:W-:-:S04]  /*e080*/  IMAD.WIDE R6, R8, 0x2, R20 ;  /* 0x0000000208067825 */ /* 0x002fc800078e0214 */
[----:B--2---:R-:W-:-:S04]  /*e090*/  IMAD.WIDE R2, R8, 0x2, R16 ;  /* 0x0000000208027825 */ /* 0x004fc800078e0210 */
        /* <DEDUP_REMOVED lines=8> */
[----:B--2---:R-:W-:-:S03]  /*e120*/  IMAD.WIDE R4, R0, 0x2, R18 ;  /* 0x0000000200047825 */ /* 0x004fc600078e0212 */
[----:B------:R3:W-:Y:S04]  /*e130*/  STL [R1+0x1924], R8 ;  /* 0x0019240801007387 */ /* 0x0007e80000100800 */
[----:B------:R1:W-:Y:S04]  /*e140*/  STL [R1+0x1920], R9 ;  /* 0x0019200901007387 */ /* 0x0003e80000100800 */
[----:B------:R-:W-:Y:S04]  /*e150*/  STL [R1+0x192c], R2 ;  /* 0x00192c0201007387 */ /* 0x000fe80000100800 */
[----:B------:R2:W-:Y:S01]  /*e160*/  STL [R1+0x1928], R3 ;  /* 0x0019280301007387 */ /* 0x0005e20000100800 */
[----:B---3--:R-:W-:Y:S01]  /*e170*/  IMAD R8, R11, 0x37, RZ ;  /* 0x000000370b087824 */ /* 0x008fe200078e02ff */
[----:B-1----:R-:W1:Y:S02]  /*e180*/  LDC R9, c[0x0][0x238] ;  /* 0x00008e00ff097b82 */ /* 0x002e640000000800 */
[----:B------:R-:W-:Y:S01]  /*e190*/  STL [R1+0x1934], R4 ;  /* 0x0019340401007387 */ /* 0x000fe20000100800 */
[----:B------:R-:W-:-:S03]  /*e1a0*/  IMAD.WIDE R6, R8, 0x2, R14 ;  /* 0x0000000208067825 */ /* 0x000fc600078e020e */
[----:B------:R3:W-:Y:S01]  /*e1b0*/  STL [R1+0x1930], R5 ;  /* 0x0019300501007387 */ /* 0x0007e20000100800 */
[----:B--2---:R-:W-:Y:S01]  /*e1c0*/  IMAD.WIDE R2, R0, 0x2, R20 ;  /* 0x0000000200027825 */ /* 0x004fe200078e0214 */
[----:B------:R-:W2:Y:S03]  /*e1d0*/  LDC R11, c[0x0][0x238] ;  /* 0x00008e00ff0b7b82 */ /* 0x000ea60000000800 */
[----:B------:R-:W-:Y:S01]  /*e1e0*/  IMAD R0, R12, 0x36, RZ ;  /* 0x000000360c007824 */ /* 0x000fe200078e02ff */
[----:B------:R-:W-:Y:S01]  /*e1f0*/  STL [R1+0x193c], R2 ;  /* 0x00193c0201007387 */ /* 0x000fe20000100800 */
[----:B---3--:R-:W-:-:S03]  /*e200*/  IMAD.WIDE R4, R8, 0x2, R18 ;  /* 0x0000000208047825 */ /* 0x008fc600078e0212 */
[----:B------:R3:W-:Y:S01]  /*e210*/  STL [R1+0x1938], R3 ;  /* 0x0019380301007387 */ /* 0x0007e20000100800 */
[----:B------:R-:W4:Y:S03]  /*e220*/  LDC R12, c[0x0][0x238] ;  /* 0x00008e00ff0c7b82 */ /* 0x000f260000000800 */
[----:B------:R-:W-:Y:S04]  /*e230*/  STL [R1+0x1944], R6 ;  /* 0x0019440601007387 */ /* 0x000fe80000100800 */
[----:B------:R0:W-:Y:S01]  /*e240*/  STL [R1+0x1940], R7 ;  /* 0x0019400701007387 */ /* 0x0001e20000100800 */
[----:B---3--:R-:W-:-:S05]  /*e250*/  IMAD.WIDE R2, R8, 0x2, R16 ;  /* 0x0000000208027825 */ /* 0x008fca00078e0210 */
[----:B------:R-:W-:Y:S01]  /*e260*/  STL [R1+0x194c], R2 ;  /* 0x00194c0201007387 */ /* 0x000fe20000100800 */
[----:B0-----:R-:W-:-:S03]  /*e270*/  IMAD.WIDE R6, R0, 0x2, R14 ;  /* 0x0000000200067825 */ /* 0x001fc600078e020e */
[----:B------:R0:W-:Y:S04]  /*e280*/  STL [R1+0x1948], R3 ;  /* 0x0019480301007387 */ /* 0x0001e80000100800 */
[----:B------:R-:W-:Y:S04]  /*e290*/  STL [R1+0x1954], R4 ;  /* 0x0019540401007387 */ /* 0x000fe80000100800 */
[----:B------:R3:W-:Y:S01]  /*e2a0*/  STL [R1+0x1950], R5 ;  /* 0x0019500501007387 */ /* 0x0007e20000100800 */
[----:B0-----:R-:W-:-:S04]  /*e2b0*/  IMAD.WIDE R2, R8, 0x2, R20 ;  /* 0x0000000208027825 */ /* 0x001fc800078e0214 */
[----:B-1----:R-:W-:Y:S01]  /*e2c0*/  IMAD R8, R9, 0x35, RZ ;  /* 0x0000003509087824 */ /* 0x002fe200078e02ff */
[----:B------:R-:W-:Y:S01]  /*e2d0*/  STL [R1+0x195c], R2 ;  /* 0x00195c0201007387 */ /* 0x000fe20000100800 */
[----:B---3--:R-:W-:-:S03]  /*e2e0*/  IMAD.WIDE R4, R0, 0x2, R18 ;  /* 0x0000000200047825 */ /* 0x008fc600078e0212 */
[----:B------:R0:W-:Y:S04]  /*e2f0*/  STL [R1+0x1958], R3 ;  /* 0x0019580301007387 */ /* 0x0001e80000100800 */
[----:B------:R-:W-:Y:S04]  /*e300*/  STL [R1+0x1964], R6 ;  /* 0x0019640601007387 */ /* 0x000fe80000100800 */
[----:B------:R1:W-:Y:S01]  /*e310*/  STL [R1+0x1960], R7 ;  /* 0x0019600701007387 */ /* 0x0003e20000100800 */
[----:B0-----:R-:W-:-:S05]  /*e320*/  IMAD.WIDE R2, R0, 0x2, R16 ;  /* 0x0000000200027825 */ /* 0x001fca00078e0210 */
[----:B------:R-:W-:Y:S01]  /*e330*/  STL [R1+0x196c], R2 ;  /* 0x00196c0201007387 */ /* 0x000fe20000100800 */
[----:B-1----:R-:W-:-:S03]  /*e340*/  IMAD.WIDE R6, R0, 0x2, R20 ;  /* 0x0000000200067825 */ /* 0x002fc600078e0214 */
[----:B------:R0:W-:Y:S01]  /*e350*/  STL [R1+0x1968], R3 ;  /* 0x0019680301007387 */ /* 0x0001e20000100800 */
[----:B------:R-:W-:-:S03]  /*e360*/  IMAD R0, R10, 0x34, RZ ;  /* 0x000000340a007824 */ /* 0x000fc600078e02ff */
[----:B------:R-:W-:Y:S01]  /*e370*/  STL [R1+0x1974], R4 ;  /* 0x0019740401007387 */ /* 0x000fe20000100800 */
[----:B------:R-:W1:Y:S03]  /*e380*/  LDC R10, c[0x0][0x238] ;  /* 0x00008e00ff0a7b82 */ /* 0x000e660000000800 */
[----:B------:R3:W-:Y:S01]  /*e390*/  STL [R1+0x1970], R5 ;  /* 0x0019700501007387 */ /* 0x0007e20000100800 */
[----:B0-----:R-:W-:-:S03]  /*e3a0*/  IMAD.WIDE R2, R8, 0x2, R14 ;  /* 0x0000000208027825 */ /* 0x001fc600078e020e */
[----:B------:R-:W-:Y:S04]  /*e3b0*/  STL [R1+0x197c], R6 ;  /* 0x00197c0601007387 */ /* 0x000fe80000100800 */
[----:B------:R0:W-:Y:S01]  /*e3c0*/  STL [R1+0x1978], R7 ;  /* 0x0019780701007387 */ /* 0x0001e20000100800 */
[----:B---3--:R-:W-:-:S03]  /*e3d0*/  IMAD.WIDE R4, R8, 0x2, R18 ;  /* 0x0000000208047825 */ /* 0x008fc600078e0212 */
[----:B------:R-:W-:Y:S04]  /*e3e0*/  STL [R1+0x1984], R2 ;  /* 0x0019840201007387 */ /* 0x000fe80000100800 */
[----:B------:R3:W-:Y:S01]  /*e3f0*/  STL [R1+0x1980], R3 ;  /* 0x0019800301007387 */ /* 0x0007e20000100800 */
[----:B0-----:R-:W-:-:S04]  /*e400*/  IMAD.WIDE R6, R8, 0x2, R20 ;  /* 0x0000000208067825 */ /* 0x001fc800078e0214 */
[----:B---3--:R-:W-:-:S04]  /*e410*/  IMAD.WIDE R2, R8, 0x2, R16 ;  /* 0x0000000208027825 */ /* 0x008fc800078e0210 */
[C---:B------:R-:W-:Y:S01]  /*e420*/  IMAD.WIDE R8, R0.reuse, 0x2, R14 ;  /* 0x0000000200087825 */ /* 0x040fe200078e020e */
[----:B------:R-:W-:Y:S04]  /*e430*/  STL [R1+0x198c], R2 ;  /* 0x00198c0201007387 */ /* 0x000fe80000100800 */
[----:B------:R0:W-:Y:S04]  /*e440*/  STL [R1+0x1988], R3 ;  /* 0x0019880301007387 */ /* 0x0001e80000100800 */
[----:B------:R-:W-:Y:S04]  /*e450*/  STL [R1+0x1994], R4 ;  /* 0x0019940401007387 */ /* 0x000fe80000100800 */
[----:B------:R3:W-:Y:S01]  /*e460*/  STL [R1+0x1990], R5 ;  /* 0x0019900501007387 */ /* 0x0007e20000100800 */
[----:B0-----:R-:W-:-:S03]  /*e470*/  IMAD.WIDE R2, R0, 0x2, R16 ;  /* 0x0000000200027825 */ /* 0x001fc600078e0210 */
[----:B------:R-:W-:Y:S04]  /*e480*/  STL [R1+0x199c], R6 ;  /* 0x00199c0601007387 */ /* 0x000fe80000100800 */
[----:B------:R-:W-:Y:S01]  /*e490*/  STL [R1+0x1998], R7 ;  /* 0x0019980701007387 */ /* 0x000fe20000100800 */
[----:B---3--:R-:W-:-:S03]  /*e4a0*/  IMAD.WIDE R4, R0, 0x2, R18 ;  /* 0x0000000200047825 */ /* 0x008fc600078e0212 */
[----:B------:R2:W-:Y:S04]  /*e4b0*/  STL [R1+0x19a4], R8 ;  /* 0x0019a40801007387 */ /* 0x0005e80000100800 */
[----:B------:R0:W-:Y:S04]  /*e4c0*/  STL [R1+0x19a0], R9 ;  /* 0x0019a00901007387 */ /* 0x0001e80000100800 */
[----:B------:R-:W-:Y:S04]  /*e4d0*/  STL [R1+0x19ac], R2 ;  /* 0x0019ac0201007387 */ /* 0x000fe80000100800 */
[----:B------:R3:W-:Y:S01]  /*e4e0*/  STL [R1+0x19a8], R3 ;  /* 0x0019a80301007387 */ /* 0x0007e20000100800 */
[----:B--2---:R-:W-:Y:S01]  /*e4f0*/  IMAD R8, R11, 0x33, RZ ;  /* 0x000000330b087824 */ /* 0x004fe200078e02ff */
[----:B0-----:R-:W0:Y:S02]  /*e500*/  LDC R9, c[0x0][0x238] ;  /* 0x00008e00ff097b82 */ /* 0x001e240000000800 */
[----:B------:R-:W-:Y:S01]  /*e510*/  STL [R1+0x19b4], R4 ;  /* 0x0019b40401007387 */ /* 0x000fe20000100800 */
[----:B------:R-:W-:-:S03]  /*e520*/  IMAD.WIDE R6, R8, 0x2, R14 ;  /* 0x0000000208067825 */ /* 0x000fc600078e020e */
[----:B------:R2:W-:Y:S01]  /*e530*/  STL [R1+0x19b0], R5 ;  /* 0x0019b00501007387 */ /* 0x0005e20000100800 */
[----:B---3--:R-:W-:Y:S01]  /*e540*/  IMAD.WIDE R2, R0, 0x2, R20 ;  /* 0x0000000200027825 */ /* 0x008fe200078e0214 */
[----:B------:R-:W3:Y:S03]  /*e550*/  LDC R11, c[0x0][0x238] ;  /* 0x00008e00ff0b7b82 */ /* 0x000ee60000000800 */
[----:B----4-:R-:W-:Y:S01]  /*e560*/  IMAD R0, R12, 0x32, RZ ;  /* 0x000000320c007824 */ /* 0x010fe200078e02ff */
[----:B------:R-:W-:Y:S01]  /*e570*/  STL [R1+0x19bc], R2 ;  /* 0x0019bc0201007387 */ /* 0x000fe20000100800 */
[----:B--2---:R-:W-:-:S03]  /*e580*/  IMAD.WIDE R4, R8, 0x2, R18 ;  /* 0x0000000208047825 */ /* 0x004fc600078e0212 */
[----:B------:R2:W-:Y:S01]  /*e590*/  STL [R1+0x19b8], R3 ;  /* 0x0019b80301007387 */ /* 0x0005e20000100800 */
[----:B------:R-:W4:Y:S03]  /*e5a0*/  LDC R12, c[0x0][0x238] ;  /* 0x00008e00ff0c7b82 */ /* 0x000f260000000800 */
[----:B------:R-:W-:Y:S04]  /*e5b0*/  STL [R1+0x19c4], R6 ;  /* 0x0019c40601007387 */ /* 0x000fe80000100800 */
[----:B------:R1:W-:Y:S01]  /*e5c0*/  STL [R1+0x19c0], R7 ;  /* 0x0019c00701007387 */ /* 0x0003e20000100800 */
[----:B--2---:R-:W-:-:S05]  /*e5d0*/  IMAD.WIDE R2, R8, 0x2, R16 ;  /* 0x0000000208027825 */ /* 0x004fca00078e0210 */
[----:B------:R-:W-:Y:S01]  /*e5e0*/  STL [R1+0x19cc], R2 ;  /* 0x0019cc0201007387 */ /* 0x000fe20000100800 */
[----:B-1----:R-:W-:-:S03]  /*e5f0*/  IMAD.WIDE R6, R0, 0x2, R14 ;  /* 0x0000000200067825 */ /* 0x002fc600078e020e */
[----:B------:R1:W-:Y:S04]  /*e600*/  STL [R1+0x19c8], R3 ;  /* 0x0019c80301007387 */ /* 0x0003e80000100800 */
[----:B------:R-:W-:Y:S04]  /*e610*/  STL [R1+0x19d4], R4 ;  /* 0x0019d40401007387 */ /* 0x000fe80000100800 */
[----:B------:R2:W-:Y:S01]  /*e620*/  STL [R1+0x19d0], R5 ;  /* 0x0019d00501007387 */ /* 0x0005e20000100800 */
[----:B-1----:R-:W-:-:S04]  /*e630*/  IMAD.WIDE R2, R8, 0x2, R20 ;  /* 0x0000000208027825 */ /* 0x002fc800078e0214 */
[----:B0-----:R-:W-:Y:S01]  /*e640*/  IMAD R8, R9, 0x31, RZ ;  /* 0x0000003109087824 */ /* 0x001fe200078e02ff */
[----:B------:R-:W-:Y:S01]  /*e650*/  STL [R1+0x19dc], R2 ;  /* 0x0019dc0201007387 */ /* 0x000fe20000100800 */
[----:B--2---:R-:W-:-:S03]  /*e660*/  IMAD.WIDE R4, R0, 0x2, R18 ;  /* 0x0000000200047825 */ /* 0x004fc600078e0212 */
        /* <DEDUP_REMOVED lines=14> */
[----:B--2---:R-:W-:-:S03]  /*e750*/  IMAD.WIDE R4, R8, 0x2, R18 ;  /* 0x0000000208047825 */ /* 0x004fc600078e0212 */
[----:B------:R-:W-:Y:S04]  /*e760*/  STL [R1+0x1a04], R2 ;  /* 0x001a040201007387 */ /* 0x000fe80000100800 */
[----:B------:R2:W-:Y:S01]  /*e770*/  STL [R1+0x1a00], R3 ;  /* 0x001a000301007387 */ /* 0x0005e20000100800 */
[----:B0-----:R-:W-:-:S04]  /*e780*/  IMAD.WIDE R6, R8, 0x2, R20 ;  /* 0x0000000208067825 */ /* 0x001fc800078e0214 */
[----:B--2---:R-:W-:-:S04]  /*e790*/  IMAD.WIDE R2, R8, 0x2, R16 ;  /* 0x0000000208027825 */ /* 0x004fc800078e0210 */
        /* <DEDUP_REMOVED lines=14> */
[----:B0-----:R-:W0:Y:S02]  /*e880*/  LDC R9, c[0x0][0x238] ;  /* 0x00008e00ff097b82 */ /* 0x001e240000000800 */
[----:B------:R-:W-:Y:S01]  /*e890*/  STL [R1+0x1a34], R4 ;  /* 0x001a340401007387 */ /* 0x000fe20000100800 */
[----:B------:R-:W-:-:S03]  /*e8a0*/  IMAD.WIDE R6, R8, 0x2, R14 ;  /* 0x0000000208067825 */ /* 0x000fc600078e020e */
[----:B------:R3:W-:Y:S01]  /*e8b0*/  STL [R1+0x1a30], R5 ;  /* 0x001a300501007387 */ /* 0x0007e20000100800 */
[----:B--2---:R-:W-:Y:S01]  /*e8c0*/  IMAD.WIDE R2, R0, 0x2, R20 ;  /* 0x0000000200027825 */ /* 0x004fe200078e0214 */
[----:B------:R-:W2:Y:S03]  /*e8d0*/  LDC R11, c[0x0][0x238] ;  /* 0x00008e00ff0b7b82 */ /* 0x000ea60000000800 */
[----:B----4-:R-:W-:Y:S01]  /*e8e0*/  IMAD R0, R12, 0x2e, RZ ;  /* 0x0000002e0c007824 */ /* 0x010fe200078e02ff */
        /* <DEDUP_REMOVED lines=191> */
[----:B------:R-:W-:-:S03]  /*f4e0*/  IMAD.SHL.U32 R0, R10, 0x20, RZ ;  /* 0x000000200a007824 */ /* 0x000fc600078e00ff */
        /* <DEDUP_REMOVED lines=346> */
[----:B-1----:R-:W-:Y:S02]  /*10a90*/  IMAD R10, R10, 0x5, RZ ;  /* 0x000000050a0a7824 */ /* 0x002fe400078e02ff */
        /* <DEDUP_REMOVED lines=9> */
[----:B-1----:R-:W-:-:S03]  /*10b30*/  IMAD.WIDE R4, R0, 0x2, R18 ;  /* 0x0000000200047825 */ /* 0x002fc600078e0212 */
[----:B------:R3:W-:Y:S04]  /*10b40*/  STL [R1+0x1f24], R8 ;  /* 0x001f240801007387 */ /* 0x0007e80000100800 */
[----:B------:R-:W-:Y:S04]  /*10b50*/  STL [R1+0x1f20], R9 ;  /* 0x001f200901007387 */ /* 0x000fe80000100800 */
[----:B------:R-:W-:Y:S04]  /*10b60*/  STL [R1+0x1f2c], R2 ;  /* 0x001f2c0201007387 */ /* 0x000fe80000100800 */
[----:B------:R0:W-:Y:S01]  /*10b70*/  STL [R1+0x1f28], R3 ;  /* 0x001f280301007387 */ /* 0x0001e20000100800 */
[----:B---3--:R-:W-:-:S02]  /*10b80*/  IMAD R8, R11, 0x7, RZ ;  /* 0x000000070b087824 */ /* 0x008fc400078e02ff */
[----:B------:R-:W1:Y:S01]  /*10b90*/  LDC R11, c[0x0][0x238] ;  /* 0x00008e00ff0b7b82 */ /* 0x000e620000000800 */
[----:B------:R-:W-:Y:S01]  /*10ba0*/  STL [R1+0x1f34], R4 ;  /* 0x001f340401007387 */ /* 0x000fe20000100800 */
[----:B------:R-:W-:-:S03]  /*10bb0*/  IMAD.WIDE R6, R8, 0x2, R14 ;  /* 0x0000000208067825 */ /* 0x000fc600078e020e */
[----:B------:R2:W-:Y:S01]  /*10bc0*/  STL [R1+0x1f30], R5 ;  /* 0x001f300501007387 */ /* 0x0005e20000100800 */
[----:B0-----:R-:W-:-:S04]  /*10bd0*/  IMAD.WIDE R2, R0, 0x2, R20 ;  /* 0x0000000200027825 */ /* 0x001fc800078e0214 */
[----:B----4-:R-:W-:Y:S01]  /*10be0*/  IMAD R0, R12, 0x6, RZ ;  /* 0x000000060c007824 */ /* 0x010fe200078e02ff */
[----:B------:R-:W-:Y:S01]  /*10bf0*/  STL [R1+0x1f3c], R2 ;  /* 0x001f3c0201007387 */ /* 0x000fe20000100800 */
[----:B------:R-:W0:Y:S01]  /*10c00*/  LDC R12, c[0x0][0x238] ;  /* 0x00008e00ff0c7b82 */ /* 0x000e220000000800 */
[C---:B--2---:R-:W-:Y:S02]  /*10c10*/  IMAD.WIDE R4, R8.reuse, 0x2, R18 ;  /* 0x0000000208047825 */ /* 0x044fe400078e0212 */
[----:B------:R2:W-:Y:S04]  /*10c20*/  STL [R1+0x1f38], R3 ;  /* 0x001f380301007387 */ /* 0x0005e80000100800 */
[----:B------:R-:W-:Y:S04]  /*10c30*/  STL [R1+0x1f44], R6 ;  /* 0x001f440601007387 */ /* 0x000fe80000100800 */
[----:B------:R3:W-:Y:S01]  /*10c40*/  STL [R1+0x1f40], R7 ;  /* 0x001f400701007387 */ /* 0x0007e20000100800 */
[----:B--2---:R-:W-:-:S05]  /*10c50*/  IMAD.WIDE R2, R8, 0x2, R16 ;  /* 0x0000000208027825 */ /* 0x004fca00078e0210 */
[----:B------:R-:W-:Y:S01]  /*10c60*/  STL [R1+0x1f4c], R2 ;  /* 0x001f4c0201007387 */ /* 0x000fe20000100800 */
[----:B---3--:R-:W-:-:S03]  /*10c70*/  IMAD.WIDE R6, R0, 0x2, R14 ;  /* 0x0000000200067825 */ /* 0x008fc600078e020e */
[----:B------:R2:W-:Y:S04]  /*10c80*/  STL [R1+0x1f48], R3 ;  /* 0x001f480301007387 */ /* 0x0005e80000100800 */
[----:B------:R-:W-:Y:S04]  /*10c90*/  STL [R1+0x1f54], R4 ;  /* 0x001f540401007387 */ /* 0x000fe80000100800 */
[----:B------:R3:W-:Y:S01]  /*10ca0*/  STL [R1+0x1f50], R5 ;  /* 0x001f500501007387 */ /* 0x0007e20000100800 */
[----:B--2---:R-:W-:-:S04]  /*10cb0*/  IMAD.WIDE R2, R8, 0x2, R20 ;  /* 0x0000000208027825 */ /* 0x004fc800078e0214 */
[----:B------:R-:W-:Y:S01]  /*10cc0*/  IMAD.WIDE R8, R10, 0x2, R14 ;  /* 0x000000020a087825 */ /* 0x000fe200078e020e */
[----:B------:R-:W-:Y:S03]  /*10cd0*/  STL [R1+0x1f5c], R2 ;  /* 0x001f5c0201007387 */ /* 0x000fe60000100800 */
[C---:B---3--:R-:W-:Y:S01]  /*10ce0*/  IMAD.WIDE R4, R0.reuse, 0x2, R18 ;  /* 0x0000000200047825 */ /* 0x048fe200078e0212 */
[----:B------:R2:W-:Y:S04]  /*10cf0*/  STL [R1+0x1f58], R3 ;  /* 0x001f580301007387 */ /* 0x0005e80000100800 */
[----:B------:R-:W-:Y:S04]  /*10d00*/  STL [R1+0x1f64], R6 ;  /* 0x001f640601007387 */ /* 0x000fe80000100800 */
[----:B------:R3:W-:Y:S01]  /*10d10*/  STL [R1+0x1f60], R7 ;  /* 0x001f600701007387 */ /* 0x0007e20000100800 */
[----:B--2---:R-:W-:-:S05]  /*10d20*/  IMAD.WIDE R2, R0, 0x2, R16 ;  /* 0x0000000200027825 */ /* 0x004fca00078e0210 */
[----:B------:R-:W-:Y:S01]  /*10d30*/  STL [R1+0x1f6c], R2 ;  /* 0x001f6c0201007387 */ /* 0x000fe20000100800 */
[----:B---3--:R-:W-:-:S03]  /*10d40*/  IMAD.WIDE R6, R0, 0x2, R20 ;  /* 0x0000000200067825 */ /* 0x008fc600078e0214 */
[----:B------:R2:W-:Y:S01]  /*10d50*/  STL [R1+0x1f68], R3 ;  /* 0x001f680301007387 */ /* 0x0005e20000100800 */
[----:B0-----:R-:W-:-:S03]  /*10d60*/  IMAD R0, R12, 0x3, RZ ;  /* 0x000000030c007824 */ /* 0x001fc600078e02ff */
[----:B------:R-:W-:Y:S01]  /*10d70*/  STL [R1+0x1f74], R4 ;  /* 0x001f740401007387 */ /* 0x000fe20000100800 */
[----:B------:R-:W0:Y:S03]  /*10d80*/  LDC R12, c[0x0][0x238] ;  /* 0x00008e00ff0c7b82 */ /* 0x000e260000000800 */
[----:B------:R3:W-:Y:S01]  /*10d90*/  STL [R1+0x1f70], R5 ;  /* 0x001f700501007387 */ /* 0x0007e20000100800 */
[----:B--2---:R-:W-:-:S03]  /*10da0*/  IMAD.WIDE R2, R10, 0x2, R16 ;  /* 0x000000020a027825 */ /* 0x004fc600078e0210 */
[----:B------:R1:W-:Y:S04]  /*10db0*/  STL [R1+0x1f7c], R6 ;  /* 0x001f7c0601007387 */ /* 0x0003e80000100800 */
[----:B------:R-:W-:Y:S01]  /*10dc0*/  STL [R1+0x1f78], R7 ;  /* 0x001f780701007387 */ /* 0x000fe20000100800 */
[----:B---3--:R-:W-:-:S03]  /*10dd0*/  IMAD.WIDE R4, R10, 0x2, R18 ;  /* 0x000000020a047825 */ /* 0x008fc600078e0212 */
[----:B------:R2:W-:Y:S04]  /*10de0*/  STL [R1+0x1f84], R8 ;  /* 0x001f840801007387 */ /* 0x0005e80000100800 */
[----:B------:R-:W-:Y:S01]  /*10df0*/  STL [R1+0x1f80], R9 ;  /* 0x001f800901007387 */ /* 0x000fe20000100800 */
[----:B-1----:R-:W-:Y:S02]  /*10e00*/  IMAD.SHL.U32 R6, R11, 0x4, RZ ;  /* 0x000000040b067824 */ /* 0x002fe400078e00ff */
[----:B------:R-:W1:Y:S01]  /*10e10*/  LDC R11, c[0x0][0x238] ;  /* 0x00008e00ff0b7b82 */ /* 0x000e620000000800 */
[----:B------:R-:W-:Y:S04]  /*10e20*/  STL [R1+0x1f8c], R2 ;  /* 0x001f8c0201007387 */ /* 0x000fe80000100800 */
[----:B------:R3:W-:Y:S03]  /*10e30*/  STL [R1+0x1f88], R3 ;  /* 0x001f880301007387 */ /* 0x0007e60000100800 */
[----:B--2---:R-:W2:Y:S01]  /*10e40*/  LDC R8, c[0x0][0x238] ;  /* 0x00008e00ff087b82 */ /* 0x004ea20000000800 */
[----:B------:R-:W-:Y:S04]  /*10e50*/  STL [R1+0x1f94], R4 ;  /* 0x001f940401007387 */ /* 0x000fe80000100800 */
[----:B------:R4:W-:Y:S01]  /*10e60*/  STL [R1+0x1f90], R5 ;  /* 0x001f900501007387 */ /* 0x0009e20000100800 */
[----:B---3--:R-:W-:-:S02]  /*10e70*/  IMAD.WIDE R2, R10, 0x2, R20 ;  /* 0x000000020a027825 */ /* 0x008fc400078e0214 */
[----:B------:R-:W3:Y:S03]  /*10e80*/  LDC R10, c[0x0][0x238] ;  /* 0x00008e00ff0a7b82 */ /* 0x000ee60000000800 */
[----:B------:R-:W-:Y:S01]  /*10e90*/  STL [R1+0x1f9c], R2 ;  /* 0x001f9c0201007387 */ /* 0x000fe20000100800 */
[----:B----4-:R-:W-:-:S03]  /*10ea0*/  IMAD.WIDE R4, R6, 0x2, R14 ;  /* 0x0000000206047825 */ /* 0x010fc600078e020e */
[----:B------:R4:W-:Y:S04]  /*10eb0*/  STL [R1+0x1f98], R3 ;  /* 0x001f980301007387 */ /* 0x0009e80000100800 */
[----:B------:R-:W-:Y:S04]  /*10ec0*/  STL [R1+0x1fa4], R4 ;  /* 0x001fa40401007387 */ /* 0x000fe80000100800 */
[----:B------:R0:W-:Y:S01]  /*10ed0*/  STL [R1+0x1fa0], R5 ;  /* 0x001fa00501007387 */ /* 0x0001e20000100800 */
[----:B--2---:R-:W-:Y:S02]  /*10ee0*/  IMAD.SHL.U32 R8, R8, 0x2, RZ ;  /* 0x0000000208087824 */ /* 0x004fe400078e00ff */
[----:B----4-:R-:W-:-:S05]  /*10ef0*/  IMAD.WIDE R2, R6, 0x2, R16 ;  /* 0x0000000206027825 */ /* 0x010fca00078e0210 */
[----:B------:R-:W-:Y:S01]  /*10f00*/  STL [R1+0x1fac], R2 ;  /* 0x001fac0201007387 */ /* 0x000fe20000100800 */
[----:B0-----:R-:W-:-:S03]  /*10f10*/  IMAD.WIDE R4, R6, 0x2, R18 ;  /* 0x0000000206047825 */ /* 0x001fc600078e0212 */
[----:B------:R0:W-:Y:S01]  /*10f20*/  STL [R1+0x1fa8], R3 ;  /* 0x001fa80301007387 */ /* 0x0001e20000100800 */
[----:B------:R-:W-:-:S03]  /*10f30*/  IMAD.WIDE R6, R6, 0x2, R20 ;  /* 0x0000000206067825 */ /* 0x000fc600078e0214 */
[----:B------:R-:W-:Y:S04]  /*10f40*/  STL [R1+0x1fb4], R4 ;  /* 0x001fb40401007387 */ /* 0x000fe80000100800 */
        /* <DEDUP_REMOVED lines=9> */
[----:B------:R-:W-:Y:S01]  /*10fe0*/  IMAD R0, R250, 0x80, R250 ;  /* 0x00000080fa007824 */ /* 0x000fe200078e02fa */
[----:B------:R-:W-:Y:S03]  /*10ff0*/  STL [R1+0x1fcc], R2 ;  /* 0x001fcc0201007387 */ /* 0x000fe60000100800 */
[----:B------:R-:W-:Y:S01]  /*11000*/  IMAD.SHL.U32 R0, R0, 0x2, RZ ;  /* 0x0000000200007824 */ /* 0x000fe200078e00ff */
[----:B------:R0:W-:Y:S04]  /*11010*/  STL [R1+0x1fc8], R3 ;  /* 0x001fc80301007387 */ /* 0x0001e80000100800 */
        /* <DEDUP_REMOVED lines=8> */
[----:B0-----:R-:W-:-:S03]  /*110a0*/  IMAD.WIDE R6, R8, 0x2, R18 ;  /* 0x0000000208067825 */ /* 0x001fc600078e0212 */
[----:B------:R-:W-:Y:S01]  /*110b0*/  STL [R1+0x1fec], R4 ;  /* 0x001fec0401007387 */ /* 0x000fe20000100800 */
[----:B------:R-:W-:-:S03]  /*110c0*/  IMAD.WIDE R8, R8, 0x2, R20 ;  /* 0x0000000208087825 */ /* 0x000fc600078e0214 */
[----:B------:R1:W-:Y:S01]  /*110d0*/  STL [R1+0x1fe8], R5 ;  /* 0x001fe80501007387 */ /* 0x0003e20000100800 */
[----:B---3--:R-:W-:-:S03]  /*110e0*/  IMAD.WIDE R2, R10, 0x2, R14 ;  /* 0x000000020a027825 */ /* 0x008fc600078e020e */
[----:B------:R-:W-:Y:S04]  /*110f0*/  STL [R1+0x1ff4], R6 ;  /* 0x001ff40601007387 */ /* 0x000fe80000100800 */
[----:B------:R0:W-:Y:S01]  /*11100*/  STL [R1+0x1ff0], R7 ;  /* 0x001ff00701007387 */ /* 0x0001e20000100800 */
[----:B-1----:R-:W-:-:S03]  /*11110*/  IMAD.WIDE R4, R11, 0x2, R16 ;  /* 0x000000020b047825 */ /* 0x002fc600078e0210 */
[----:B------:R-:W-:Y:S04]  /*11120*/  STL [R1+0x1ffc], R8 ;  /* 0x001ffc0801007387 */ /* 0x000fe80000100800 */
[----:B------:R-:W-:Y:S01]  /*11130*/  STL [R1+0x1ff8], R9 ;  /* 0x001ff80901007387 */ /* 0x000fe20000100800 */
[----:B0-----:R-:W-:-:S03]  /*11140*/  IMAD.WIDE R6, R12, 0x2, R18 ;  /* 0x000000020c067825 */ /* 0x001fc600078e0212 */
[----:B------:R-:W-:Y:S04]  /*11150*/  STL [R1+0x2004], R2 ;  /* 0x0020040201007387 */ /* 0x000fe80000100800 */
[----:B------:R0:W-:Y:S04]  /*11160*/  STL [R1+0x2000], R3 ;  /* 0x0020000301007387 */ /* 0x0001e80000100800 */
[----:B------:R1:W-:Y:S04]  /*11170*/  STL [R1+0x200c], R4 ;  /* 0x00200c0401007387 */ /* 0x0003e80000100800 */
[----:B------:R-:W-:Y:S01]  /*11180*/  STL [R1+0x2008], R5 ;  /* 0x0020080501007387 */ /* 0x000fe20000100800 */
[----:B0-----:R-:W-:-:S03]  /*11190*/  IMAD.WIDE R2, R22, 0x2, R20 ;  /* 0x0000000216027825 */ /* 0x001fc600078e0214 */
[----:B------:R-:W-:Y:S04]  /*111a0*/  STL [R1+0x2014], R6 ;  /* 0x0020140601007387 */ /* 0x000fe80000100800 */
[----:B------:R-:W-:Y:S04]  /*111b0*/  STL [R1+0x2010], R7 ;  /* 0x0020100701007387 */ /* 0x000fe80000100800 */
[----:B------:R-:W-:Y:S04]  /*111c0*/  STL [R1+0x201c], R2 ;  /* 0x00201c0201007387 */ /* 0x000fe80000100800 */
[----:B------:R0:W-:Y:S04]  /*111d0*/  STL [R1+0x2018], R3 ;  /* 0x0020180301007387 */ /* 0x0001e80000100800 */
[----:B------:R2:W-:Y:S04]  /*111e0*/  STL [R1+0xa5c], RZ ;  /* 0x000a5cff01007387 */ /* 0x0005e80000100800 */
        /* <DEDUP_REMOVED lines=256> */
[----:B------:R2:W-:Y:S04]  /*121f0*/  STL [R1], RZ ;  /* 0x000000ff01007387 */ /* 0x0005e80000100800 */
        /* <DEDUP_REMOVED lines=62> */
[----:B------:R2:W-:Y:S01]  /*125e0*/  STL [R1+0xfc], RZ ;  /* 0x0000fcff01007387 */ /* 0x0005e20000100800 */
[----:B------:R-:W-:Y:S01]  /*125f0*/  UIADD3.64 UR10, UR4, 0x380, URZ ;  /* 0x00000380040a7897 */ /* 0x000fe2000fffe03f */
[----:B-1----:R-:W-:Y:S01]  /*12600*/  IMAD.SHL.U32 R4, R218, 0x80, RZ ;  /* 0x00000080da047824 */ /* 0x002fe200078e00ff */
[----:B------:R-:W-:Y:S01]  /*12610*/  UIADD3.64 UR10, UR4, 0x480, URZ ;  /* 0x00000480040a7897 */ /* 0x000fe2000fffe03f */
[----:B0-----:R-:W-:Y:S01]  /*12620*/  LOP3.LUT R3, R0, 0x407e, RZ, 0xc0, !PT ;  /* 0x0000407e00037812 */ /* 0x001fe200078ec0ff */
[----:B------:R-:W-:Y:S01]  /*12630*/  UIADD3.64 UR14, UR4, 0x400, URZ ;  /* 0x00000400040e7897 */ /* 0x000fe2000fffe03f */
[----:B------:R-:W-:Y:S01]  /*12640*/  IMAD.SHL.U32 R11, R216, 0x80, RZ ;  /* 0x00000080d80b7824 */ /* 0x000fe200078e00ff */
[----:B------:R-:W-:Y:S01]  /*12650*/  UIADD3.64 UR10, UR4, 0x580, URZ ;  /* 0x00000580040a7897 */ /* 0x000fe2000fffe03f */
[----:B------:R-:W-:Y:S01]  /*12660*/  SHF.R.S32.HI R2, RZ, 0x1f, R4 ;  /* 0x0000001fff027819 */ /* 0x000fe20000011404 */
[----:B------:R-:W-:Y:S01]  /*12670*/  UIADD3.64 UR14, UR4, 0x500, URZ ;  /* 0x00000500040e7897 */ /* 0x000fe2000fffe03f */
[C---:B------:R-:W-:Y:S01]  /*12680*/  IMAD.SHL.U32 R216, R4.reuse, 0x2, RZ ;  /* 0x0000000204d87824 */ /* 0x040fe200078e00ff */
[----:B------:R-:W-:Y:S01]  /*12690*/  UIADD3.64 UR10, UR4, 0x680, URZ ;  /* 0x00000680040a7897 */ /* 0x000fe2000fffe03f */
[----:B------:R-:W-:Y:S01]  /*126a0*/  SHF.L.U64.HI R2, R4, 0x1, R2 ;  /* 0x0000000104027819 */ /* 0x000fe20000010202 */
[----:B------:R-:W-:Y:S01]  /*126b0*/  UIADD3.64 UR14, UR4, 0x600, URZ ;  /* 0x00000600040e7897 */ /* 0x000fe2000fffe03f */
[----:B------:R-:W-:Y:S01]  /*126c0*/  SHF.R.S32.HI R0, RZ, 0x7, R217 ;  /* 0x00000007ff007819 */ /* 0x000fe200000114d9 */
[----:B------:R-:W-:Y:S01]  /*126d0*/  UIADD3.64 UR10, UR4, 0x780, URZ ;  /* 0x00000780040a7897 */ /* 0x000fe2000fffe03f */
[C---:B------:R-:W-:Y:S01]  /*126e0*/  LOP3.LUT R9, R3.reuse, 0x10, RZ, 0x3c, !PT ;  /* 0x0000001003097812 */ /* 0x040fe200078e3cff */
        /* <DEDUP_REMOVED lines=9> */
[----:B------:R-:W-:Y:S01]  /*12780*/  LOP3.LUT R4, R3, 0x60, RZ, 0x3c, !PT ;  /* 0x0000006003047812 */ /* 0x000fe200078e3cff */
[----:B------:R-:W-:Y:S01]  /*12790*/  UIADD3.64 UR10, UR4, 0xa80, URZ ;  /* 0x00000a80040a7897 */ /* 0x000fe2000fffe03f */
[----:B------:R-:W-:Y:S01]  /*127a0*/  IMAD.IADD R10, R251, 0x1, R3 ;  /* 0x00000001fb0a7824 */ /* 0x000fe200078e0203 */
[----:B------:R-:W-:Y:S01]  /*127b0*/  UIADD3.64 UR14, UR4, 0xa00, URZ ;  /* 0x00000a00040e7897 */ /* 0x000fe2000fffe03f */
[----:B------:R-:W-:Y:S01]  /*127c0*/  SHF.R.S32.HI R0, RZ, 0x1f, R11 ;  /* 0x0000001fff007819 */ /* 0x000fe2000001140b */
[----:B------:R-:W-:Y:S01]  /*127d0*/  UIADD3.64 UR10, UR4, 0xb80, URZ ;  /* 0x00000b80040a7897 */ /* 0x000fe2000fffe03f */
[----:B------:R-:W-:Y:S01]  /*127e0*/  LOP3.LUT R3, R3, 0x70, RZ, 0x3c, !PT ;  /* 0x0000007003037812 */ /* 0x000fe200078e3cff */
[----:B------:R-:W-:Y:S01]  /*127f0*/  UIADD3.64 UR14, UR4, 0xb00, URZ ;  /* 0x00000b00040e7897 */ /* 0x000fe2000fffe03f */
[C---:B------:R-:W-:Y:S01]  /*12800*/  SHF.L.U64.HI R0, R11.reuse, 0x1, R0 ;  /* 0x000000010b007819 */ /* 0x040fe20000010200 */
[----:B------:R-:W-:Y:S01]  /*12810*/  UIADD3.64 UR10, UR4, 0xc80, URZ ;  /* 0x00000c80040a7897 */ /* 0x000fe2000fffe03f */
[----:B------:R-:W-:Y:S01]  /*12820*/  IMAD.SHL.U32 R11, R11, 0x2, RZ ;  /* 0x000000020b0b7824 */ /* 0x000fe200078e00ff */
[----:B------:R-:W-:Y:S01]  /*12830*/  UIADD3.64 UR14, UR4, 0xc00, URZ ;  /* 0x00000c00040e7897 */ /* 0x000fe2000fffe03f */
[C---:B------:R-:W-:Y:S01]  /*12840*/  IMAD.IADD R9, R251.reuse, 0x1, R9 ;  /* 0x00000001fb097824 */ /* 0x040fe200078e0209 */
        /* <DEDUP_REMOVED lines=11> */
[----:B------:R-:W-:Y:S01]  /*12900*/  IMAD.IADD R3, R251, 0x1, R3 ;  /* 0x00000001fb037824 */ /* 0x000fe200078e0203 */
[----:B------:R-:W-:Y:S01]  /*12910*/  UIADD3.64 UR10, UR4, 0x1000, URZ ;  /* 0x00001000040a7897 */ /* 0x000fe2000fffe03f */
[----:B------:R-:W-:Y:S01]  /*12920*/  CS2R R108, SRZ ;  /* 0x00000000006c7805 */ /* 0x000fe2000001ff00 */
        /* <DEDUP_REMOVED lines=67> */
[----:B------:R-:W-:Y:S01]  /*12d60*/  CS2R R86, SRZ ;  /* 0x0000000000567805 */ /* 0x000fe2000001ff00 */
[----:B------:R-:W-:Y:S02]  /*12d70*/  UIADD3.64 UR18, UR4, 0x1800, URZ ;  /* 0x0000180004127897 */ /* 0x000fe4000fffe03f */
[----:B------:R-:W-:Y:S02]  /*12d80*/  UIADD3.64 UR14, UR4, 0x1880, URZ ;  /* 0x00001880040e7897 */ /* 0x000fe4000fffe03f */
[----:B------:R-:W-:Y:S02]  /*12d90*/  UIADD3.64 UR10, UR4, 0x1900, URZ ;  /* 0x00001900040a7897 */ /* 0x000fe4000fffe03f */
[----:B------:R-:W-:Y:S02]  /*12da0*/  UIADD3.64 UR18, UR4, 0x1980, URZ ;  /* 0x0000198004127897 */ /* 0x000fe4000fffe03f */
[----:B------:R-:W-:-:S02]  /*12db0*/  UIADD3.64 UR14, UR4, 0x1a00, URZ ;  /* 0x00001a00040e7897 */ /* 0x000fc4000fffe03f */
[----:B------:R-:W-:Y:S02]  /*12dc0*/  UIADD3.64 UR10, UR4, 0x1a80, URZ ;  /* 0x00001a80040a7897 */ /* 0x000fe4000fffe03f */
        /* <DEDUP_REMOVED lines=8> */
[----:B------:R-:W-:Y:S01]  /*12e50*/  UIADD3.64 UR28, UR4, 0x300, URZ ;  /* 0x00000300041c7897 */ /* 0x000fe2000fffe03f */
[----:B------:R-:W-:Y:S01]  /*12e60*/  UMOV UR35, 0x40000040 ;  /* 0x4000004000237882 */ /* 0x000fe20000000000 */
        /* <DEDUP_REMOVED lines=11> */
[----:B--2---:R-:W-:-:S12]  /*12f20*/  UIADD3.64 UR30, UR6, 0x404, URZ ;  /* 0x00000404061e7897 */ /* 0x004fd8000fffe03f */
.L_x_1:
[----:B------:R-:W-:Y:S01]  /*12f30*/  STL [R1+0x29cc], R14 ;  /* 0x0029cc0e01007387 */ /* 0x000fe20000100800 */
[----:B------:R-:W0:Y:S03]  /*12f40*/  LDC R12, c[0x0][0x230] ;  /* 0x00008c00ff0c7b82 */ /* 0x000e260000000800 */
[----:B------:R-:W-:Y:S04]  /*12f50*/  STL [R1+0x29c8], R15 ;  /* 0x0029c80f01007387 */ /* 0x000fe80000100800 */
[----:B-----5:R-:W-:Y:S04]  /*12f60*/  STL [R1+0x2874], R252 ;  /* 0x002874fc01007387 */ /* 0x020fe80000100800 */
[----:B------:R-:W-:Y:S04]  /*12f70*/  STL [R1+0x287c], R252 ;  /* 0x00287cfc01007387 */ /* 0x000fe80000100800 */
        /* <DEDUP_REMOVED lines=126> */
[----:B------:R-:W-:Y:S04]  /*13760*/  STL.64 [R1+0x2410], R214 ;  /* 0x002410d601007387 */ /* 0x000fe80000100a00 */
        /* <DEDUP_REMOVED lines=58> */
[----:B------:R-:W-:Y:S04]  /*13b10*/  STL [R1+0x2424], R98 ;  /* 0x0024246201007387 */ /* 0x000fe80000100800 */
[----:B------:R-:W-:Y:S04]  /*13b20*/  STL [R1+0x2420], R99 ;  /* 0x0024206301007387 */ /* 0x000fe80000100800 */
        /* <DEDUP_REMOVED lines=15> */
[----:B------:R1:W-:Y:S04]  /*13c20*/  STL.64 [R1+0x2210], R86 ;  /* 0x0022105601007387 */ /* 0x0003e80000100a00 */
[----:B-1----:R-:W0:Y:S01]  /*13c30*/  LDL.LU R87, [R1+0xa5c] ;  /* 0x000a5c0001577983 */ /* 0x002e220000300800 */
[----:B------:R-:W-:-:S02]  /*13c40*/  PRMT R22, RZ, 0x7610, R22 ;  /* 0x00007610ff167816 */ /* 0x000fc40000000016 */
[----:B------:R-:W-:Y:S01]  /*13c50*/  PRMT R14, RZ, 0x7610, R14 ;  /* 0x00007610ff0e7816 */ /* 0x000fe2000000000e */
[----:B------:R1:W-:Y:S01]  /*13c60*/  STL.64 [R1+0x2208], R84 ;  /* 0x0022085401007387 */ /* 0x0003e20000100a00 */
[----:B------:R-:W-:-:S03]  /*13c70*/  PRMT R15, RZ, 0x7610, R15 ;  /* 0x00007610ff0f7816 */ /* 0x000fc6000000000f */
        /* <DEDUP_REMOVED lines=56> */
[----:B------:R-:W-:Y:S04]  /*14000*/  STL.64 [R1+0x2168], R44 ;  /* 0x0021682c01007387 */ /* 0x000fe80000100a00 */
[----:B------:R-:W-:Y:S04]  /*14010*/  STL [R1+0x24e8], R44 ;  /* 0x0024e82c01007387 */ /* 0x000fe80000100800 */
[----:B------:R-:W-:Y:S04]  /*14020*/  STL.64 [R1+0x2160], R42 ;  /* 0x0021602a01007387 */ /* 0x000fe80000100a00 */
[----:B------:R-:W-:Y:S04]  /*14030*/  STL.64 [R1+0x2158], R40 ;  /* 0x0021582801007387 */ /* 0x000fe80000100a00 */
        /* <DEDUP_REMOVED lines=8> */
[----:B------:R-:W-:Y:S01]  /*140c0*/  STL.64 [R1+0x2120], R26 ;  /* 0x0021201a01007387 */ /* 0x000fe20000100a00 */
[----:B0-----:R-:W-:-:S03]  /*140d0*/  IMAD R12, R87, -0x80, R12 ;  /* 0xffffff80570c7824 */ /* 0x001fc600078e020c */
[----:B------:R-:W-:Y:S02]  /*140e0*/  STL [R1+0x24f4], R26 ;  /* 0x0024f41a01007387 */ /* 0x000fe40000100800 */
[----:B------:R-:W-:Y:S02]  /*140f0*/  ISETP.GT.AND P0, PT, R12, RZ, PT ;  /* 0x000000ff0c00720c */ /* 0x000fe40003f04270 */
[----:B------:R-:W-:Y:S01]  /*14100*/  STL.64 [R1+0x2118], R24 ;  /* 0x0021181801007387 */ /* 0x000fe20000100a00 */
[----:B-1----:R-:W-:-:S03]  /*14110*/  MOV R84, UR49 ;  /* 0x0000003100547c02 */ /* 0x002fc60008000f00 */
[----:B------:R-:W-:Y:S01]  /*14120*/  STL [R1+0x24f8], R25 ;  /* 0x0024f81901007387 */ /* 0x000fe20000100800 */
[----:B------:R-:W-:-:S03]  /*14130*/  MOV R85, UR48 ;  /* 0x0000003000557c02 */ /* 0x000fc60008000f00 */
[----:B------:R0:W-:Y:S04]  /*14140*/  STL [R1+0x2110], R0 ;  /* 0x0021100001007387 */ /* 0x0001e80000100800 */
[----:B------:R-:W2:Y:S04]  /*14150*/  @P0 LDG.E.U16 R22, desc[UR60][R20.64] ;  /* 0x0000003c14160981 */ /* 0x000ea8000c1e1500 */
[----:B------:R-:W3:Y:S04]  /*14160*/  @P0 LDG.E.U16 R14, desc[UR60][R18.64] ;  /* 0x0000003c120e0981 */ /* 0x000ee8000c1e1500 */
[----:B------:R-:W4:Y:S01]  /*14170*/  @P0 LDG.E.U16 R15, desc[UR60][R16.64] ;  /* 0x0000003c100f0981 */ /* 0x000f22000c1e1500 */
[----:B------:R-:W-:-:S03]  /*14180*/  MOV R86, UR53 ;  /* 0x0000003500567c02 */ /* 0x000fc60008000f00 */
[----:B------:R-:W4:Y:S01]  /*14190*/  LDL.LU R216, [R1+0x1068] ;  /* 0x0010680001d87983 */ /* 0x000f220000300800 */
[----:B0-----:R-:W-:-:S03]  /*141a0*/  MOV R0, UR57 ;  /* 0x0000003900007c02 */ /* 0x001fc60008000f00 */
[----:B------:R0:W-:Y:S01]  /*141b0*/  STL [R1+0x20fc], R2 ;  /* 0x0020fc0201007387 */ /* 0x0001e20000100800 */
[----:B------:R-:W-:-:S03]  /*141c0*/  MOV R11, UR52 ;  /* 0x00000034000b7c02 */ /* 0x000fc60008000f00 */
[----:B0-----:R-:W4:Y:S01]  /*141d0*/  LDL.LU R2, [R1+0x1040] ;  /* 0x0010400001027983 */ /* 0x001f220000300800 */
[----:B------:R-:W-:-:S03]  /*141e0*/  ISETP.GT.AND P1, PT, R12, 0x1, PT ;  /* 0x000000010c00780c */ /* 0x000fc60003f24270 */
[----:B------:R-:W-:Y:S04]  /*141f0*/  STL [R1+0x2088], R13 ;  /* 0x0020880d01007387 */ /* 0x000fe80000100800 */
[----:B------:R-:W-:Y:S04]  /*14200*/  STL [R1+0x24fc], R84 ;  /* 0x0024fc5401007387 */ /* 0x000fe80000100800 */
[----:B------:R-:W-:Y:S04]  /*14210*/  STL [R1+0x2500], R85 ;  /* 0x0025005501007387 */ /* 0x000fe80000100800 */
[----:B------:R-:W-:Y:S04]  /*14220*/  STL [R1+0x2504], R86 ;  /* 0x0025045601007387 */ /* 0x000fe80000100800 */
[----:B------:R-:W-:Y:S04]  /*14230*/  STL [R1+0x2508], R0 ;  /* 0x0025080001007387 */ /* 0x000fe80000100800 */
[----:B------:R0:W-:Y:S02]  /*14240*/  STL [R1+0x206c], R11 ;  /* 0x00206c0b01007387 */ /* 0x0001e40000100800 */
[----:B0-----:R-:W-:-:S05]  /*14250*/  MOV R11, UR56 ;  /* 0x00000038000b7c02 */ /* 0x001fca0008000f00 */
[----:B------:R-:W-:Y:S04]  /*14260*/  STL [R1+0x250c], R11 ;  /* 0x00250c0b01007387 */ /* 0x000fe80000100800 */
[----:B------:R-:W-:Y:S04]  /*14270*/  STL [R1+0x2510], R87 ;  /* 0x0025105701007387 */ /* 0x000fe80000100800 */
[----:B------:R-:W4:Y:S04]  /*14280*/  LDL R23, [R1+0x2018] ;  /* 0x0020180001177983 */ /* 0x000f280000100800 */
[----:B--2---:R0:W-:Y:S04]  /*14290*/  STL [R1+0xc40], R22 ;  /* 0x000c401601007387 */ /* 0x0041e80000100800 */
[----:B0-----:R-:W2:Y:S04]  /*142a0*/  LDL R22, [R1+0x201c] ;  /* 0x00201c0001167983 */ /* 0x001ea80000100800 */
[----:B------:R-:W-:Y:S04]  /*142b0*/  STL [R1+0x2518], R20 ;  /* 0x0025181401007387 */ /* 0x000fe80000100800 */
[----:B------:R-:W-:Y:S04]  /*142c0*/  STL [R1+0x2514], R21 ;  /* 0x0025141501007387 */ /* 0x000fe80000100800 */
[----:B---3--:R0:W-:Y:S04]  /*142d0*/  STL [R1+0xc3c], R14 ;  /* 0x000c3c0e01007387 */ /* 0x0081e80000100800 */
[----:B0-----:R-:W3:Y:S04]  /*142e0*/  LDL.LU R14, [R1+0x29cc] ;  /* 0x0029cc00010e7983 */ /* 0x001ee80000300800 */
[----:B------:R-:W-:Y:S04]  /*142f0*/  STL [R1+0x2520], R18 ;  /* 0x0025201201007387 */ /* 0x000fe80000100800 */
[----:B------:R-:W-:Y:S04]  /*14300*/  STL [R1+0x251c], R19 ;  /* 0x00251c1301007387 */ /* 0x000fe80000100800 */
[----:B----4-:R0:W-:Y:S04]  /*14310*/  STL [R1+0xc38], R15 ;  /* 0x000c380f01007387 */ /* 0x0101e80000100800 */
[----:B0-----:R-:W3:Y:S01]  /*14320*/  LDL.LU R15, [R1+0x29c8] ;  /* 0x0029c800010f7983 */ /* 0x001ee20000300800 */
[----:B------:R-:W-:-:S02]  /*14330*/  PRMT R252, RZ, 0x7610, R252 ;  /* 0x00007610fffc7816 */ /* 0x000fc400000000fc */
[----:B------:R-:W-:-:S06]  /*14340*/  PRMT R251, RZ, 0x7610, R251 ;  /* 0x00007610fffb7816 */ /* 0x000fcc00000000fb */
[----:B--2---:R-:W2:Y:S04]  /*14350*/  @P1 LDG.E.U16 R251, desc[UR60][R22.64] ;  /* 0x0000003c16fb1981 */ /* 0x004ea8000c1e1500 */
[----:B---3--:R-:W3:Y:S04]  /*14360*/  @P0 LDG.E.U16 R252, desc[UR60][R14.64] ;  /* 0x0000003c0efc0981 */ /* 0x008ee8000c1e1500 */
[----:B------:R-:W-:Y:S04]  /*14370*/  STL [R1+0x2528], R16 ;  /* 0x0025281001007387 */ /* 0x000fe80000100800 */
[----:B------:R-:W-:Y:S04]  /*14380*/  STL [R1+0x2524], R17 ;  /* 0x0025241101007387 */ /* 0x000fe80000100800 */
[----:B---3--:R0:W-:Y:S04]  /*14390*/  STL [R1+0xc34], R252 ;  /* 0x000c34fc01007387 */ /* 0x0081e80000100800 */
[----:B0-----:R-:W3:Y:S04]  /*143a0*/  LDL.LU R252, [R1+0x29c4] ;  /* 0x0029c40001fc7983 */ /* 0x001ee80000300800 */
[----:B------:R-:W-:Y:S04]  /*143b0*/  STL [R1+0x2530], R14 ;  /* 0x0025300e01007387 */ /* 0x000fe80000100800 */
[----:B------:R-:W-:Y:S04]  /*143c0*/  STL [R1+0x252c], R15 ;  /* 0x00252c0f01007387 */ /* 0x000fe80000100800 */
[----:B--2---:R0:W-:Y:S04]  /*143d0*/  STL [R1+0xc30], R251 ;  /* 0x000c30fb01007387 */ /* 0x0041e80000100800 */
[----:B0-----:R-:W2:Y:S04]  /*143e0*/  LDL.LU R251, [R1+0x29c0] ;  /* 0x0029c00001fb7983 */ /* 0x001ea80000300800 */
[----:B------:R-:W4:Y:S04]  /*143f0*/  LDL R22, [R1+0x2010] ;  /* 0x0020100001167983 */ /* 0x000f280000100800 */
[----:B------:R-:W4:Y:S01]  /*14400*/  LDL R23, [R1+0x2014] ;  /* 0x0020140001177983 */ /* 0x000f220000100800 */
[----:B---3--:R-:W-:-:S02]  /*14410*/  PRMT R252, RZ, 0x7610, R252 ;  /* 0x00007610fffc7816 */ /* 0x008fc400000000fc */
[----:B----4-:R-:W-:-:S04]  /*14420*/  @P1 LOP3.LUT R23, R23, R22, RZ, 0x3c, !PT ;  /* 0x0000001617171212 */ /* 0x010fc800078e3cff */
[----:B------:R-:W-:-:S04]  /*14430*/  @P1 LOP3.LUT R22, R23, R22, RZ, 0x3c, !PT ;  /* 0x0000001617161212 */ /* 0x000fc800078e3cff */
[----:B------:R-:W-:-:S05]  /*14440*/  @P1 LOP3.LUT R23, R23, R22, RZ, 0x3c, !PT ;  /* 0x0000001617171212 */ /* 0x000fca00078e3cff */
[----:B------:R-:W3:Y:S04]  /*14450*/  @P1 LDG.E.U16 R252, desc[UR60][R22.64] ;  /* 0x0000003c16fc1981 */ /* 0x000ee8000c1e1500 */
[----:B---3--:R0:W-:Y:S04]  /*14460*/  STL [R1+0xc2c], R252 ;  /* 0x000c2cfc01007387 */ /* 0x0081e80000100800 */
[----:B0-----:R-:W3:Y:S04]  /*14470*/  LDL.LU R252, [R1+0x29bc] ;  /* 0x0029bc0001fc7983 */ /* 0x001ee80000300800 */
[----:B------:R-:W4:Y:S04]  /*14480*/  LDL R22, [R1+0x2008] ;  /* 0x0020080001167983 */ /* 0x000f280000100800 */
[----:B------:R-:W4:Y:S01]  /*14490*/  LDL R23, [R1+0x200c] ;  /* 0x00200c0001177983 */ /* 0x000f220000100800 */
[----:B--2---:R-:W-:-:S02]  /*144a0*/  PRMT R251, RZ, 0x7610, R251 ;  /* 0x00007610fffb7816 */ /* 0x004fc400000000fb */
[----:B----4-:R-:W-:-:S04]  /*144b0*/  @P1 LOP3.LUT R23, R23, R22, RZ, 0x3c, !PT ;  /* 0x0000001617171212 */ /* 0x010fc800078e3cff */
[----:B------:R-:W-:-:S04]  /*144c0*/  @P1 LOP3.LUT R22, R23, R22, RZ, 0x3c, !PT ;  /* 0x0000001617161212 */ /* 0x000fc800078e3cff */
[----:B------:R-:W-:-:S05]  /*144d0*/  @P1 LOP3.LUT R23, R23, R22, RZ, 0x3c, !PT ;  /* 0x0000001617171212 */ /* 0x000fca00078e3cff */
[----:B------:R-:W2:Y:S04]  /*144e0*/  @P1 LDG.E.U16 R251, desc[UR60][R22.64] ;  /* 0x0000003c16fb1981 */ /* 0x000ea8000c1e1500 */
        /* <DEDUP_REMOVED lines=8> */
[----:B------:R-:W3:Y:S01]  /*14570*/  @P1 LDG.E.U16 R252, desc[UR60][R22.64] ;  /* 0x0000003c16fc1981 */ /* 0x000ee2000c1e1500 */
[----:B------:R-:W-:-:S03]  /*14580*/  ISETP.GT.AND P0, PT, R12, 0x2, PT ;  /* 0x000000020c00780c */ /* 0x000fc60003f04270 */
        /* <DEDUP_REMOVED lines=115> */
[----:B------:R-:W-:-:S02]  /*14cc0*/  PRMT R48, RZ, 0x7610, R48 ;  /* 0x00007610ff307816 */ /* 0x000fc40000000030 */
[----:B----4-:R-:W-:-:S04]  /*14cd0*/  @P1 LOP3.LUT R23, R23, R22, RZ, 0x3c, !PT ;  /* 0x0000001617171212 */ /* 0x010fc800078e3cff */
[----:B------:R-:W-:-:S04]  /*14ce0*/  @P1 LOP3.LUT R22, R23, R22, RZ, 0x3c, !PT ;  /* 0x0000001617161212 */ /* 0x000fc800078e3cff */
[----:B------:R-:W-:-:S05]  /*14cf0*/  @P1 LOP3.LUT R23, R23, R22, RZ, 0x3c, !PT ;  /* 0x0000001617171212 */ /* 0x000fca00078e3cff */
[----:B------:R-:W4:Y:S04]  /*14d00*/  @P1 LDG.E.U16 R48, desc[UR60][R22.64] ;  /* 0x0000003c16301981 */ /* 0x000f28000c1e1500 */
[----:B------:R-:W2:Y:S04]  /*14d10*/  LDL R22, [R1+0x1f90] ;  /* 0x001f900001167983 */ /* 0x000ea80000100800 */
[----:B------:R-:W2:Y:S01]  /*14d20*/  LDL R23, [R1+0x1f94] ;  /* 0x001f940001177983 */ /* 0x000ea20000100800 */
[----:B------:R-:W-:-:S03]  /*14d30*/  PRMT R49, RZ, 0x7610, R49 ;  /* 0x00007610ff317816 */ /* 0x000fc60000000031 */
[----:B----4-:R-:W-:Y:S01]  /*14d40*/  STL [R1+0x2534], R48 ;  /* 0x0025343001007387 */ /* 0x010fe20000100800 */
[----:B--2---:R-:W-:-:S04]  /*14d50*/  @P1 LOP3.LUT R23, R23, R22, RZ, 0x3c, !PT ;  /* 0x0000001617171212 */ /* 0x004fc800078e3cff */
[----:B------:R-:W-:-:S04]  /*14d60*/  @P1 LOP3.LUT R22, R23, R22, RZ, 0x3c, !PT ;  /* 0x0000001617161212 */ /* 0x000fc800078e3cff */
[----:B------:R-:W-:-:S05]  /*14d70*/  @P1 LOP3.LUT R23, R23, R22, RZ, 0x3c, !PT ;  /* 0x0000001617171212 */ /* 0x000fca00078e3cff */
[----:B------:R-:W2:Y:S04]  /*14d80*/  @P1 LDG.E.U16 R49, desc[UR60][R22.64] ;  /* 0x0000003c16311981 */ /* 0x000ea8000c1e1500 */
[----:B------:R-:W4:Y:S04]  /*14d90*/  LDL R22, [R1+0x1f88] ;  /* 0x001f880001167983 */ /* 0x000f280000100800 */
[----:B------:R-:W4:Y:S01]  /*14da0*/  LDL R23, [R1+0x1f8c] ;  /* 0x001f8c0001177983 */ /* 0x000f220000100800 */
[----:B------:R-:W-:-:S03]  /*14db0*/  PRMT R50, RZ, 0x7610, R50 ;  /* 0x00007610ff327816 */ /* 0x000fc60000000032 */
[----:B--2---:R-:W-:Y:S01]  /*14dc0*/  STL [R1+0x2538], R49 ;  /* 0x0025383101007387 */ /* 0x004fe20000100800 */
[----:B----4-:R-:W-:-:S04]  /*14dd0*/  @P1 LOP3.LUT R23, R23, R22, RZ, 0x3c, !PT ;  /* 0x0000001617171212 */ /* 0x010fc800078e3cff */
        /* <DEDUP_REMOVED lines=13> */
[----:B------:R-:W-:Y:S02]  /*14eb0*/  ISETP.GT.AND P0, PT, R12, 0x6, PT ;  /* 0x000000060c00780c */ /* 0x000fe40003f04270 */
[----:B------:R-:W-:Y:S01]  /*14ec0*/  PRMT R45, RZ, 0x7610, R45 ;  /* 0x00007610ff2d7816 */ /* 0x000fe2000000002d */
[----:B--2---:R-:W-:Y:S10]  /*14ed0*/  STL [R1+0x2540], R51 ;  /* 0x0025403301007387 */ /* 0x004ff40000100800 */
        /* <DEDUP_REMOVED lines=60> */
[----:B------:R0:W2:Y:S04]  /*152a0*/  @P1 LDG.E.U16 R160, desc[UR60][R22.64] ;  /* 0x0000003c16a01981 */ /* 0x0000a8000c1e1500 */
[----:B------:R-:W0:Y:S04]  /*152b0*/  LDL R22, [R1+0x1f38] ;  /* 0x001f380001167983 */ /* 0x000e280000100800 */
[----:B------:R-:W0:Y:S01]  /*152c0*/  LDL R23, [R1+0x1f3c] ;  /* 0x001f3c0001177983 */ /* 0x000e220000100800 */
[----:B------:R-:W-:Y:S02]  /*152d0*/  ISETP.GT.AND P0, PT, R12, 0x8, PT ;  /* 0x000000080c00780c */ /* 0x000fe40003f04270 */
[----:B------:R-:W-:-:S11]  /*152e0*/  PRMT R251, RZ, 0x7610, R251 ;  /* 0x00007610fffb7816 */ /* 0x000fd600000000fb */
[----:B0-----:R-:W-:-:S04]  /*152f0*/  @P0 LOP3.LUT R23, R23, R22, RZ, 0x3c, !PT ;  /* 0x0000001617170212 */ /* 0x001fc800078e3cff */
[----:B------:R-:W-:-:S04]  /*15300*/  @P0 LOP3.LUT R22, R23, R22, RZ, 0x3c, !PT ;  /* 0x0000001617160212 */ /* 0x000fc800078e3cff */
[----:B------:R-:W-:-:S05]  /*15310*/  @P0 LOP3.LUT R23, R23, R22, RZ, 0x3c, !PT ;  /* 0x0000001617170212 */ /* 0x000fca00078e3cff */
[----:B------:R-:W4:Y:S04]  /*15320*/  @P0 LDG.E.U16 R251, desc[UR60][R22.64] ;  /* 0x0000003c16fb0981 */ /* 0x000f28000c1e1500 */
[----:B--2---:R-:W-:Y:S04]  /*15330*/  STL [R1+0x2560], R160 ;  /* 0x002560a001007387 */ /* 0x004fe80000100800 */
[----:B----4-:R0:W-:Y:S04]  /*15340*/  STL [R1+0xbb4], R251 ;  /* 0x000bb4fb01007387 */ /* 0x0101e80000100800 */
        /* <DEDUP_REMOVED lines=277> */
[----:B---3--:R-:W-:-:S11]  /*164a0*/  PRMT R252, RZ, 0x7610, R252 ;  /* 0x00007610fffc7816 */ /* 0x008fd600000000fc */
[----:B0-----:R-:W-:-:S04]  /*164b0*/  @P0 LOP3.LUT R23, R23, R22, RZ, 0x3c, !PT ;  /* 0x0000001617170212 */ /* 0x001fc800078e3cff */
[----:B------:R-:W-:-:S04]  /*164c0*/  @P0 LOP3.LUT R22, R23, R22, RZ, 0x3c, !PT ;  /* 0x0000001617160212 */ /* 0x000fc800078e3cff */
[----:B------:R-:W-:-:S05]  /*164d0*/  @P0 LOP3.LUT R23, R23, R22, RZ, 0x3c, !PT ;  /* 0x0000001617170212 */ /* 0x000fca00078e3cff */
[----:B------:R-:W3:Y:S04]  /*164e0*/  @P0 LDG.E.U16 R252, desc[UR60][R22.64] ;  /* 0x0000003c16fc0981 */ /* 0x000ee8000c1e1500 */
[----:B--2---:R-:W-:Y:S04]  /*164f0*/  STL [R1+0x2590], R156 ;  /* 0x0025909c01007387 */ /* 0x004fe80000100800 */
[----:B---3--:R0:W-:Y:S04]  /*16500*/  STL [R1+0xb24], R252 ;  /* 0x000b24fc01007387 */ /* 0x0081e80000100800 */
[----:B0-----:R-:W2:Y:S04]  /*16510*/  LDL.LU R252, [R1+0x2930] ;  /* 0x0029300001fc7983 */ /* 0x001ea80000300800 */
[----:B------:R-:W3:Y:S04]  /*16520*/  LDL R22, [R1+0x1e30] ;  /* 0x001e300001167983 */ /* 0x000ee80000100800 */
[----:B------:R-:W3:Y:S01]  /*16530*/  LDL R23, [R1+0x1e34] ;  /* 0x001e340001177983 */ /* 0x000ee20000100800 */
[----:B------:R-:W-:-:S02]  /*16540*/  PRMT R251, RZ, 0x7610, R251 ;  /* 0x00007610fffb7816 */ /* 0x000fc400000000fb */
[----:B---3--:R-:W-:-:S04]  /*16550*/  @P0 LOP3.LUT R23, R23, R22, RZ, 0x3c, !PT ;  /* 0x0000001617170212 */ /* 0x008fc800078e3cff */
        /* <DEDUP_REMOVED lines=164> */
[----:B------:R-:W-:-:S02]  /*16fa0*/  PRMT R156, RZ, 0x7610, R156 ;  /* 0x00007610ff9c7816 */ /* 0x000fc4000000009c */
[----:B----4-:R-:W-:-:S04]  /*16fb0*/  @P0 LOP3.LUT R23, R23, R22, RZ, 0x3c, !PT ;  /* 0x0000001617170212 */ /* 0x010fc800078e3cff */
[----:B------:R-:W-:-:S04]  /*16fc0*/  @P0 LOP3.LUT R22, R23, R22, RZ, 0x3c, !PT ;  /* 0x0000001617160212 */ /* 0x000fc800078e3cff */
[----:B------:R-:W-:-:S05]  /*16fd0*/  @P0 LOP3.LUT R23, R23, R22, RZ, 0x3c, !PT ;  /* 0x0000001617170212 */ /* 0x000fca00078e3cff */
[----:B------:R-:W4:Y:S04]  /*16fe0*/  @P0 LDG.E.U16 R156, desc[UR60][R22.64] ;  /* 0x0000003c169c0981 */ /* 0x000f28000c1e1500 */
[----:B------:R-:W3:Y:S04]  /*16ff0*/  LDL R22, [R1+0x1d98] ;  /* 0x001d980001167983 */ /* 0x000ee80000100800 */
[----:B------:R-:W3:Y:S01]  /*17000*/  LDL R23, [R1+0x1d9c] ;  /* 0x001d9c0001177983 */ /* 0x000ee20000100800 */
[----:B------:R-:W-:Y:S02]  /*17010*/  ISETP.GT.AND P1, PT, R12, 0x15, PT ;  /* 0x000000150c00780c */ /* 0x000fe40003f24270 */
[----:B------:R-:W-:Y:S01]  /*17020*/  PRMT R56, RZ, 0x7610, R56 ;  /* 0x00007610ff387816 */ /* 0x000fe20000000038 */
[----:B----4-:R-:W-:Y:S10]  /*17030*/  STL [R1+0x2594], R156 ;  /* 0x0025949c01007387 */ /* 0x010ff40000100800 */
[----:B---3--:R-:W-:-:S04]  /*17040*/  @P1 LOP3.LUT R23, R23, R22, RZ, 0x3c, !PT ;  /* 0x0000001617171212 */ /* 0x008fc800078e3cff */
[----:B------:R-:W-:-:S04]  /*17050*/  @P1 LOP3.LUT R22, R23, R22, RZ, 0x3c, !PT ;  /* 0x0000001617161212 */ /* 0x000fc800078e3cff */
[----:B------:R-:W-:-:S05]  /*17060*/  @P1 LOP3.LUT R23, R23, R22, RZ, 0x3c, !PT ;  /* 0x0000001617171212 */ /* 0x000fca00078e3cff */
[----:B------:R-:W3:Y:S04]  /*17070*/  @P1 LDG.E.U16 R56, desc[UR60][R22.64] ;  /* 0x0000003c16381981 */ /* 0x000ee8000c1e1500 */
[----:B------:R-:W4:Y:S04]  /*17080*/  LDL R22, [R1+0x1d90] ;  /* 0x001d900001167983 */ /* 0x000f280000100800 */
[----:B------:R-:W4:Y:S01]  /*17090*/  LDL R23, [R1+0x1d94] ;  /* 0x001d940001177983 */ /* 0x000f220000100800 */
[----:B------:R-:W-:-:S03]  /*170a0*/  PRMT R57, RZ, 0x7610, R57 ;  /* 0x00007610ff397816 */ /* 0x000fc60000000039 */
[----:B---3--:R-:W-:Y:S01]  /*170b0*/  STL [R1+0x2598], R56 ;  /* 0x0025983801007387 */ /* 0x008fe20000100800 */
[----:B----4-:R-:W-:-:S04]  /*170c0*/  @P1 LOP3.LUT R23, R23, R22, RZ, 0x3c, !PT ;  /* 0x0000001617171212 */ /* 0x010fc800078e3cff */
        /* <DEDUP_REMOVED lines=21> */
[----:B------:R-:W-:Y:S02]  /*17220*/  ISETP.GT.AND P0, PT, R12, 0x16, PT ;  /* 0x000000160c00780c */ /* 0x000fe40003f04270 */
[----:B------:R-:W-:Y:S01]  /*17230*/  PRMT R24, RZ, 0x7610, R24 ;  /* 0x00007610ff187816 */ /* 0x000fe20000000018 */
[----:B---3--:R-:W-:Y:S10]  /*17240*/  STL [R1+0x25a4], R59 ;  /* 0x0025a43b01007387 */ /* 0x008ff40000100800 */
        /* <DEDUP_REMOVED lines=60> */
[----:B------:R0:W3:Y:S04]  /*17610*/  @P1 LDG.E.U16 R152, desc[UR60][R22.64] ;  /* 0x0000003c16981981 */ /* 0x0000e8000c1e1500 */
        /* <DEDUP_REMOVED lines=8> */
[----:B---3--:R-:W-:Y:S04]  /*176a0*/  STL [R1+0x25c8], R152 ;  /* 0x0025c89801007387 */ /* 0x008fe80000100800 */
[----:B----4-:R0:W-:Y:S04]  /*176b0*/  STL [R1+0xa94], R251 ;  /* 0x000a94fb01007387 */ /* 0x0101e80000100800 */
        /* <DEDUP_REMOVED lines=25> */
[----:B------:R-:W2:Y:S01]  /*17850*/  @P0 LDG.E.U16 R252, desc[UR60][R22.64] ;  /* 0x0000003c16fc0981 */ /* 0x000ea2000c1e1500 */
[----:B------:R-:W-:-:S03]  /*17860*/  ISETP.GT.AND P1, PT, R12, 0x19, PT ;  /* 0x000000190c00780c */ /* 0x000fc60003f24270 */
        /* <DEDUP_REMOVED lines=122> */
[----:B------:R-:W-:-:S03]  /*18010*/  PRMT R158, RZ, 0x7610, R158 ;  /* 0x00007610ff9e7816 */ /* 0x000fc6000000009e */
[----:B----4-:R-:W-:Y:S01]  /*18020*/  STL [R1+0x25cc], R157 ;  /* 0x0025cc9d01007387 */ /* 0x010fe20000100800 */
        /* <DEDUP_REMOVED lines=122> */
[----:B--2---:R-:W-:-:S11]  /*187d0*/  PRMT R252, RZ, 0x7610, R252 ;  /* 0x00007610fffc7816 */ /* 0x004fd600000000fc */
[----:B0-----:R-:W-:-:S04]  /*187e0*/  @P0 LOP3.LUT R23, R23, R22, RZ, 0x3c, !PT ;  /* 0x0000001617170212 */ /* 0x001fc800078e3cff */
[----:B------:R-:W-:-:S04]  /*187f0*/  @P0 LOP3.LUT R22, R23, R22, RZ, 0x3c, !PT ;  /* 0x0000001617160212 */ /* 0x000fc800078e3cff */
[----:B------:R-:W-:-:S05]  /*18800*/  @P0 LOP3.LUT R23, R23, R22, RZ, 0x3c, !PT ;  /* 0x0000001617170212 */ /* 0x000fca00078e3cff */
[----:B------:R-:W2:Y:S04]  /*18810*/  @P0 LDG.E.U16 R252, desc[UR60][R22.64] ;  /* 0x0000003c16fc0981 */ /* 0x000ea8000c1e1500 */
[----:B---3--:R-:W-:Y:S04]  /*18820*/  STL [R1+0x2608], R148 ;  /* 0x0026089401007387 */ /* 0x008fe80000100800 */
[----:B--2---:R0:W-:Y:S04]  /*18830*/  STL [R1+0xa00], R252 ;  /* 0x000a00fc01007387 */ /* 0x0041e80000100800 */
        /* <DEDUP_REMOVED lines=128> */
[----:B----4-:R0:W-:Y:S04]  /*19040*/  STL [R1+0x9c8], R250 ;  /* 0x0009c8fa01007387 */ /* 0x0101e80000100800 */
[----:B0-----:R-:W4:Y:S04]  /*19050*/  LDL.LU R250, [R1+0x286c] ;  /* 0x00286c0001fa7983 */ /* 0x001f280000300800 */
[----:B------:R-:W2:Y:S04]  /*19060*/  LDL R22, [R1+0x1bc0] ;  /* 0x001bc00001167983 */ /* 0x000ea80000100800 */
[----:B------:R-:W2:Y:S01]  /*19070*/  LDL R23, [R1+0x1bc4] ;  /* 0x001bc40001177983 */ /* 0x000ea20000100800 */
[----:B------:R-:W-:-:S02]  /*19080*/  PRMT R249, RZ, 0x7610, R249 ;  /* 0x00007610fff97816 */ /* 0x000fc400000000f9 */
[----:B--2---:R-:W-:-:S04]  /*19090*/  @P1 LOP3.LUT R23, R23, R22, RZ, 0x3c, !PT ;  /* 0x0000001617171212 */ /* 0x004fc800078e3cff */
[----:B------:R-:W-:-:S04]  /*190a0*/  @P1 LOP3.LUT R22, R23, R22, RZ, 0x3c, !PT ;  /* 0x0000001617161212 */ /* 0x000fc800078e3cff */
[----:B------:R-:W-:-:S05]  /*190b0*/  @P1 LOP3.LUT R23, R23, R22, RZ, 0x3c, !PT ;  /* 0x0000001617171212 */ /* 0x000fca00078e3cff */
[----:B------:R-:W2:Y:S01]  /*190c0*/  @P1 LDG.E.U16 R249, desc[UR60][R22.64] ;  /* 0x0000003c16f91981 */ /* 0x000ea2000c1e1500 */
[----:B------:R-:W-:-:S03]  /*190d0*/  ISETP.GT.AND P0, PT, R12, 0x24, PT ;  /* 0x000000240c00780c */ /* 0x000fc60003f04270 */
        /* <DEDUP_REMOVED lines=158> */
[----:B------:R-:W2:Y:S04]  /*19ac0*/  @P0 LDG.E.U16 R246, desc[UR60][R22.64] ;  /* 0x0000003c16f60981 */ /* 0x000ea8000c1e1500 */
        /* <DEDUP_REMOVED lines=45> */
[----:B------:R-:W4:Y:S01]  /*19da0*/  @P1 LDG.E.U16 R241, desc[UR60][R22.64] ;  /* 0x0000003c16f11981 */ /* 0x000f22000c1e1500 */
[----:B------:R-:W-:-:S03]  /*19db0*/  ISETP.GT.AND P0, PT, R12, 0x2a, PT ;  /* 0x0000002a0c00780c */ /* 0x000fc60003f04270 */
        /* <DEDUP_REMOVED lines=321> */
[----:B------:R0:W3:Y:S04]  /*1b1d0*/  @P1 LDG.E.U16 R29, desc[UR60][R22.64] ;  /* 0x0000003c161d1981 */ /* 0x0000e8000c1e1500 */
[----:B------:R-:W0:Y:S04]  /*1b1e0*/  LDL R22, [R1+0x19d0] ;  /* 0x0019d00001167983 */ /* 0x000e280000100800 */
[----:B------:R-:W0:Y:S01]  /*1b1f0*/  LDL R23, [R1+0x19d4] ;  /* 0x0019d40001177983 */ /* 0x000e220000100800 */
[----:B------:R-:W-:Y:S02]  /*1b200*/  PRMT R42, RZ, 0x7610, R42 ;  /* 0x00007610ff2a7816 */ /* 0x000fe4000000002a */
[----:B0-----:R-:W-:-:S04]  /*1b210*/  @P1 LOP3.LUT R23, R23, R22, RZ, 0x3c, !PT ;  /* 0x0000001617171212 */ /* 0x001fc800078e3cff */
[----:B------:R-:W-:-:S04]  /*1b220*/  @P1 LOP3.LUT R22, R23, R22, RZ, 0x3c, !PT ;  /* 0x0000001617161212 */ /* 0x000fc800078e3cff */
[----:B------:R-:W-:Y:S01]  /*1b230*/  @P1 LOP3.LUT R23, R23, R22, RZ, 0x3c, !PT ;  /* 0x0000001617171212 */ /* 0x000fe200078e3cff */
[----:B---3--:R-:W-:Y:S04]  /*1b240*/  STL [R1+0x26a0], R29 ;  /* 0x0026a01d01007387 */ /* 0x008fe80000100800 */
[----:B------:R0:W3:Y:S04]  /*1b250*/  @P1 LDG.E.U16 R42, desc[UR60][R22.64] ;  /* 0x0000003c162a1981 */ /* 0x0000e8000c1e1500 */
[----:B------:R-:W0:Y:S04]  /*1b260*/  LDL R22, [R1+0x19c8] ;  /* 0x0019c80001167983 */ /* 0x000e280000100800 */
[----:B------:R-:W0:Y:S01]  /*1b270*/  LDL R23, [R1+0x19cc] ;  /* 0x0019cc0001177983 */ /* 0x000e220000100800 */
[----:B------:R-:W-:-:S02]  /*1b280*/  PRMT R148, RZ, 0x7610, R148 ;  /* 0x00007610ff947816 */ /* 0x000fc40000000094 */
        /* <DEDUP_REMOVED lines=15> */
[----:B------:R-:W-:-:S02]  /*1b380*/  ISETP.GT.AND P0, PT, R12, 0x34, PT ;  /* 0x000000340c00780c */ /* 0x000fc40003f04270 */
[----:B------:R-:W-:-:S11]  /*1b390*/  PRMT R161, RZ, 0x7610, R161 ;  /* 0x00007610ffa17816 */ /* 0x000fd600000000a1 */
        /* <DEDUP_REMOVED lines=210> */
[----:B------:R0:W2:Y:S04]  /*1c0c0*/  @P0 LDG.E.U16 R29, desc[UR60][R22.64] ;  /* 0x0000003c161d0981 */ /* 0x0000a8000c1e1500 */
[----:B------:R-:W0:Y:S04]  /*1c0d0*/  LDL R22, [R1+0x18f0] ;  /* 0x0018f00001167983 */ /* 0x000e280000100800 */
[----:B------:R-:W0:Y:S01]  /*1c0e0*/  LDL R23, [R1+0x18f4] ;  /* 0x0018f40001177983 */ /* 0x000e220000100800 */
[----:B------:R-:W-:Y:S02]  /*1c0f0*/  PRMT R140, RZ, 0x7610, R140 ;  /* 0x00007610ff8c7816 */ /* 0x000fe4000000008c */
[----:B0-----:R-:W-:-:S04]  /*1c100*/  @P0 LOP3.LUT R23, R23, R22, RZ, 0x3c, !PT ;  /* 0x0000001617170212 */ /* 0x001fc800078e3cff */
[----:B------:R-:W-:-:S04]  /*1c110*/  @P0 LOP3.LUT R22, R23, R22, RZ, 0x3c, !PT ;  /* 0x0000001617160212 */ /* 0x000fc800078e3cff */
[----:B------:R-:W-:Y:S01]  /*1c120*/  @P0 LOP3.LUT R23, R23, R22, RZ, 0x3c, !PT ;  /* 0x0000001617170212 */ /* 0x000fe200078e3cff */
[----:B--2---:R-:W-:Y:S04]  /*1c130*/  STL [R1+0x26f0], R29 ;  /* 0x0026f01d01007387 */ /* 0x004fe80000100800 */
[----:B------:R0:W2:Y:S04]  /*1c140*/  @P0 LDG.E.U16 R140, desc[UR60][R22.64] ;  /* 0x0000003c168c0981 */ /* 0x0000a8000c1e1500 */
[----:B------:R-:W0:Y:S04]  /*1c150*/  LDL R22, [R1+0x18e8] ;  /* 0x0018e80001167983 */ /* 0x000e280000100800 */
[----:B------:R-:W0:Y:S01]  /*1c160*/  LDL R23, [R1+0x18ec] ;  /* 0x0018ec0001177983 */ /* 0x000e220000100800 */
[----:B------:R-:W-:-:S02]  /*1c170*/  PRMT R141, RZ, 0x7610, R141 ;  /* 0x00007610ff8d7816 */ /* 0x000fc4000000008d */
        /* <DEDUP_REMOVED lines=15> */
[----:B------:R-:W-:-:S02]  /*1c270*/  ISETP.GT.AND P1, PT, R12, 0x3b, PT ;  /* 0x0000003b0c00780c */ /* 0x000fc40003f24270 */
[----:B------:R-:W-:-:S11]  /*1c280*/  PRMT R150, RZ, 0x7610, R150 ;  /* 0x00007610ff967816 */ /* 0x000fd60000000096 */
        /* <DEDUP_REMOVED lines=182> */
[----:B---3--:R0:W-:Y:S04]  /*1cdf0*/  STL [R1+0x2784], R31 ;  /* 0x0027841f01007387 */ /* 0x0081e80000100800 */
[----:B0-----:R-:W3:Y:S01]  /*1ce00*/  LDL R31, [R1+0x1824] ;  /* 0x00182400011f7983 */ /* 0x001ee20000100800 */
[----:B----4-:R-:W-:-:S04]  /*1ce10*/  @P0 LOP3.LUT R23, R23, R22, RZ, 0x3c, !PT ;  /* 0x0000001617170212 */ /* 0x010fc800078e3cff */
[----:B------:R-:W-:-:S04]  /*1ce20*/  @P0 LOP3.LUT R22, R23, R22, RZ, 0x3c, !PT ;  /* 0x0000001617160212 */ /* 0x000fc800078e3cff */
[----:B------:R-:W-:-:S05]  /*1ce30*/  @P0 LOP3.LUT R23, R23, R22, RZ, 0x3c, !PT ;  /* 0x0000001617170212 */ /* 0x000fca00078e3cff */
[----:B------:R3:W4:Y:S04]  /*1ce40*/  @P0 LDG.E.U16 R34, desc[UR60][R22.64] ;  /* 0x0000003c16220981 */ /* 0x000728000c1e1500 */
[----:B------:R-:W2:Y:S01]  /*1ce50*/  LDL R23, [R1+0x1820] ;  /* 0x0018200001177983 */ /* 0x000ea20000100800 */
[----:B------:R-:W-:Y:S01]  /*1ce60*/  PRMT R9, RZ, 0x7610, R9 ;  /* 0x00007610ff097816 */ /* 0x000fe20000000009 */
[----:B---3--:R-:W-:Y:S02]  /*1ce70*/  @P0 IMAD.MOV.U32 R22, RZ, RZ, R31 ;  /* 0x000000ffff160224 */ /* 0x008fe400078e001f */
[----:B----4-:R0:W-:Y:S01]  /*1ce80*/  STL [R1+0x7f4], R34 ;  /* 0x0007f42201007387 */ /* 0x0101e20000100800 */
[----:B------:R-:W-:Y:S02]  /*1ce90*/  ISETP.GT.AND P1, PT, R12, 0x41, PT ;  /* 0x000000410c00780c */ /* 0x000fe40003f24270 */
[----:B------:R-:W-:Y:S01]  /*1cea0*/  PRMT R32, RZ, 0x7610, R32 ;  /* 0x00007610ff207816 */ /* 0x000fe20000000020 */
[----:B------:R-:W3:Y:S04]  /*1ceb0*/  LDL R31, [R1+0x1804] ;  /* 0x00180400011f7983 */ /* 0x000ee80000100800 */
[----:B--2---:R1:W2:Y:S04]  /*1cec0*/  @P0 LDG.E.U16 R9, desc[UR60][R22.64] ;  /* 0x0000003c16090981 */ /* 0x0042a8000c1e1500 */
[----:B0-----:R-:W4:Y:S04]  /*1ced0*/  LDL R34, [R1+0x180c] ;  /* 0x00180c0001227983 */ /* 0x001f280000100800 */
[----:B------:R-:W1:Y:S04]  /*1cee0*/  LDL R22, [R1+0x1818] ;  /* 0x0018180001167983 */ /* 0x000e680000100800 */
[----:B------:R-:W1:Y:S02]  /*1cef0*/  LDL R23, [R1+0x181c] ;  /* 0x00181c0001177983 */ /* 0x000e640000100800 */
[----:B-1----:R-:W-:-:S04]  /*1cf00*/  @P1 LOP3.LUT R23, R23, R22, RZ, 0x3c, !PT ;  /* 0x0000001617171212 */ /* 0x002fc800078e3cff */
[----:B------:R-:W-:-:S04]  /*1cf10*/  @P1 LOP3.LUT R22, R23, R22, RZ, 0x3c, !PT ;  /* 0x0000001617161212 */ /* 0x000fc800078e3cff */
[----:B------:R-:W-:Y:S01]  /*1cf20*/  @P1 LOP3.LUT R23, R23, R22, RZ, 0x3c, !PT ;  /* 0x0000001617171212 */ /* 0x000fe200078e3cff */
[----:B--2---:R0:W-:Y:S04]  /*1cf30*/  STL [R1+0x2788], R9 ;  /* 0x0027880901007387 */ /* 0x0041e80000100800 */
[----:B------:R1:W2:Y:S01]  /*1cf40*/  @P1 LDG.E.U16 R32, desc[UR60][R22.64] ;  /* 0x0000003c16201981 */ /* 0x0002a2000c1e1500 */
[----:B------:R-:W-:-:S03]  /*1cf50*/  PRMT R28, RZ, 0x7610, R28 ;  /* 0x00007610ff1c7816 */ /* 0x000fc6000000001c */
[----:B0-----:R-:W3:Y:S04]  /*1cf60*/  LDL R9, [R1+0x1800] ;  /* 0x0018000001097983 */ /* 0x001ee80000100800 */
[----:B------:R-:W1:Y:S04]  /*1cf70*/  LDL R22, [R1+0x1810] ;  /* 0x0018100001167983 */ /* 0x000e680000100800 */
[----:B------:R-:W1:Y:S02]  /*1cf80*/  LDL R23, [R1+0x1814] ;  /* 0x0018140001177983 */ /* 0x000e640000100800 */
[----:B-1----:R-:W-:-:S04]  /*1cf90*/  @P1 LOP3.LUT R23, R23, R22, RZ, 0x3c, !PT ;  /* 0x0000001617171212 */ /* 0x002fc800078e3cff */
[----:B------:R-:W-:-:S04]  /*1cfa0*/  @P1 LOP3.LUT R22, R23, R22, RZ, 0x3c, !PT ;  /* 0x0000001617161212 */ /* 0x000fc800078e3cff */
[----:B------:R-:W-:Y:S01]  /*1cfb0*/  @P1 LOP3.LUT R23, R23, R22, RZ, 0x3c, !PT ;  /* 0x0000001617171212 */ /* 0x000fe200078e3cff */
[----:B--2---:R-:W-:Y:S04]  /*1cfc0*/  STL [R1+0x2754], R32 ;  /* 0x0027542001007387 */ /* 0x004fe80000100800 */
[----:B------:R4:W2:Y:S04]  /*1cfd0*/  @P1 LDG.E.U16 R28, desc[UR60][R22.64] ;  /* 0x0000003c161c1981 */ /* 0x0008a8000c1e1500 */
[----:B------:R-:W3:Y:S01]  /*1cfe0*/  LDL R23, [R1+0x1808] ;  /* 0x0018080001177983 */ /* 0x000ee20000100800 */
[----:B------:R-:W-:Y:S01]  /*1cff0*/  PRMT R151, RZ, 0x7610, R151 ;  /* 0x00007610ff977816 */ /* 0x000fe20000000097 */
[----:B----4-:R-:W-:Y:S01]  /*1d000*/  @P1 IMAD.MOV.U32 R22, RZ, RZ, R34 ;  /* 0x000000ffff161224 */ /* 0x010fe200078e0022 */
[----:B------:R-:W-:-:S04]  /*1d010*/  PRMT R8, RZ, 0x7610, R8 ;  /* 0x00007610ff087816 */ /* 0x000fc80000000008 */
[----:B---3--:R0:W3:Y:S04]  /*1d020*/  @P1 LDG.E.U16 R151, desc[UR60][R22.64] ;  /* 0x0000003c16971981 */ /* 0x0080e8000c1e1500 */
[----:B--2---:R-:W-:Y:S04]  /*1d030*/  STL [R1+0x2758], R28 ;  /* 0x0027581c01007387 */ /* 0x004fe80000100800 */
[----:B------:R-:W2:Y:S01]  /*1d040*/  LDL R34, [R1+0x17ec] ;  /* 0x0017ec0001227983 */ /* 0x000ea20000100800 */
[----:B0-----:R-:W-:Y:S02]  /*1d050*/  @P1 IMAD.MOV.U32 R22, RZ, RZ, R31 ;  /* 0x000000ffff161224 */ /* 0x001fe400078e001f */
[----:B------:R-:W-:-:S05]  /*1d060*/  @P1 IMAD.MOV.U32 R23, RZ, RZ, R9 ;  /* 0x000000ffff171224 */ /* 0x000fca00078e0009 */
[----:B------:R-:W4:Y:S04]  /*1d070*/  @P1 LDG.E.U16 R8, desc[UR60][R22.64] ;  /* 0x0000003c16081981 */ /* 0x000f28000c1e1500 */
[----:B---3--:R-:W-:Y:S04]  /*1d080*/  STL [R1+0x275c], R151 ;  /* 0x00275c9701007387 */ /* 0x008fe80000100800 */
[----:B------:R-:W3:Y:S04]  /*1d090*/  LDL R22, [R1+0x17f8] ;  /* 0x0017f80001167983 */ /* 0x000ee80000100800 */
[----:B------:R-:W3:Y:S01]  /*1d0a0*/  LDL R23, [R1+0x17fc] ;  /* 0x0017fc0001177983 */ /* 0x000ee20000100800 */
[----:B------:R-:W-:-:S02]  /*1d0b0*/  ISETP.GT.AND P0, PT, R12, 0x42, PT ;  /* 0x000000420c00780c */ /* 0x000fc40003f04270 */
[----:B------:R-:W-:Y:S01]  /*1d0c0*/  PRMT R143, RZ, 0x7610, R143 ;  /* 0x00007610ff8f7816 */ /* 0x000fe2000000008f */
[----:B------:R-:W2:Y:S04]  /*1d0d0*/  LDL R31, [R1+0x17e0] ;  /* 0x0017e000011f7983 */ /* 0x000ea80000100800 */
[----:B------:R-:W2:Y:S04]  /*1d0e0*/  LDL R9, [R1+0x17e4] ;  /* 0x0017e40001097983 */ /* 0x000ea80000100800 */
[----:B----4-:R-:W-:Y:S02]  /*1d0f0*/  STL [R1+0x2760], R8 ;  /* 0x0027600801007387 */ /* 0x010fe40000100800 */
        /* <DEDUP_REMOVED lines=12> */
[----:B------:R-:W4:Y:S01]  /*1d1c0*/  LDL R23, [R1+0x17e8] ;  /* 0x0017e80001177983 */ /* 0x000f220000100800 */
[----:B------:R-:W-:Y:S01]  /*1d1d0*/  PRMT R205, RZ, 0x7610, R205 ;  /* 0x00007610ffcd7816 */ /* 0x000fe200000000cd */
[----:B--2---:R-:W-:Y:S01]  /*1d1e0*/  @P0 IMAD.MOV.U32 R22, RZ, RZ, R34 ;  /* 0x000000ffff160224 */ /* 0x004fe200078e0022 */
[----:B------:R-:W-:-:S04]  /*1d1f0*/  PRMT R206, RZ, 0x7610, R206 ;  /* 0x00007610ffce7816 */ /* 0x000fc800000000ce */
[----:B----4-:R0:W2:Y:S04]  /*1d200*/  @P0 LDG.E.U16 R205, desc[UR60][R22.64] ;  /* 0x0000003c16cd0981 */ /* 0x0100a8000c1e1500 */
[----:B---3--:R-:W-:Y:S04]  /*1d210*/  STL [R1+0x2768], R204 ;  /* 0x002768cc01007387 */ /* 0x008fe80000100800 */
[----:B------:R-:W3:Y:S01]  /*1d220*/  LDL R34, [R1+0x17cc] ;  /* 0x0017cc0001227983 */ /* 0x000ee20000100800 */
[----:B0-----:R-:W-:Y:S02]  /*1d230*/  @P0 IMAD.MOV.U32 R22, RZ, RZ, R9 ;  /* 0x000000ffff160224 */ /* 0x001fe400078e0009 */
[----:B------:R-:W-:-:S05]  /*1d240*/  @P0 IMAD.MOV.U32 R23, RZ, RZ, R31 ;  /* 0x000000ffff170224 */ /* 0x000fca00078e001f */
[----:B------:R-:W4:Y:S04]  /*1d250*/  @P0 LDG.E.U16 R206, desc[UR60][R22.64] ;  /* 0x0000003c16ce0981 */ /* 0x000f28000c1e1500 */
[----:B--2---:R0:W-:Y:S04]  /*1d260*/  STL [R1+0x276c], R205 ;  /* 0x00276ccd01007387 */ /* 0x0041e80000100800 */
[----:B------:R-:W2:Y:S04]  /*1d270*/  LDL R22, [R1+0x17d8] ;  /* 0x0017d80001167983 */ /* 0x000ea80000100800 */
[----:B------:R-:W2:Y:S01]  /*1d280*/  LDL R23, [R1+0x17dc] ;  /* 0x0017dc0001177983 */ /* 0x000ea20000100800 */
[----:B------:R-:W-:-:S02]  /*1d290*/  ISETP.GT.AND P1, PT, R12, 0x43, PT ;  /* 0x000000430c00780c */ /* 0x000fc40003f24270 */
[----:B------:R-:W-:Y:S01]  /*1d2a0*/  PRMT R33, RZ, 0x7610, R33 ;  /* 0x00007610ff217816 */ /* 0x000fe20000000021 */
[----:B------:R-:W3:Y:S04]  /*1d2b0*/  LDL R31, [R1+0x17c0] ;  /* 0x0017c000011f7983 */ /* 0x000ee80000100800 */
[----:B------:R-:W3:Y:S04]  /*1d2c0*/  LDL R9, [R1+0x17c4] ;  /* 0x0017c40001097983 */ /* 0x000ee80000100800 */
[----:B0-----:R-:W3:Y:S04]  /*1d2d0*/  LDL R205, [R1+0x17c8] ;  /* 0x0017c80001cd7983 */ /* 0x001ee80000100800 */
[----:B----4-:R0:W-:Y:S04]  /*1d2e0*/  STL [R1+0x2770], R206 ;  /* 0x002770ce01007387 */ /* 0x0101e80000100800 */
[----:B0-----:R-:W4:Y:S01]  /*1d2f0*/  LDL R206, [R1+0x17d4] ;  /* 0x0017d40001ce7983 */ /* 0x001f220000100800 */
[----:B--2---:R-:W-:-:S04]  /*1d300*/  @P1 LOP3.LUT R23, R23, R22, RZ, 0x3c, !PT ;  /* 0x0000001617171212 */ /* 0x004fc800078e3cff */
[----:B------:R-:W-:-:S04]  /*1d310*/  @P1 LOP3.LUT R22, R23, R22, RZ, 0x3c, !PT ;  /* 0x0000001617161212 */ /* 0x000fc800078e3cff */
[----:B------:R-:W-:-:S05]  /*1d320*/  @P1 LOP3.LUT R23, R23, R22, RZ, 0x3c, !PT ;  /* 0x0000001617171212 */ /* 0x000fca00078e3cff */
[----:B------:R4:W2:Y:S04]  /*1d330*/  @P1 LDG.E.U16 R33, desc[UR60][R22.64] ;  /* 0x0000003c16211981 */ /* 0x0008a8000c1e1500 */
[----:B------:R-:W3:Y:S01]  /*1d340*/  LDL R23, [R1+0x17d0] ;  /* 0x0017d00001177983 */ /* 0x000ee20000100800 */
[----:B------:R-:W-:Y:S01]  /*1d350*/  PRMT R35, RZ, 0x7610, R35 ;  /* 0x00007610ff237816 */ /* 0x000fe20000000023 */
[----:B----4-:R-:W-:Y:S01]  /*1d360*/  @P1 IMAD.MOV.U32 R22, RZ, RZ, R206 ;  /* 0x000000ffff161224 */ /* 0x010fe200078e00ce */
[----:B------:R-:W-:Y:S02]  /*1d370*/  PRMT R63, RZ, 0x7610, R63 ;  /* 0x00007610ff3f7816 */ /* 0x000fe4000000003f */
[----:B------:R-:W-:Y:S02]  /*1d380*/  PRMT R62, RZ, 0x7610, R62 ;  /* 0x00007610ff3e7816 */ /* 0x000fe4000000003e */
[----:B---3--:R0:W3:Y:S02]  /*1d390*/  @P1 LDG.E.U16 R35, desc[UR60][R22.64] ;  /* 0x0000003c16231981 */ /* 0x0080e4000c1e1500 */
[----:B0-----:R-:W-:-:S02]  /*1d3a0*/  @P1 IMAD.MOV.U32 R22, RZ, RZ, R34 ;  /* 0x000000ffff161224 */ /* 0x001fc400078e0022 */
[----:B------:R-:W-:-:S05]  /*1d3b0*/  @P1 IMAD.MOV.U32 R23, RZ, RZ, R205 ;  /* 0x000000ffff171224 */ /* 0x000fca00078e00cd */
[----:B------:R0:W4:Y:S02]  /*1d3c0*/  @P1 LDG.E.U16 R63, desc[UR60][R22.64] ;  /* 0x0000003c163f1981 */ /* 0x000124000c1e1500 */
[----:B0-----:R-:W-:Y:S02]  /*1d3d0*/  @P1 IMAD.MOV.U32 R22, RZ, RZ, R9 ;  /* 0x000000ffff161224 */ /* 0x001fe400078e0009 */
[----:B------:R-:W-:-:S05]  /*1d3e0*/  @P1 IMAD.MOV.U32 R23, RZ, RZ, R31 ;  /* 0x000000ffff171224 */ /* 0x000fca00078e001f */
[----:B------:R-:W4:Y:S04]  /*1d3f0*/  @P1 LDG.E.U16 R62, desc[UR60][R22.64] ;  /* 0x0000003c163e1981 */ /* 0x000f28000c1e1500 */
[----:B--2---:R-:W-:Y:S04]  /*1d400*/  STL [R1+0x2774], R33 ;  /* 0x0027742101007387 */ /* 0x004fe80000100800 */
[----:B---3--:R-:W-:Y:S04]  /*1d410*/  STL [R1+0x2778], R35 ;  /* 0x0027782301007387 */ /* 0x008fe80000100800 */
[----:B------:R-:W2:Y:S04]  /*1d420*/  LDL R205, [R1+0x17b4] ;  /* 0x0017b40001cd7983 */ /* 0x000ea80000100800 */
[----:B----4-:R-:W-:Y:S04]  /*1d430*/  STL [R1+0x277c], R63 ;  /* 0x00277c3f01007387 */ /* 0x010fe80000100800 */
[----:B------:R-:W3:Y:S04]  /*1d440*/  LDL R22, [R1+0x17b8] ;  /* 0x0017b80001167983 */ /* 0x000ee80000100800 */
[----:B------:R-:W3:Y:S04]  /*1d450*/  LDL R23, [R1+0x17bc] ;  /* 0x0017bc0001177983 */ /* 0x000ee80000100800 */
[----:B------:R-:W4:Y:S04]  /*1d460*/  LDL R206, [R1+0x17a8] ;  /* 0x0017a80001ce7983 */ /* 0x000f280000100800 */
[----:B------:R-:W4:Y:S04]  /*1d470*/  LDL R34, [R1+0x17ac] ;  /* 0x0017ac0001227983 */ /* 0x000f280000100800 */
[----:B------:R-:W4:Y:S04]  /*1d480*/  LDL R31, [R1+0x17a0] ;  /* 0x0017a000011f7983 */ /* 0x000f280000100800 */
[----:B------:R-:W4:Y:S04]  /*1d490*/  LDL R9, [R1+0x17a4] ;  /* 0x0017a40001097983 */ /* 0x000f280000100800 */
[----:B------:R0:W-:Y:S04]  /*1d4a0*/  STL [R1+0x278c], R62 ;  /* 0x00278c3e01007387 */ /* 0x0001e80000100800 */
[----:B0-----:R-:W4:Y:S01]  /*1d4b0*/  LDL R62, [R1+0x17b0] ;  /* 0x0017b000013e7983 */ /* 0x001f220000100800 */
[----:B------:R-:W-:-:S02]  /*1d4c0*/  ISETP.GT.AND P0, PT, R12, 0x44, PT ;  /* 0x000000440c00780c */ /* 0x000fc40003f04270 */
[----:B------:R-:W-:Y:S02]  /*1d4d0*/  PRMT R50, RZ, 0x7610, R50 ;  /* 0x00007610ff327816 */ /* 0x000fe40000000032 */
[----:B------:R-:W-:-:S09]  /*1d4e0*/  PRMT R49, RZ, 0x7610, R49 ;  /* 0x00007610ff317816 */ /* 0x000fd20000000031 */
[----:B---3--:R-:W-:-:S04]  /*1d4f0*/  @P0 LOP3.LUT R23, R23, R22, RZ, 0x3c, !PT ;  /* 0x0000001617170212 */ /* 0x008fc800078e3cff */
[----:B------:R-:W-:-:S04]  /*1d500*/  @P0 LOP3.LUT R22, R23, R22, RZ, 0x3c, !PT ;  /* 0x0000001617160212 */ /* 0x000fc800078e3cff */
[----:B------:R-:W-:-:S05]  /*1d510*/  @P0 LOP3.LUT R23, R23, R22, RZ, 0x3c, !PT ;  /* 0x0000001617170212 */ /* 0x000fca00078e3cff */
[----:B------:R2:W3:Y:S02]  /*1d520*/  @P0 LDG.E.U16 R50, desc[UR60][R22.64] ;  /* 0x0000003c16320981 */ /* 0x0004e4000c1e1500 */
[----:B--2---:R-:W-:Y:S02]  /*1d530*/  @P0 IMAD.MOV.U32 R22, RZ, RZ, R205 ;  /* 0x000000ffff160224 */ /* 0x004fe400078e00cd */
[----:B----4-:R-:W-:-:S05]  /*1d540*/  @P0 IMAD.MOV.U32 R23, RZ, RZ, R62 ;  /* 0x000000ffff170224 */ /* 0x010fca00078e003e */
[----:B------:R0:W2:Y:S01]  /*1d550*/  @P0 LDG.E.U16 R49, desc[UR60][R22.64] ;  /* 0x0000003c16310981 */ /* 0x0000a2000c1e1500 */
[----:B------:R-:W-:Y:S01]  /*1d560*/  PRMT R48, RZ, 0x7610, R48 ;  /* 0x00007610ff307816 */ /* 0x000fe20000000030 */
[----:B0-----:R-:W-:Y:S02]  /*1d570*/  @P0 IMAD.MOV.U32 R22, RZ, RZ, R34 ;  /* 0x000000ffff160224 */ /* 0x001fe400078e0022 */
[----:B------:R-:W-:-:S05]  /*1d580*/  @P0 IMAD.MOV.U32 R23, RZ, RZ, R206 ;  /* 0x000000ffff170224 */ /* 0x000fca00078e00ce */
[----:B------:R0:W4:Y:S04]  /*1d590*/  @P0 LDG.E.U16 R48, desc[UR60][R22.64] ;  /* 0x0000003c16300981 */ /* 0x000128000c1e1500 */
[----:B---3--:R1:W-:Y:S04]  /*1d5a0*/  STL [R1+0x2790], R50 ;  /* 0x0027903201007387 */ /* 0x0083e80000100800 */
[----:B------:R-:W3:Y:S04]  /*1d5b0*/  LDL R205, [R1+0x1798] ;  /* 0x0017980001cd7983 */ /* 0x000ee80000100800 */
[----:B------:R-:W3:Y:S04]  /*1d5c0*/  LDL R62, [R1+0x179c] ;  /* 0x00179c00013e7983 */ /* 0x000ee80000100800 */
[----:B--2---:R2:W-:Y:S04]  /*1d5d0*/  STL [R1+0x2794], R49 ;  /* 0x0027943101007387 */ /* 0x0045e80000100800 */
[----:B-1----:R-:W3:Y:S04]  /*1d5e0*/  LDL R50, [R1+0x1790] ;  /* 0x0017900001327983 */ /* 0x002ee80000100800 */
[----:B--2---:R-:W2:Y:S01]  /*1d5f0*/  LDL R49, [R1+0x1794] ;  /* 0x0017940001317983 */ /* 0x004ea20000100800 */
[----:B------:R-:W-:-:S02]  /*1d600*/  ISETP.GT.AND P1, PT, R12, 0x45, PT ;  /* 0x000000450c00780c */ /* 0x000fc40003f24270 */
[----:B------:R-:W-:Y:S01]  /*1d610*/  PRMT R14, RZ, 0x7610, R14 ;  /* 0x00007610ff0e7816 */ /* 0x000fe2000000000e */
[----:B0-----:R-:W-:Y:S02]  /*1d620*/  @P0 IMAD.MOV.U32 R22, RZ, RZ, R9 ;  /* 0x000000ffff160224 */ /* 0x001fe400078e0009 */
[----:B------:R-:W-:Y:S01]  /*1d630*/  @P0 IMAD.MOV.U32 R23, RZ, RZ, R31 ;  /* 0x000000ffff170224 */ /* 0x000fe200078e001f */
[----:B----4-:R0:W-:Y:S04]  /*1d640*/  STL [R1+0x2798], R48 ;  /* 0x0027983001007387 */ /* 0x0101e80000100800 */
[----:B------:R-:W4:Y:S01]  /*1d650*/  LDL R34, [R1+0x178c] ;  /* 0x00178c0001227983 */ /* 0x000f220000100800 */
[----:B------:R-:W-:-:S03]  /*1d660*/  PRMT R80, RZ, 0x7610, R80 ;  /* 0x00007610ff507816 */ /* 0x000fc60000000050 */
[----:B------:R3:W4:Y:S01]  /*1d670*/  @P0 LDG.E.U16 R14, desc[UR60][R22.64] ;  /* 0x0000003c160e0981 */ /* 0x000722000c1e1500 */
[----:B------:R-:W-:Y:S02]  /*1d680*/  PRMT R81, RZ, 0x7610, R81 ;  /* 0x00007610ff517816 */ /* 0x000fe40000000051 */
[----:B------:R-:W-:Y:S01]  /*1d690*/  PRMT R82, RZ, 0x7610, R82 ;  /* 0x00007610ff527816 */ /* 0x000fe20000000052 */
[----:B------:R-:W4:Y:S04]  /*1d6a0*/  LDL R31, [R1+0x1780] ;  /* 0x00178000011f7983 */ /* 0x000f280000100800 */
[----:B------:R-:W4:Y:S04]  /*1d6b0*/  LDL R9, [R1+0x1784] ;  /* 0x0017840001097983 */ /* 0x000f280000100800 */
[----:B0-----:R-:W4:Y:S01]  /*1d6c0*/  LDL R48, [R1+0x1788] ;  /* 0x0017880001307983 */ /* 0x001f220000100800 */
[----:B---3--:R-:W-:-:S02]  /*1d6d0*/  @P1 IMAD.MOV.U32 R23, RZ, RZ, R205 ;  /* 0x000000ffff171224 */ /* 0x008fc400078e00cd */
[----:B------:R-:W-:-:S05]  /*1d6e0*/  @P1 IMAD.MOV.U32 R22, RZ, RZ, R62 ;  /* 0x000000ffff161224 */ /* 0x000fca00078e003e */
[----:B------:R0:W3:Y:S02]  /*1d6f0*/  @P1 LDG.E.U16 R80, desc[UR60][R22.64] ;  /* 0x0000003c16501981 */ /* 0x0000e4000c1e1500 */
[----:B0-----:R-:W-:Y:S02]  /*1d700*/  @P1 IMAD.MOV.U32 R23, RZ, RZ, R50 ;  /* 0x000000ffff171224 */ /* 0x001fe400078e0032 */
[----:B--2---:R-:W-:-:S05]  /*1d710*/  @P1 IMAD.MOV.U32 R22, RZ, RZ, R49 ;  /* 0x000000ffff161224 */ /* 0x004fca00078e0031 */
[----:B------:R4:W2:Y:S02]  /*1d720*/  @P1 LDG.E.U16 R81, desc[UR60][R22.64] ;  /* 0x0000003c16511981 */ /* 0x0008a4000c1e1500 */
[----:B----4-:R-:W-:Y:S02]  /*1d730*/  @P1 IMAD.MOV.U32 R22, RZ, RZ, R34 ;  /* 0x000000ffff161224 */ /* 0x010fe400078e0022 */
[----:B------:R-:W-:Y:S01]  /*1d740*/  @P1 IMAD.MOV.U32 R23, RZ, RZ, R48 ;  /* 0x000000ffff171224 */ /* 0x000fe200078e0030 */
[----:B------:R0:W-:Y:S04]  /*1d750*/  STL [R1+0x279c], R14 ;  /* 0x00279c0e01007387 */ /* 0x0001e80000100800 */
[----:B------:R1:W4:Y:S04]  /*1d760*/  @P1 LDG.E.U16 R82, desc[UR60][R22.64] ;  /* 0x0000003c16521981 */ /* 0x000328000c1e1500 */
[----:B---3--:R-:W-:Y:S04]  /*1d770*/  STL [R1+0x27a0], R80 ;  /* 0x0027a05001007387 */ /* 0x008fe80000100800 */
[----:B------:R-:W3:Y:S04]  /*1d780*/  LDL R62, [R1+0x1778] ;  /* 0x00177800013e7983 */ /* 0x000ee80000100800 */
[----:B------:R-:W3:Y:S04]  /*1d790*/  LDL R50, [R1+0x177c] ;  /* 0x00177c0001327983 */ /* 0x000ee80000100800 */
[----:B--2---:R2:W-:Y:S04]  /*1d7a0*/  STL [R1+0x27a4], R81 ;  /* 0x0027a45101007387 */ /* 0x0045e80000100800 */
[----:B------:R-:W2:Y:S04]  /*1d7b0*/  LDL R49, [R1+0x1770] ;  /* 0x0017700001317983 */ /* 0x000ea80000100800 */
[----:B------:R-:W2:Y:S01]  /*1d7c0*/  LDL R48, [R1+0x1774] ;  /* 0x0017740001307983 */ /* 0x000ea20000100800 */
[----:B------:R-:W-:-:S02]  /*1d7d0*/  ISETP.GT.AND P0, PT, R12, 0x46, PT ;  /* 0x000000460c00780c */ /* 0x000fc40003f04270 */
[----:B------:R-:W-:Y:S01]  /*1d7e0*/  PRMT R83, RZ, 0x7610, R83 ;  /* 0x00007610ff537816 */ /* 0x000fe20000000053 */
[----:B-1----:R-:W-:Y:S02]  /*1d7f0*/  @P1 IMAD.MOV.U32 R22, RZ, RZ, R9 ;  /* 0x000000ffff161224 */ /* 0x002fe400078e0009 */
[----:B------:R-:W-:Y:S01]  /*1d800*/  @P1 IMAD.MOV.U32 R23, RZ, RZ, R31 ;  /* 0x000000ffff171224 */ /* 0x000fe200078e001f */
[----:B------:R-:W-:-:S04]  /*1d810*/  PRMT R195, RZ, 0x7610, R195 ;  /* 0x00007610ffc37816 */ /* 0x000fc800000000c3 */
[----:B------:R3:W2:Y:S04]  /*1d820*/  @P1 LDG.E.U16 R83, desc[UR60][R22.64] ;  /* 0x0000003c16531981 */ /* 0x0006a8000c1e1500 */
[----:B----4-:R1:W-:Y:S04]  /*1d830*/  STL [R1+0x27a8], R82 ;  /* 0x0027a85201007387 */ /* 0x0103e80000100800 */
[----:B------:R-:W4:Y:S04]  /*1d840*/  LDL R34, [R1+0x1768] ;  /* 0x0017680001227983 */ /* 0x000f280000100800 */
[----:B0-----:R-:W4:Y:S04]  /*1d850*/  LDL R14, [R1+0x176c] ;  /* 0x00176c00010e7983 */ /* 0x001f280000100800 */
[----:B------:R-:W4:Y:S04]  /*1d860*/  LDL R31, [R1+0x1760] ;  /* 0x00176000011f7983 */ /* 0x000f280000100800 */
[----:B------:R-:W4:Y:S01]  /*1d870*/  LDL R9, [R1+0x1764] ;  /* 0x0017640001097983 */ /* 0x000f220000100800 */
[----:B------:R-:W-:Y:S01]  /*1d880*/  PRMT R194, RZ, 0x7610, R194 ;  /* 0x00007610ffc27816 */ /* 0x000fe200000000c2 */
[----:B---3--:R-:W-:-:S02]  /*1d890*/  @P0 IMAD.MOV.U32 R23, RZ, RZ, R62 ;  /* 0x000000ffff170224 */ /* 0x008fc400078e003e */
[----:B------:R-:W-:-:S05]  /*1d8a0*/  @P0 IMAD.MOV.U32 R22, RZ, RZ, R50 ;  /* 0x000000ffff160224 */ /* 0x000fca00078e0032 */
[----:B------:R2:W3:Y:S02]  /*1d8b0*/  @P0 LDG.E.U16 R195, desc[UR60][R22.64] ;  /* 0x0000003c16c30981 */ /* 0x0004e4000c1e1500 */
[----:B--2---:R-:W-:Y:S02]  /*1d8c0*/  @P0 IMAD.MOV.U32 R23, RZ, RZ, R49 ;  /* 0x000000ffff170224 */ /* 0x004fe400078e0031 */
[----:B------:R-:W-:-:S05]  /*1d8d0*/  @P0 IMAD.MOV.U32 R22, RZ, RZ, R48 ;  /* 0x000000ffff160224 */ /* 0x000fca00078e0030 */
[----:B------:R4:W2:Y:S01]  /*1d8e0*/  @P0 LDG.E.U16 R194, desc[UR60][R22.64] ;  /* 0x0000003c16c20981 */ /* 0x0008a2000c1e1500 */
[----:B------:R-:W-:Y:S02]  /*1d8f0*/  PRMT R193, RZ, 0x7610, R193 ;  /* 0x00007610ffc17816 */ /* 0x000fe400000000c1 */
[----:B------:R-:W-:Y:S01]  /*1d900*/  PRMT R192, RZ, 0x7610, R192 ;  /* 0x00007610ffc07816 */ /* 0x000fe200000000c0 */
[----:B----4-:R-:W-:Y:S02]  /*1d910*/  @P0 IMAD.MOV.U32 R23, RZ, RZ, R34 ;  /* 0x000000ffff170224 */ /* 0x010fe400078e0022 */
[----:B------:R-:W-:Y:S01]  /*1d920*/  @P0 IMAD.MOV.U32 R22, RZ, RZ, R14 ;  /* 0x000000ffff160224 */ /* 0x000fe200078e000e */
[----:B------:R0:W-:Y:S04]  /*1d930*/  STL [R1+0x27ac], R83 ;  /* 0x0027ac5301007387 */ /* 0x0001e80000100800 */
[----:B------:R4:W2:Y:S02]  /*1d940*/  @P0 LDG.E.U16 R193, desc[UR60][R22.64] ;  /* 0x0000003c16c10981 */ /* 0x0008a4000c1e1500 */
[----:B----4-:R-:W-:-:S02]  /*1d950*/  @P0 IMAD.MOV.U32 R22, RZ, RZ, R9 ;  /* 0x000000ffff160224 */ /* 0x010fc400078e0009 */
[----:B------:R-:W-:-:S05]  /*1d960*/  @P0 IMAD.MOV.U32 R23, RZ, RZ, R31 ;  /* 0x000000ffff170224 */ /* 0x000fca00078e001f */
[----:B------:R-:W4:Y:S04]  /*1d970*/  @P0 LDG.E.U16 R192, desc[UR60][R22.64] ;  /* 0x0000003c16c00981 */ /* 0x000f28000c1e1500 */
[----:B---3--:R-:W-:Y:S04]  /*1d980*/  STL [R1+0x27b0], R195 ;  /* 0x0027b0c301007387 */ /* 0x008fe80000100800 */
[----:B------:R-:W3:Y:S04]  /*1d990*/  LDL R49, [R1+0x1758] ;  /* 0x0017580001317983 */ /* 0x000ee80000100800 */
[----:B------:R-:W3:Y:S04]  /*1d9a0*/  LDL R48, [R1+0x175c] ;  /* 0x00175c0001307983 */ /* 0x000ee80000100800 */
[----:B--2---:R-:W-:Y:S04]  /*1d9b0*/  STL [R1+0x27b4], R194 ;  /* 0x0027b4c201007387 */ /* 0x004fe80000100800 */
[----:B------:R-:W2:Y:S04]  /*1d9c0*/  LDL R34, [R1+0x1750] ;  /* 0x0017500001227983 */ /* 0x000ea80000100800 */
[----:B------:R-:W2:Y:S01]  /*1d9d0*/  LDL R14, [R1+0x1754] ;  /* 0x00175400010e7983 */ /* 0x000ea20000100800 */
[----:B------:R-:W-:-:S02]  /*1d9e0*/  ISETP.GT.AND P1, PT, R12, 0x47, PT ;  /* 0x000000470c00780c */ /* 0x000fc40003f24270 */
[----:B------:R-:W-:Y:S01]  /*1d9f0*/  PRMT R131, RZ, 0x7610, R131 ;  /* 0x00007610ff837816 */ /* 0x000fe20000000083 */
[----:B------:R-:W-:Y:S04]  /*1da00*/  STL [R1+0x27b8], R193 ;  /* 0x0027b8c101007387 */ /* 0x000fe80000100800 */
[----:B------:R-:W2:Y:S04]  /*1da10*/  LDL R31, [R1+0x1748] ;  /* 0x00174800011f7983 */ /* 0x000ea80000100800 */
[----:B------:R-:W2:Y:S01]  /*1da20*/  LDL R9, [R1+0x174c] ;  /* 0x00174c0001097983 */ /* 0x000ea20000100800 */
[----:B------:R-:W-:-:S03]  /*1da30*/  PRMT R130, RZ, 0x7610, R130 ;  /* 0x00007610ff827816 */ /* 0x000fc60000000082 */
[----:B----4-:R-:W-:Y:S01]  /*1da40*/  STL [R1+0x27bc], R192 ;  /* 0x0027bcc001007387 */ /* 0x010fe20000100800 */
[----:B------:R-:W-:Y:S02]  /*1da50*/  PRMT R129, RZ, 0x7610, R129 ;  /* 0x00007610ff817816 */ /* 0x000fe40000000081 */
[----:B------:R-:W-:Y:S01]  /*1da60*/  PRMT R128, RZ, 0x7610, R128 ;  /* 0x00007610ff807816 */ /* 0x000fe20000000080 */
[----:B------:R-:W4:Y:S01]  /*1da70*/  LDL R50, [R1+0x173c] ;  /* 0x00173c0001327983 */ /* 0x000f220000100800 */
[----:B---3--:R-:W-:Y:S02]  /*1da80*/  @P1 IMAD.MOV.U32 R23, RZ, RZ, R49 ;  /* 0x000000ffff171224 */ /* 0x008fe400078e0031 */
[----:B------:R-:W-:Y:S01]  /*1da90*/  @P1 IMAD.MOV.U32 R22, RZ, RZ, R48 ;  /* 0x000000ffff161224 */ /* 0x000fe200078e0030 */
[----:B------:R-:W3:Y:S04]  /*1daa0*/  LDL R49, [R1+0x1740] ;  /* 0x0017400001317983 */ /* 0x000ee80000100800 */
[----:B------:R-:W4:Y:S04]  /*1dab0*/  LDL R48, [R1+0x1744] ;  /* 0x0017440001307983 */ /* 0x000f280000100800 */
[----:B------:R2:W4:Y:S02]  /*1dac0*/  @P1 LDG.E.U16 R131, desc[UR60][R22.64] ;  /* 0x0000003c16831981 */ /* 0x000524000c1e1500 */
[----:B--2---:R-:W-:-:S02]  /*1dad0*/  @P1 IMAD.MOV.U32 R23, RZ, RZ, R34 ;  /* 0x000000ffff171224 */ /* 0x004fc400078e0022 */
[----:B------:R-:W-:-:S05]  /*1dae0*/  @P1 IMAD.MOV.U32 R22, RZ, RZ, R14 ;  /* 0x000000ffff161224 */ /* 0x000fca00078e000e */
[----:B------:R2:W4:Y:S02]  /*1daf0*/  @P1 LDG.E.U16 R130, desc[UR60][R22.64] ;  /* 0x0000003c16821981 */ /* 0x000524000c1e1500 */
[----:B--2---:R-:W-:Y:S02]  /*1db00*/  @P1 IMAD.MOV.U32 R23, RZ, RZ, R31 ;  /* 0x000000ffff171224 */ /* 0x004fe400078e001f */
[----:B------:R-:W-:-:S05]  /*1db10*/  @P1 IMAD.MOV.U32 R22, RZ, RZ, R9 ;  /* 0x000000ffff161224 */ /* 0x000fca00078e0009 */
[----:B------:R3:W2:Y:S02]  /*1db20*/  @P1 LDG.E.U16 R129, desc[UR60][R22.64] ;  /* 0x0000003c16811981 */ /* 0x0006a4000c1e1500 */
[----:B---3--:R-:W-:Y:S02]  /*1db30*/  @P1 IMAD.MOV.U32 R23, RZ, RZ, R49 ;  /* 0x000000ffff171224 */ /* 0x008fe400078e0031 */
[----:B----4-:R-:W-:Y:S01]  /*1db40*/  @P1 IMAD.MOV.U32 R22, RZ, RZ, R48 ;  /* 0x000000ffff161224 */ /* 0x010fe200078e0030 */
[----:B------:R-:W-:Y:S04]  /*1db50*/  STL [R1+0x27c0], R131 ;  /* 0x0027c08301007387 */ /* 0x000fe80000100800 */
[----:B------:R-:W3:Y:S04]  /*1db60*/  LDL R62, [R1+0x1738] ;  /* 0x00173800013e7983 */ /* 0x000ee80000100800 */
[----:B------:R-:W4:Y:S04]  /*1db70*/  LDL R34, [R1+0x1730] ;  /* 0x0017300001227983 */ /* 0x000f280000100800 */
[----:B------:R-:W4:Y:S04]  /*1db80*/  LDL R14, [R1+0x1734] ;  /* 0x00173400010e7983 */ /* 0x000f280000100800 */
[----:B------:R1:W4:Y:S04]  /*1db90*/  @P1 LDG.E.U16 R128, desc[UR60][R22.64] ;  /* 0x0000003c16801981 */ /* 0x000328000c1e1500 */
[----:B------:R-:W-:Y:S04]  /*1dba0*/  STL [R1+0x27c4], R130 ;  /* 0x0027c48201007387 */ /* 0x000fe80000100800 */
[----:B------:R-:W4:Y:S04]  /*1dbb0*/  LDL R31, [R1+0x1728] ;  /* 0x00172800011f7983 */ /* 0x000f280000100800 */
[----:B------:R-:W4:Y:S01]  /*1dbc0*/  LDL R9, [R1+0x172c] ;  /* 0x00172c0001097983 */ /* 0x000f220000100800 */
[----:B------:R-:W-:-:S02]  /*1dbd0*/  ISETP.GT.AND P0, PT, R12, 0x48, PT ;  /* 0x000000480c00780c */ /* 0x000fc40003f04270 */
[----:B------:R-:W-:Y:S02]  /*1dbe0*/  PRMT R204, RZ, 0x7610, R204 ;  /* 0x00007610ffcc7816 */ /* 0x000fe400000000cc */
[----:B------:R-:W-:Y:S01]  /*1dbf0*/  PRMT R199, RZ, 0x7610, R199 ;  /* 0x00007610ffc77816 */ /* 0x000fe200000000c7 */
[----:B--2---:R-:W-:Y:S04]  /*1dc00*/  STL [R1+0x27c8], R129 ;  /* 0x0027c88101007387 */ /* 0x004fe80000100800 */
[----:B------:R-:W2:Y:S04]  /*1dc10*/  LDL R49, [R1+0x1720] ;  /* 0x0017200001317983 */ /* 0x000ea80000100800 */
[----:B------:R-:W2:Y:S01]  /*1dc20*/  LDL R48, [R1+0x1724] ;  /* 0x0017240001307983 */ /* 0x000ea20000100800 */
[----:B-1----:R-:W-:Y:S01]  /*1dc30*/  @P0 IMAD.MOV.U32 R22, RZ, RZ, R50 ;  /* 0x000000ffff160224 */ /* 0x002fe200078e0032 */
[----:B------:R-:W-:Y:S01]  /*1dc40*/  PRMT R198, RZ, 0x7610, R198 ;  /* 0x00007610ffc67816 */ /* 0x000fe200000000c6 */
[----:B---3--:R-:W-:Y:S01]  /*1dc50*/  @P0 IMAD.MOV.U32 R23, RZ, RZ, R62 ;  /* 0x000000ffff170224 */ /* 0x008fe200078e003e */
[----:B----4-:R-:W-:Y:S04]  /*1dc60*/  STL [R1+0x27cc], R128 ;  /* 0x0027cc8001007387 */ /* 0x010fe80000100800 */
[----:B------:R-:W3:Y:S04]  /*1dc70*/  LDL R81, [R1+0x1718] ;  /* 0x0017180001517983 */ /* 0x000ee80000100800 */
[----:B------:R-:W4:Y:S04]  /*1dc80*/  LDL R50, [R1+0x171c] ;  /* 0x00171c0001327983 */ /* 0x000f280000100800 */
[----:B------:R1:W4:Y:S02]  /*1dc90*/  @P0 LDG.E.U16 R204, desc[UR60][R22.64] ;  /* 0x0000003c16cc0981 */ /* 0x000324000c1e1500 */
[----:B-1----:R-:W-:-:S02]  /*1dca0*/  @P0 IMAD.MOV.U32 R22, RZ, RZ, R14 ;  /* 0x000000ffff160224 */ /* 0x002fc400078e000e */
[----:B------:R-:W-:-:S05]  /*1dcb0*/  @P0 IMAD.MOV.U32 R23, RZ, RZ, R34 ;  /* 0x000000ffff170224 */ /* 0x000fca00078e0022 */
[----:B------:R1:W4:Y:S02]  /*1dcc0*/  @P0 LDG.E.U16 R199, desc[UR60][R22.64] ;  /* 0x0000003c16c70981 */ /* 0x000324000c1e1500 */
[----:B-1----:R-:W-:Y:S02]  /*1dcd0*/  @P0 IMAD.MOV.U32 R22, RZ, RZ, R9 ;  /* 0x000000ffff160224 */ /* 0x002fe400078e0009 */
[----:B------:R-:W-:-:S05]  /*1dce0*/  @P0 IMAD.MOV.U32 R23, RZ, RZ, R31 ;  /* 0x000000ffff170224 */ /* 0x000fca00078e001f */
[----:B------:R2:W4:Y:S01]  /*1dcf0*/  @P0 LDG.E.U16 R198, desc[UR60][R22.64] ;  /* 0x0000003c16c60981 */ /* 0x000522000c1e1500 */
[----:B------:R-:W-:Y:S02]  /*1dd00*/  ISETP.GT.AND P1, PT, R12, 0x49, PT ;  /* 0x000000490c00780c */ /* 0x000fe40003f24270 */
[----:B------:R-:W-:Y:S02]  /*1dd10*/  PRMT R197, RZ, 0x7610, R197 ;  /* 0x00007610ffc57816 */ /* 0x000fe400000000c5 */
[----:B------:R-:W-:Y:S01]  /*1dd20*/  PRMT R203, RZ, 0x7610, R203 ;  /* 0x00007610ffcb7816 */ /* 0x000fe200000000cb */
        /* <DEDUP_REMOVED lines=8> */
[----:B------:R3:W4:Y:S04]  /*1ddb0*/  @P1 LDG.E.U16 R203, desc[UR60][R22.64] ;  /* 0x0000003c16cb1981 */ /* 0x000728000c1e1500 */
[----:B------:R-:W-:Y:S04]  /*1ddc0*/  STL [R1+0x27d4], R199 ;  /* 0x0027d4c701007387 */ /* 0x000fe80000100800 */
[----:B------:R-:W4:Y:S04]  /*1ddd0*/  LDL R80, [R1+0x1708] ;  /* 0x0017080001507983 */ /* 0x000f280000100800 */
[----:B------:R-:W4:Y:S04]  /*1dde0*/  LDL R9, [R1+0x170c] ;  /* 0x00170c0001097983 */ /* 0x000f280000100800 */
[----:B------:R-:W4:Y:S04]  /*1ddf0*/  LDL R31, [R1+0x1704] ;  /* 0x00170400011f7983 */ /* 0x000f280000100800 */
[----:B------:R-:W-:Y:S04]  /*1de00*/  STL [R1+0x27d8], R198 ;  /* 0x0027d8c601007387 */ /* 0x000fe80000100800 */
[----:B------:R-:W4:Y:S04]  /*1de10*/  LDL R48, [R1+0x1700] ;  /* 0x0017000001307983 */ /* 0x000f280000100800 */
[----:B------:R-:W4:Y:S04]  /*1de20*/  LDL R62, [R1+0x16f8] ;  /* 0x0016f800013e7983 */ /* 0x000f280000100800 */
[----:B------:R-:W4:Y:S01]  /*1de30*/  LDL R49, [R1+0x16fc] ;  /* 0x0016fc0001317983 */ /* 0x000f220000100800 */
[----:B------:R-:W-:-:S02]  /*1de40*/  PRMT R202, RZ, 0x7610, R202 ;  /* 0x00007610ffca7816 */ /* 0x000fc400000000ca */
[----:B------:R-:W-:Y:S01]  /*1de50*/  PRMT R201, RZ, 0x7610, R201 ;  /* 0x00007610ffc97816 */ /* 0x000fe200000000c9 */
[----:B--2---:R-:W-:Y:S04]  /*1de60*/  STL [R1+0x27dc], R197 ;  /* 0x0027dcc501007387 */ /* 0x004fe80000100800 */
[----:B------:R-:W2:Y:S04]  /*1de70*/  LDL R81, [R1+0x16f0] ;  /* 0x0016f00001517983 */ /* 0x000ea80000100800 */
[----:B------:R-:W2:Y:S01]  /*1de80*/  LDL R50, [R1+0x16f4] ;  /* 0x0016f40001327983 */ /* 0x000ea20000100800 */
[----:B---3--:R-:W-:-:S02]  /*1de90*/  @P1 IMAD.MOV.U32 R23, RZ, RZ, R34 ;  /* 0x000000ffff171224 */ /* 0x008fc400078e0022 */
[----:B----4-:R-:W-:Y:S01]  /*1dea0*/  @P1 IMAD.MOV.U32 R22, RZ, RZ, R14 ;  /* 0x000000ffff161224 */ /* 0x010fe200078e000e */
[----:B------:R-:W-:Y:S04]  /*1deb0*/  STL [R1+0x27e0], R203 ;  /* 0x0027e0cb01007387 */ /* 0x000fe80000100800 */
[----:B------:R-:W3:Y:S04]  /*1dec0*/  LDL R34, [R1+0x16e8] ;  /* 0x0016e80001227983 */ /* 0x000ee80000100800 */
[----:B------:R-:W4:Y:S04]  /*1ded0*/  LDL R14, [R1+0x16ec] ;  /* 0x0016ec00010e7983 */ /* 0x000f280000100800 */
[----:B------:R1:W4:Y:S01]  /*1dee0*/  @P1 LDG.E.U16 R202, desc[UR60][R22.64] ;  /* 0x0000003c16ca1981 */ /* 0x000322000c1e1500 */
[----:B------:R-:W-:-:S02]  /*1def0*/  ISETP.GT.AND P0, PT, R12, 0x4a, PT ;  /* 0x0000004a0c00780c */ /* 0x000fc40003f04270 */
[----:B------:R-:W-:Y:S02]  /*1df00*/  PRMT R200, RZ, 0x7610, R200 ;  /* 0x00007610ffc87816 */ /* 0x000fe400000000c8 */
[----:B------:R-:W-:Y:S02]  /*1df10*/  PRMT R207, RZ, 0x7610, R207 ;  /* 0x00007610ffcf7816 */ /* 0x000fe400000000cf */
[----:B------:R-:W-:Y:S02]  /*1df20*/  PRMT R210, RZ, 0x7610, R210 ;  /* 0x00007610ffd27816 */ /* 0x000fe400000000d2 */
[----:B------:R-:W-:Y:S02]  /*1df30*/  PRMT R209, RZ, 0x7610, R209 ;  /* 0x00007610ffd17816 */ /* 0x000fe400000000d1 */
[----:B------:R-:W-:Y:S02]  /*1df40*/  PRMT R208, RZ, 0x7610, R208 ;  /* 0x00007610ffd07816 */ /* 0x000fe400000000d0 */
[----:B------:R-:W-:-:S02]  /*1df50*/  PRMT R61, RZ, 0x7610, R61 ;  /* 0x00007610ff3d7816 */ /* 0x000fc4000000003d */
[----:B------:R-:W-:Y:S02]  /*1df60*/  PRMT R156, RZ, 0x7610, R156 ;  /* 0x00007610ff9c7816 */ /* 0x000fe4000000009c */
[----:B------:R-:W-:Y:S01]  /*1df70*/  PRMT R59, RZ, 0x7610, R59 ;  /* 0x00007610ff3b7816 */ /* 0x000fe2000000003b */
[----:B-1----:R-:W-:Y:S02]  /*1df80*/  @P1 IMAD.MOV.U32 R23, RZ, RZ, R80 ;  /* 0x000000ffff171224 */ /* 0x002fe400078e0050 */
[----:B------:R-:W-:Y:S01]  /*1df90*/  @P1 IMAD.MOV.U32 R22, RZ, RZ, R9 ;  /* 0x000000ffff161224 */ /* 0x000fe200078e0009 */
[----:B------:R-:W4:Y:S04]  /*1dfa0*/  LDL R80, [R1+0x16e0] ;  /* 0x0016e00001507983 */ /* 0x000f280000100800 */
[----:B------:R-:W4:Y:S04]  /*1dfb0*/  LDL R9, [R1+0x16e4] ;  /* 0x0016e40001097983 */ /* 0x000f280000100800 */
[----:B------:R1:W4:Y:S01]  /*1dfc0*/  @P1 LDG.E.U16 R201, desc[UR60][R22.64] ;  /* 0x0000003c16c91981 */ /* 0x000322000c1e1500 */
[----:B------:R-:W-:-:S02]  /*1dfd0*/  PRMT R58, RZ, 0x7610, R58 ;  /* 0x00007610ff3a7816 */ /* 0x000fc4000000003a */
[----:B------:R-:W-:Y:S02]  /*1dfe0*/  PRMT R15, RZ, 0x7610, R15 ;  /* 0x00007610ff0f7816 */ /* 0x000fe4000000000f */
[----:B------:R-:W-:Y:S02]  /*1dff0*/  PRMT R16, RZ, 0x7610, R16 ;  /* 0x00007610ff107816 */ /* 0x000fe40000000010 */
[----:B------:R-:W-:Y:S02]  /*1e000*/  PRMT R17, RZ, 0x7610, R17 ;  /* 0x00007610ff117816 */ /* 0x000fe40000000011 */
[----:B------:R-:W-:Y:S02]  /*1e010*/  PRMT R18, RZ, 0x7610, R18 ;  /* 0x00007610ff127816 */ /* 0x000fe40000000012 */
[----:B------:R-:W-:Y:S02]  /*1e020*/  PRMT R88, RZ, 0x7610, R88 ;  /* 0x00007610ff587816 */ /* 0x000fe40000000058 */
[----:B------:R-:W-:-:S02]  /*1e030*/  PRMT R89, RZ, 0x7610, R89 ;  /* 0x00007610ff597816 */ /* 0x000fc40000000059 */
[----:B------:R-:W-:Y:S02]  /*1e040*/  PRMT R90, RZ, 0x7610, R90 ;  /* 0x00007610ff5a7816 */ /* 0x000fe4000000005a */
[----:B------:R-:W-:Y:S02]  /*1e050*/  PRMT R91, RZ, 0x7610, R91 ;  /* 0x00007610ff5b7816 */ /* 0x000fe4000000005b */
[----:B------:R-:W-:Y:S02]  /*1e060*/  PRMT R191, RZ, 0x7610, R191 ;  /* 0x00007610ffbf7816 */ /* 0x000fe400000000bf */
[----:B------:R-:W-:Y:S01]  /*1e070*/  PRMT R190, RZ, 0x7610, R190 ;  /* 0x00007610ffbe7816 */ /* 0x000fe200000000be */
[----:B-1----:R-:W-:Y:S01]  /*1e080*/  @P1 IMAD.MOV.U32 R23, RZ, RZ, R48 ;  /* 0x000000ffff171224 */ /* 0x002fe200078e0030 */
[----:B------:R-:W-:Y:S01]  /*1e090*/  PRMT R189, RZ, 0x7610, R189 ;  /* 0x00007610ffbd7816 */ /* 0x000fe200000000bd */
[----:B------:R-:W4:Y:S01]  /*1e0a0*/  LDL R48, [R1+0x16d8] ;  /* 0x0016d80001307983 */ /* 0x000f220000100800 */
[----:B------:R-:W-:-:S03]  /*1e0b0*/  @P1 IMAD.MOV.U32 R22, RZ, RZ, R31 ;  /* 0x000000ffff161224 */ /* 0x000fc600078e001f */
[----:B------:R-:W4:Y:S01]  /*1e0c0*/  LDL R31, [R1+0x16dc] ;  /* 0x0016dc00011f7983 */ /* 0x000f220000100800 */
[----:B------:R-:W-:Y:S02]  /*1e0d0*/  PRMT R188, RZ, 0x7610, R188 ;  /* 0x00007610ffbc7816 */ /* 0x000fe400000000bc */
[----:B------:R-:W-:Y:S02]  /*1e0e0*/  PRMT R127, RZ, 0x7610, R127 ;  /* 0x00007610ff7f7816 */ /* 0x000fe4000000007f */
[----:B------:R-:W-:Y:S01]  /*1e0f0*/  PRMT R126, RZ, 0x7610, R126 ;  /* 0x00007610ff7e7816 */ /* 0x000fe2000000007e */
[----:B------:R1:W4:Y:S01]  /*1e100*/  @P1 LDG.E.U16 R200, desc[UR60][R22.64] ;  /* 0x0000003c16c81981 */ /* 0x000322000c1e1500 */
[----:B------:R-:W-:Y:S02]  /*1e110*/  PRMT R125, RZ, 0x7610, R125 ;  /* 0x00007610ff7d7816 */ /* 0x000fe4000000007d */
[----:B------:R-:W-:Y:S02]  /*1e120*/  PRMT R124, RZ, 0x7610, R124 ;  /* 0x00007610ff7c7816 */ /* 0x000fe4000000007c */
[----:B------:R-:W-:-:S02]  /*1e130*/  PRMT R196, RZ, 0x7610, R196 ;  /* 0x00007610ffc47816 */ /* 0x000fc400000000c4 */
[----:B------:R-:W-:Y:S02]  /*1e140*/  PRMT R151, RZ, 0x7610, R151 ;  /* 0x00007610ff977816 */ /* 0x000fe40000000097 */
[----:B------:R-:W-:Y:S02]  /*1e150*/  PRMT R143, RZ, 0x7610, R143 ;  /* 0x00007610ff8f7816 */ /* 0x000fe4000000008f */
[----:B------:R-:W-:Y:S02]  /*1e160*/  PRMT R135, RZ, 0x7610, R135 ;  /* 0x00007610ff877816 */ /* 0x000fe40000000087 */
[----:B------:R-:W-:Y:S02]  /*1e170*/  PRMT R163, RZ, 0x7610, R163 ;  /* 0x00007610ffa37816 */ /* 0x000fe400000000a3 */
[----:B------:R-:W-:Y:S02]  /*1e180*/  PRMT R162, RZ, 0x7610, R162 ;  /* 0x00007610ffa27816 */ /* 0x000fe400000000a2 */
[----:B------:R-:W-:Y:S01]  /*1e190*/  PRMT R161, RZ, 0x7610, R161 ;  /* 0x00007610ffa17816 */ /* 0x000fe200000000a1 */
[----:B-1----:R-:W-:-:S02]  /*1e1a0*/  @P0 IMAD.MOV.U32 R22, RZ, RZ, R49 ;  /* 0x000000ffff160224 */ /* 0x002fc400078e0031 */
[----:B------:R-:W-:Y:S01]  /*1e1b0*/  @P0 IMAD.MOV.U32 R23, RZ, RZ, R62 ;  /* 0x000000ffff170224 */ /* 0x000fe200078e003e */
[----:B------:R-:W4:Y:S04]  /*1e1c0*/  LDL R49, [R1+0x16d4] ;  /* 0x0016d40001317983 */ /* 0x000f280000100800 */
        /* <DEDUP_REMOVED lines=11> */
[----:B--2---:R-:W-:Y:S02]  /*1e280*/  @P0 IMAD.MOV.U32 R22, RZ, RZ, R50 ;  /* 0x000000ffff160224 */ /* 0x004fe400078e0032 */
[----:B------:R-:W-:Y:S01]  /*1e290*/  @P0 IMAD.MOV.U32 R23, RZ, RZ, R81 ;  /* 0x000000ffff170224 */ /* 0x000fe200078e0051 */
[----:B------:R-:W2:Y:S04]  /*1e2a0*/  LDL R50, [R1+0x16cc] ;  /* 0x0016cc0001327983 */ /* 0x000ea80000100800 */
[----:B------:R-:W2:Y:S04]  /*1e2b0*/  LDL R81, [R1+0x16c8] ;  /* 0x0016c80001517983 */ /* 0x000ea80000100800 */
[----:B------:R3:W2:Y:S01]  /*1e2c0*/  @P0 LDG.E.U16 R210, desc[UR60][R22.64] ;  /* 0x0000003c16d20981 */ /* 0x0006a2000c1e1500 */
        /* <DEDUP_REMOVED lines=157> */
[----:B------:R-:W-:Y:S01]  /*1eca0*/  PRMT R228, RZ, 0x7610, R228 ;  /* 0x00007610ffe47816 */ /* 0x000fe200000000e4 */
[----:B------:R-:W2:Y:S01]  /*1ecb0*/  LDL R82, [R1+0x10b0] ;  /* 0x0010b00001527983 */ /* 0x000ea20000100800 */
[----:B------:R-:W-:Y:S02]  /*1ecc0*/  PRMT R227, RZ, 0x7610, R227 ;  /* 0x00007610ffe37816 */ /* 0x000fe400000000e3 */
[----:B------:R-:W-:Y:S02]  /*1ecd0*/  PRMT R226, RZ, 0x7610, R226 ;  /* 0x00007610ffe27816 */ /* 0x000fe400000000e2 */
[----:B------:R-:W-:Y:S02]  /*1ece0*/  PRMT R225, RZ, 0x7610, R225 ;  /* 0x00007610ffe17816 */ /* 0x000fe400000000e1 */
[----:B------:R-:W-:Y:S02]  /*1ecf0*/  PRMT R224, RZ, 0x7610, R224 ;  /* 0x00007610ffe07816 */ /* 0x000fe400000000e0 */
[----:B------:R-:W-:-:S02]  /*1ed00*/  PRMT R223, RZ, 0x7610, R223 ;  /* 0x00007610ffdf7816 */ /* 0x000fc400000000df */
[----:B------:R-:W-:Y:S02]  /*1ed10*/  PRMT R222, RZ, 0x7610, R222 ;  /* 0x00007610ffde7816 */ /* 0x000fe400000000de */
[----:B------:R-:W-:Y:S02]  /*1ed20*/  PRMT R221, RZ, 0x7610, R221 ;  /* 0x00007610ffdd7816 */ /* 0x000fe400000000dd */
[----:B------:R-:W-:Y:S01]  /*1ed30*/  PRMT R220, RZ, 0x7610, R220 ;  /* 0x00007610ffdc7816 */ /* 0x000fe200000000dc */
[----:B0-----:R-:W2:Y:S01]  /*1ed40*/  LDL R83, [R1+0x1070] ;  /* 0x0010700001537983 */ /* 0x001ea20000100800 */
[----:B---3--:R-:W-:Y:S02]  /*1ed50*/  @P0 IMAD.MOV.U32 R23, RZ, RZ, R34 ;  /* 0x000000ffff170224 */ /* 0x008fe400078e0022 */
[----:B----4-:R-:W-:Y:S01]  /*1ed60*/  @P0 IMAD.MOV.U32 R22, RZ, RZ, R14 ;  /* 0x000000ffff160224 */ /* 0x010fe200078e000e */
[----:B------:R-:W3:Y:S04]  /*1ed70*/  LDL R34, [R1+0x16c0] ;  /* 0x0016c00001227983 */ /* 0x000ee80000100800 */
[----:B------:R-:W4:Y:S04]  /*1ed80*/  LDL R14, [R1+0x16c4] ;  /* 0x0016c400010e7983 */ /* 0x000f280000100800 */
[----:B------:R0:W4:Y:S02]  /*1ed90*/  @P0 LDG.E.U16 R209, desc[UR60][R22.64] ;  /* 0x0000003c16d10981 */ /* 0x000124000c1e1500 */
[----:B0-----:R-:W-:-:S02]  /*1eda0*/  @P0 IMAD.MOV.U32 R23, RZ, RZ, R80 ;  /* 0x000000ffff170224 */ /* 0x001fc400078e0050 */
[----:B------:R-:W-:Y:S01]  /*1edb0*/  @P0 IMAD.MOV.U32 R22, RZ, RZ, R9 ;  /* 0x000000ffff160224 */ /* 0x000fe200078e0009 */
[----:B------:R-:W4:Y:S04]  /*1edc0*/  LDL R80, [R1+0x16b8] ;  /* 0x0016b80001507983 */ /* 0x000f280000100800 */
[----:B------:R-:W4:Y:S04]  /*1edd0*/  LDL R9, [R1+0x16bc] ;  /* 0x0016bc0001097983 */ /* 0x000f280000100800 */
[----:B------:R0:W4:Y:S02]  /*1ede0*/  @P0 LDG.E.U16 R208, desc[UR60][R22.64] ;  /* 0x0000003c16d00981 */ /* 0x000124000c1e1500 */
[----:B0-----:R-:W-:-:S02]  /*1edf0*/  @P1 IMAD.MOV.U32 R23, RZ, RZ, R48 ;  /* 0x000000ffff171224 */ /* 0x001fc400078e0030 */
[----:B------:R-:W4:Y:S01]  /*1ee00*/  LDL R48, [R1+0x16b0] ;  /* 0x0016b00001307983 */ /* 0x000f220000100800 */
[----:B------:R-:W-:-:S03]  /*1ee10*/  @P1 IMAD.MOV.U32 R22, RZ, RZ, R31 ;  /* 0x000000ffff161224 */ /* 0x000fc600078e001f */
[----:B------:R-:W4:Y:S04]  /*1ee20*/  LDL R31, [R1+0x16b4] ;  /* 0x0016b400011f7983 */ /* 0x000f280000100800 */
[----:B------:R0:W4:Y:S02]  /*1ee30*/  @P1 LDG.E.U16 R61, desc[UR60][R22.64] ;  /* 0x0000003c163d1981 */ /* 0x000124000c1e1500 */
[----:B0-----:R-:W-:Y:S02]  /*1ee40*/  @P1 IMAD.MOV.U32 R22, RZ, RZ, R49 ;  /* 0x000000ffff161224 */ /* 0x001fe400078e0031 */
[----:B------:R-:W-:Y:S01]  /*1ee50*/  @P1 IMAD.MOV.U32 R23, RZ, RZ, R62 ;  /* 0x000000ffff171224 */ /* 0x000fe200078e003e */
[----:B------:R-:W4:Y:S04]  /*1ee60*/  LDL R49, [R1+0x16ac] ;  /* 0x0016ac0001317983 */ /* 0x000f280000100800 */
[----:B------:R-:W4:Y:S01]  /*1ee70*/  LDL R62, [R1+0x16a8] ;  /* 0x0016a800013e7983 */ /* 0x000f220000100800 */
[----:B------:R-:W-:-:S03]  /*1ee80*/  ISETP.GT.AND P0, PT, R12, 0x4c, PT ;  /* 0x0000004c0c00780c */ /* 0x000fc60003f04270 */
[----:B------:R2:W4:Y:S02]  /*1ee90*/  @P1 LDG.E.U16 R156, desc[UR60][R22.64] ;  /* 0x0000003c169c1981 */ /* 0x000524000c1e1500 */
[----:B--2---:R-:W-:Y:S02]  /*1eea0*/  @P1 IMAD.MOV.U32 R22, RZ, RZ, R50 ;  /* 0x000000ffff161224 */ /* 0x004fe400078e0032 */
[----:B------:R-:W-:Y:S01]  /*1eeb0*/  @P1 IMAD.MOV.U32 R23, RZ, RZ, R81 ;  /* 0x000000ffff171224 */ /* 0x000fe200078e0051 */
[----:B------:R-:W2:Y:S04]  /*1eec0*/  LDL R50, [R1+0x16a4] ;  /* 0x0016a40001327983 */ /* 0x000ea80000100800 */
[----:B------:R-:W2:Y:S04]  /*1eed0*/  LDL R81, [R1+0x16a0] ;  /* 0x0016a00001517983 */ /* 0x000ea80000100800 */
[----:B------:R3:W2:Y:S02]  /*1eee0*/  @P1 LDG.E.U16 R59, desc[UR60][R22.64] ;  /* 0x0000003c163b1981 */ /* 0x0006a4000c1e1500 */
[----:B---3--:R-:W-:-:S02]  /*1eef0*/  @P1 IMAD.MOV.U32 R23, RZ, RZ, R34 ;  /* 0x000000ffff171224 */ /* 0x008fc400078e0022 */
        /* <DEDUP_REMOVED lines=13> */
[----:B------:R0:W4:Y:S01]  /*1efd0*/  @P0 LDG.E.U16 R16, desc[UR60][R22.64] ;  /* 0x0000003c16100981 */ /* 0x000122000c1e1500 */
[----:B------:R-:W-:Y:S01]  /*1efe0*/  ISETP.GT.AND P1, PT, R12, 0x4d, PT ;  /* 0x0000004d0c00780c */ /* 0x000fe20003f24270 */
[----:B0-----:R-:W-:Y:S02]  /*1eff0*/  @P0 IMAD.MOV.U32 R22, RZ, RZ, R49 ;  /* 0x000000ffff160224 */ /* 0x001fe400078e0031 */
[----:B------:R-:W-:Y:S01]  /*1f000*/  @P0 IMAD.MOV.U32 R23, RZ, RZ, R62 ;  /* 0x000000ffff170224 */ /* 0x000fe200078e003e */
[----:B------:R-:W4:Y:S04]  /*1f010*/  LDL R49, [R1+0x1684] ;  /* 0x0016840001317983 */ /* 0x000f280000100800 */
[----:B------:R-:W4:Y:S04]  /*1f020*/  LDL R62, [R1+0x1680] ;  /* 0x00168000013e7983 */ /* 0x000f280000100800 */
[----:B------:R2:W4:Y:S02]  /*1f030*/  @P0 LDG.E.U16 R17, desc[UR60][R22.64] ;  /* 0x0000003c16110981 */ /* 0x000524000c1e1500 */
[----:B--2---:R-:W-:-:S02]  /*1f040*/  @P0 IMAD.MOV.U32 R22, RZ, RZ, R50 ;  /* 0x000000ffff160224 */ /* 0x004fc400078e0032 */
        /* <DEDUP_REMOVED lines=17> */
[----:B------:R-:W4:Y:S01]  /*1f160*/  LDL R31, [R1+0x1664] ;  /* 0x00166400011f7983 */ /* 0x000f220000100800 */
[----:B------:R-:W-:-:S03]  /*1f170*/  ISETP.GT.AND P0, PT, R12, 0x4e, PT ;  /* 0x0000004e0c00780c */ /* 0x000fc60003f04270 */
[----:B------:R0:W4:Y:S02]  /*1f180*/  @P1 LDG.E.U16 R90, desc[UR60][R22.64] ;  /* 0x0000003c165a1981 */ /* 0x000124000c1e1500 */
        /* <DEDUP_REMOVED lines=25> */
[----:B------:R0:W4:Y:S10]  /*1f320*/  @P0 LDG.E.U16 R188, desc[UR60][R22.64] ;  /* 0x0000003c16bc0981 */ /* 0x000134000c1e1500 */
[----:B0-----:R-:W-:-:S02]  /*1f330*/  @P1 IMAD.MOV.U32 R22, RZ, RZ, R49 ;  /* 0x000000ffff161224 */ /* 0x001fc400078e0031 */
[----:B------:R-:W-:Y:S01]  /*1f340*/  @P1 IMAD.MOV.U32 R23, RZ, RZ, R62 ;  /* 0x000000ffff171224 */ /* 0x000fe200078e003e */
[----:B------:R-:W4:Y:S04]  /*1f350*/  LDL R49, [R1+0x1634] ;  /* 0x0016340001317983 */ /* 0x000f280000100800 */
[----:B------:R-:W4:Y:S04]  /*1f360*/  LDL R62, [R1+0x1630] ;  /* 0x00163000013e7983 */ /* 0x000f280000100800 */
[----:B------:R2:W4:Y:S01]  /*1f370*/  @P1 LDG.E.U16 R127, desc[UR60][R22.64] ;  /* 0x0000003c167f1981 */ /* 0x000522000c1e1500 */
[----:B------:R-:W-:Y:S01]  /*1f380*/  ISETP.GT.AND P0, PT, R12, 0x50, PT ;  /* 0x000000500c00780c */ /* 0x000fe20003f04270 */
        /* <DEDUP_REMOVED lines=941> */
[----:B------:R-:W-:Y:S01]  /*22e60*/  ISETP.GT.AND P1, PT, R12, 0x7d, PT ;  /* 0x0000007d0c00780c */ /* 0x000fe20003f24270 */
[----:B------:R-:W4:Y:S04]  /*22e70*/  LDL R62, [R1+0x1090] ;  /* 0x00109000013e7983 */ /* 0x000f280000100800 */
[----:B------:R0:W4:Y:S04]  /*22e80*/  @P0 LDG.E.U16 R224, desc[UR60][R22.64] ;  /* 0x0000003c16e00981 */ /* 0x000128000c1e1500 */
[----:B------:R-:W4:Y:S01]  /*22e90*/  LDL R49, [R1+0x108c] ;  /* 0x00108c0001317983 */ /* 0x000f220000100800 */
[----:B0-----:R-:W-:-:S02]  /*22ea0*/  @P0 IMAD.MOV.U32 R23, RZ, RZ, R82 ;  /* 0x000000ffff170224 */ /* 0x001fc400078e0052 */
[----:B--2---:R-:W-:Y:S01]  /*22eb0*/  @P0 IMAD.MOV.U32 R22, RZ, RZ, R50 ;  /* 0x000000ffff160224 */ /* 0x004fe200078e0032 */
[----:B------:R-:W-:Y:S01]  /*22ec0*/  PRMT R219, RZ, 0x7610, R219 ;  /* 0x00007610ffdb7816 */ /* 0x000fe200000000db */
[----:B------:R-:W2:Y:S04]  /*22ed0*/  LDL R50, [R1+0x1088] ;  /* 0x0010880001327983 */ /* 0x000ea80000100800 */
[----:B------:R3:W2:Y:S01]  /*22ee0*/  @P0 LDG.E.U16 R223, desc[UR60][R22.64] ;  /* 0x0000003c16df0981 */ /* 0x0006a2000c1e1500 */
[----:B------:R-:W-:-:S03]  /*22ef0*/  PRMT R218, RZ, 0x7610, R218 ;  /* 0x00007610ffda7816 */ /* 0x000fc600000000da */
[----:B------:R-:W2:Y:S01]  /*22f00*/  LDL R82, [R1+0x106c] ;  /* 0x00106c0001527983 */ /* 0x000ea20000100800 */
[----:B---3--:R-:W-:Y:S02]  /*22f10*/  @P0 IMAD.MOV.U32 R23, RZ, RZ, R34 ;  /* 0x000000ffff170224 */ /* 0x008fe400078e0022 */
[----:B----4-:R-:W-:Y:S01]  /*22f20*/  @P0 IMAD.MOV.U32 R22, RZ, RZ, R14 ;  /* 0x000000ffff160224 */ /* 0x010fe200078e000e */
[----:B------:R-:W3:Y:S04]  /*22f30*/  LDL R34, [R1+0x1080] ;  /* 0x0010800001227983 */ /* 0x000ee80000100800 */
[----:B------:R-:W4:Y:S04]  /*22f40*/  LDL R14, [R1+0x1084] ;  /* 0x00108400010e7983 */ /* 0x000f280000100800 */
[----:B------:R0:W4:Y:S02]  /*22f50*/  @P0 LDG.E.U16 R222, desc[UR60][R22.64] ;  /* 0x0000003c16de0981 */ /* 0x000124000c1e1500 */
[----:B0-----:R-:W-:-:S02]  /*22f60*/  @P0 IMAD.MOV.U32 R23, RZ, RZ, R81 ;  /* 0x000000ffff170224 */ /* 0x001fc400078e0051 */
[----:B------:R-:W-:Y:S01]  /*22f70*/  @P0 IMAD.MOV.U32 R22, RZ, RZ, R9 ;  /* 0x000000ffff160224 */ /* 0x000fe200078e0009 */
[----:B------:R-:W-:Y:S01]  /*22f80*/  PRMT R217, RZ, 0x7610, R217 ;  /* 0x00007610ffd97816 */ /* 0x000fe200000000d9 */
[----:B------:R-:W4:Y:S04]  /*22f90*/  LDL R9, [R1+0x107c] ;  /* 0x00107c0001097983 */ /* 0x000f280000100800 */
[----:B------:R0:W4:Y:S04]  /*22fa0*/  @P0 LDG.E.U16 R221, desc[UR60][R22.64] ;  /* 0x0000003c16dd0981 */ /* 0x000128000c1e1500 */
[----:B------:R-:W4:Y:S01]  /*22fb0*/  LDL R81, [R1+0x1060] ;  /* 0x0010600001517983 */ /* 0x000f220000100800 */
[----:B0-----:R-:W-:-:S02]  /*22fc0*/  @P1 IMAD.MOV.U32 R23, RZ, RZ, R80 ;  /* 0x000000ffff171224 */ /* 0x001fc400078e0050 */
[----:B------:R-:W-:Y:S01]  /*22fd0*/  @P1 IMAD.MOV.U32 R22, RZ, RZ, R48 ;  /* 0x000000ffff161224 */ /* 0x000fe200078e0030 */
[----:B------:R-:W-:Y:S01]  /*22fe0*/  ISETP.GT.AND P0, PT, R12, 0x7e, PT ;  /* 0x0000007e0c00780c */ /* 0x000fe20003f04270 */
[----:B------:R-:W4:Y:S04]  /*22ff0*/  LDL R48, [R1+0x1078] ;  /* 0x0010780001307983 */ /* 0x000f280000100800 */
[----:B------:R0:W4:Y:S04]  /*23000*/  @P1 LDG.E.U16 R220, desc[UR60][R22.64] ;  /* 0x0000003c16dc1981 */ /* 0x000128000c1e1500 */
[----:B------:R-:W4:Y:S01]  /*23010*/  LDL R80, [R1+0x1064] ;  /* 0x0010640001507983 */ /* 0x000f220000100800 */
[----:B0-----:R-:W-:-:S03]  /*23020*/  @P1 IMAD.MOV.U32 R22, RZ, RZ, R31 ;  /* 0x000000ffff161224 */ /* 0x001fc600078e001f */
[----:B------:R-:W4:Y:S01]  /*23030*/  LDL R31, [R1+0x1074] ;  /* 0x00107400011f7983 */ /* 0x000f220000100800 */
[----:B------:R-:W-:Y:S01]  /*23040*/  @P1 IMAD.MOV.U32 R23, RZ, RZ, R62 ;  /* 0x000000ffff171224 */ /* 0x000fe200078e003e */
[----:B------:R-:W-:Y:S02]  /*23050*/  PRMT R167, RZ, 0x7610, R167 ;  /* 0x00007610ffa77816 */ /* 0x000fe400000000a7 */
[----:B------:R-:W4:Y:S04]  /*23060*/  LDL R62, [R1+0x1058] ;  /* 0x00105800013e7983 */ /* 0x000f280000100800 */
[----:B------:R0:W4:Y:S02]  /*23070*/  @P1 LDG.E.U16 R219, desc[UR60][R22.64] ;  /* 0x0000003c16db1981 */ /* 0x000124000c1e1500 */
[----:B0-----:R-:W-:-:S02]  /*23080*/  @P1 IMAD.MOV.U32 R22, RZ, RZ, R49 ;  /* 0x000000ffff161224 */ /* 0x001fc400078e0031 */
[----:B--2---:R-:W-:Y:S01]  /*23090*/  @P1 IMAD.MOV.U32 R23, RZ, RZ, R50 ;  /* 0x000000ffff171224 */ /* 0x004fe200078e0032 */
[----:B------:R-:W2:Y:S04]  /*230a0*/  LDL R49, [R1+0x1054] ;  /* 0x0010540001317983 */ /* 0x000ea80000100800 */
[----:B------:R-:W2:Y:S04]  /*230b0*/  LDL R50, [R1+0x1050] ;  /* 0x0010500001327983 */ /* 0x000ea80000100800 */
[----:B------:R3:W2:Y:S01]  /*230c0*/  @P1 LDG.E.U16 R218, desc[UR60][R22.64] ;  /* 0x0000003c16da1981 */ /* 0x0006a2000c1e1500 */
[----:B------:R-:W-:Y:S01]  /*230d0*/  PRMT R166, RZ, 0x7610, R166 ;  /* 0x00007610ffa67816 */ /* 0x000fe200000000a6 */
[----:B---3--:R-:W-:-:S02]  /*230e0*/  @P1 IMAD.MOV.U32 R23, RZ, RZ, R34 ;  /* 0x000000ffff171224 */ /* 0x008fc400078e0022 */
[----:B----4-:R-:W-:Y:S02]  /*230f0*/  @P1 IMAD.MOV.U32 R22, RZ, RZ, R14 ;  /* 0x000000ffff161224 */ /* 0x010fe400078e000e */
[----:B------:R-:W3:Y:S04]  /*23100*/  LDL R14, [R1+0x1048] ;  /* 0x00104800010e7983 */ /* 0x000ee80000100800 */
[----:B------:R0:W4:Y:S04]  /*23110*/  @P1 LDG.E.U16 R217, desc[UR60][R22.64] ;  /* 0x0000003c16d91981 */ /* 0x000128000c1e1500 */
[----:B------:R-:W2:Y:S01]  /*23120*/  LDL.LU R34, [R1+0x105c] ;  /* 0x00105c0001227983 */ /* 0x000ea20000300800 */
[----:B0-----:R-:W-:-:S02]  /*23130*/  @P0 IMAD.MOV.U32 R22, RZ, RZ, R9 ;  /* 0x000000ffff160224 */ /* 0x001fc400078e0009 */
[----:B------:R-:W-:Y:S02]  /*23140*/  @P0 IMAD.MOV.U32 R23, RZ, RZ, R48 ;  /* 0x000000ffff170224 */ /* 0x000fe400078e0030 */
[----:B------:R-:W4:Y:S04]  /*23150*/  LDL R48, [R1+0x1044] ;  /* 0x0010440001307983 */ /* 0x000f280000100800 */
[----:B------:R0:W4:Y:S04]  /*23160*/  @P0 LDG.E.U16 R167, desc[UR60][R22.64] ;  /* 0x0000003c16a70981 */ /* 0x000128000c1e1500 */
[----:B------:R-:W4:Y:S04]  /*23170*/  LDL.LU R205, [R1+0xc40] ;  /* 0x000c400001cd7983 */ /* 0x000f280000300800 */
[----:B------:R-:W4:Y:S01]  /*23180*/  LDL.LU R9, [R1+0xc3c] ;  /* 0x000c3c0001097983 */ /* 0x000f220000300800 */
[----:B0-----:R-:W-:-:S02]  /*23190*/  @P0 IMAD.MOV.U32 R22, RZ, RZ, R31 ;  /* 0x000000ffff160224 */ /* 0x001fc400078e001f */
[----:B------:R-:W-:Y:S01]  /*231a0*/  @P0 IMAD.MOV.U32 R23, RZ, RZ, R83 ;  /* 0x000000ffff170224 */ /* 0x000fe200078e0053 */
[----:B------:R-:W4:Y:S04]  /*231b0*/  LDL.LU R31, [R1+0xc38] ;  /* 0x000c3800011f7983 */ /* 0x000f280000300800 */
[----:B------:R0:W-:Y:S04]  /*231c0*/  STL [R1+0x2104], R216 ;  /* 0x002104d801007387 */ /* 0x0001e80000100800 */
[----:B------:R1:W4:Y:S02]  /*231d0*/  @P0 LDG.E.U16 R166, desc[UR60][R22.64] ;  /* 0x0000003c16a60981 */ /* 0x000324000c1e1500 */
[----:B-1----:R-:W-:-:S02]  /*231e0*/  @P0 IMAD.MOV.U32 R23, RZ, RZ, R216 ;  /* 0x000000ffff170224 */ /* 0x002fc400078e00d8 */
[----:B0-----:R-:W4:Y:S01]  /*231f0*/  LDL.LU R216, [R1+0x104c] ;  /* 0x00104c0001d87983 */ /* 0x001f220000300800 */
[----:B------:R-:W-:Y:S02]  /*23200*/  PRMT R165, RZ, 0x7610, R165 ;  /* 0x00007610ffa57816 */ /* 0x000fe400000000a5 */
[----:B------:R-:W-:Y:S01]  /*23210*/  ISETP.GT.AND P1, PT, R12, 0x7f, PT ;  /* 0x0000007f0c00780c */ /* 0x000fe20003f24270 */
[----:B------:R-:W-:Y:S01]  /*23220*/  @P0 IMAD.MOV.U32 R22, RZ, RZ, R82 ;  /* 0x000000ffff160224 */ /* 0x000fe200078e0052 */
[----:B------:R-:W-:-:S04]  /*23230*/  PRMT R164, RZ, 0x7610, R164 ;  /* 0x00007610ffa47816 */ /* 0x000fc800000000a4 */
[----:B------:R0:W4:Y:S01]  /*23240*/  @P0 LDG.E.U16 R165, desc[UR60][R22.64] ;  /* 0x0000003c16a50981 */ /* 0x000122000c1e1500 */
[----:B------:R-:W-:Y:S01]  /*23250*/  PRMT R103, RZ, 0x7610, R103 ;  /* 0x00007610ff677816 */ /* 0x000fe20000000067 */
[----:B0-----:R-:W-:Y:S02]  /*23260*/  @P0 IMAD.MOV.U32 R22, RZ, RZ, R80 ;  /* 0x000000ffff160224 */ /* 0x001fe400078e0050 */
[----:B------:R-:W-:-:S05]  /*23270*/  @P0 IMAD.MOV.U32 R23, RZ, RZ, R81 ;  /* 0x000000ffff170224 */ /* 0x000fca00078e0051 */
[----:B------:R0:W4:Y:S01]  /*23280*/  @P0 LDG.E.U16 R164, desc[UR60][R22.64] ;  /* 0x0000003c16a40981 */ /* 0x000122000c1e1500 */
[----:B------:R-:W-:Y:S01]  /*23290*/  PRMT R102, RZ, 0x7610, R102 ;  /* 0x00007610ff667816 */ /* 0x000fe20000000066 */
[----:B0-----:R-:W-:Y:S01]  /*232a0*/  @P1 IMAD.MOV.U32 R23, RZ, RZ, R62 ;  /* 0x000000ffff171224 */ /* 0x001fe200078e003e */
[----:B------:R-:W-:Y:S02]  /*232b0*/  PRMT R101, RZ, 0x7610, R101 ;  /* 0x00007610ff657816 */ /* 0x000fe40000000065 */
[----:B------:R-:W-:Y:S01]  /*232c0*/  PRMT R100, RZ, 0x7610, R100 ;  /* 0x00007610ff647816 */ /* 0x000fe20000000064 */
[----:B------:R-:W0:Y:S01]  /*232d0*/  S2R R206, SR_TID.X ;  /* 0x0000000000ce7919 */ /* 0x000e220000002100 */
[----:B--2---:R-:W-:-:S05]  /*232e0*/  @P1 IMAD.MOV.U32 R22, RZ, RZ, R34 ;  /* 0x000000ffff161224 */ /* 0x004fca00078e0022 */
[----:B------:R1:W2:Y:S02]  /*232f0*/  @P1 LDG.E.U16 R103, desc[UR60][R22.64] ;  /* 0x0000003c16671981 */ /* 0x0002a4000c1e1500 */
[----:B-1----:R-:W-:Y:S02]  /*23300*/  @P1 IMAD.MOV.U32 R22, RZ, RZ, R49 ;  /* 0x000000ffff161224 */ /* 0x002fe400078e0031 */
[----:B------:R-:W-:-:S05]  /*23310*/  @P1 IMAD.MOV.U32 R23, RZ, RZ, R50 ;  /* 0x000000ffff171224 */ /* 0x000fca00078e0032 */
[----:B------:R3:W2:Y:S02]  /*23320*/  @P1 LDG.E.U16 R102, desc[UR60][R22.64] ;  /* 0x0000003c16661981 */ /* 0x0006a4000c1e1500 */
[----:B---3--:R-:W-:Y:S02]  /*23330*/  @P1 IMAD.MOV.U32 R23, RZ, RZ, R14 ;  /* 0x000000ffff171224 */ /* 0x008fe400078e000e */
[----:B----4-:R-:W-:-:S05]  /*23340*/  @P1 IMAD.MOV.U32 R22, RZ, RZ, R216 ;  /* 0x000000ffff161224 */ /* 0x010fca00078e00d8 */
[----:B------:R1:W3:Y:S02]  /*23350*/  @P1 LDG.E.U16 R101, desc[UR60][R22.64] ;  /* 0x0000003c16651981 */ /* 0x0002e4000c1e1500 */
[----:B-1----:R-:W-:Y:S02]  /*23360*/  @P1 IMAD.MOV.U32 R22, RZ, RZ, R48 ;  /* 0x000000ffff161224 */ /* 0x002fe400078e0030 */
[----:B------:R-:W-:-:S05]  /*23370*/  @P1 IMAD.MOV.U32 R23, RZ, RZ, R2 ;  /* 0x000000ffff171224 */ /* 0x000fca00078e0002 */
[----:B------:R-:W4:Y:S01]  /*23380*/  @P1 LDG.E.U16 R100, desc[UR60][R22.64] ;  /* 0x0000003c16641981 */ /* 0x000f22000c1e1500 */
[----:B------:R-:W-:Y:S06]  /*23390*/  BAR.SYNC.DEFER_BLOCKING 0x0 ;  /* 0x0000000000007b1d */ /* 0x000fec0000010000 */
[----:B------:R-:W-:Y:S04]  /*233a0*/  STL [R1+0x2108], R216 ;  /* 0x002108d801007387 */ /* 0x000fe80000100800 */
[----:B------:R-:W-:Y:S04]  /*233b0*/  STL [R1+0x2100], R2 ;  /* 0x0021000201007387 */ /* 0x000fe80000100800 */
[----:B------:R-:W2:Y:S01]  /*233c0*/  LDL.LU R203, [R1+0xc34] ;  /* 0x000c340001cb7983 */ /* 0x000ea20000300800 */
[----:B0-----:R-:W-:-:S03]  /*233d0*/  LOP3.LUT R14, R206, 0x7f, RZ, 0xc0, !PT ;  /* 0x0000007fce0e7812 */ /* 0x001fc600078ec0ff */
[----:B------:R0:W-:Y:S04]  /*233e0*/  STS.U16 [R10], R205 ;  /* 0x000000cd0a007388 */ /* 0x0001e80000000400 */
[----:B0-----:R-:W3:Y:S04]  /*233f0*/  LDL.LU R205, [R1+0xbb4] ;  /* 0x000bb40001cd7983 */ /* 0x001ee80000300800 */
[----:B------:R-:W4:Y:S04]  /*23400*/  LDL.LU R197, [R1+0xbb0] ;  /* 0x000bb00001c57983 */ /* 0x000f280000300800 */
        /* <DEDUP_REMOVED lines=13> */
[----:B------:R-:W4:Y:S01]  /*234e0*/  LDL.LU R81, [R1+0x9f4] ;  /* 0x0009f40001517983 */ /* 0x000f220000300800 */
[----:B------:R-:W-:-:S03]  /*234f0*/  ISETP.GE.AND P0, PT, R14, R12, PT ;  /* 0x0000000c0e00720c */ /* 0x000fc60003f06270 */
[----:B------:R-:W4:Y:S04]  /*23500*/  LDL.LU R80, [R1+0x97c] ;  /* 0x00097c0001507983 */ /* 0x000f280000300800 */
[----:B------:R-:W4:Y:S04]  /*23510*/  LDL.LU R14, [R1+0x978] ;  /* 0x00097800010e7983 */ /* 0x000f280000300800 */
[----:B------:R-:W4:Y:S04]  /*23520*/  LDL.LU R48, [R1+0x974] ;  /* 0x0009740001307983 */ /* 0x000f280000300800 */
[----:B------:R-:W4:Y:S04]  /*23530*/  LDL.LU R49, [R1+0x970] ;  /* 0x0009700001317983 */ /* 0x000f280000300800 */
[----:B------:R-:W4:Y:S04]  /*23540*/  LDL.LU R50, [R1+0x8fc] ;  /* 0x0008fc0001327983 */ /* 0x000f280000300800 */
[----:B------:R0:W-:Y:S04]  /*23550*/  STS.U16 [R10+0x8000], R9 ;  /* 0x008000090a007388 */ /* 0x0001e80000000400 */
[----:B------:R-:W4:Y:S04]  /*23560*/  LDL.LU R62, [R1+0x8f8] ;  /* 0x0008f800013e7983 */ /* 0x000f280000300800 */
[----:B------:R1:W-:Y:S04]  /*23570*/  STS.U16 [R10+0x10000], R31 ;  /* 0x0100001f0a007388 */ /* 0x0003e80000000400 */
[----:B0-----:R-:W4:Y:S04]  /*23580*/  LDL.LU R9, [R1+0x8f4] ;  /* 0x0008f40001097983 */ /* 0x001f280000300800 */
[----:B-1----:R-:W4:Y:S04]  /*23590*/  LDL.LU R31, [R1+0x8f0] ;  /* 0x0008f000011f7983 */ /* 0x002f280000300800 */
[----:B------:R-:W4:Y:S04]  /*235a0*/  LDL.LU R22, [R1+0x87c] ;  /* 0x00087c0001167983 */ /* 0x000f280000300800 */
[----:B------:R-:W4:Y:S04]  /*235b0*/  LDL.LU R23, [R1+0x878] ;  /* 0x0008780001177983 */ /* 0x000f280000300800 */
[----:B------:R-:W4:Y:S04]  /*235c0*/  LDL.LU R2, [R1+0x874] ;  /* 0x0008740001027983 */ /* 0x000f280000300800 */
[----:B------:R-:W4:Y:S04]  /*235d0*/  LDL.LU R216, [R1+0x870] ;  /* 0x0008700001d87983 */ /* 0x000f280000300800 */
[----:B------:R-:W4:Y:S04]  /*235e0*/  LDL.LU R206, [R1+0x7fc] ;  /* 0x0007fc0001ce7983 */ /* 0x000f280000300800 */
[----:B--2---:R0:W-:Y:S04]  /*235f0*/  STS.U16 [R10+0x18000], R203 ;  /* 0x018000cb0a007388 */ /* 0x0041e80000000400 */
[----:B0-----:R-:W2:Y:S04]  /*23600*/  LDL.LU R203, [R1+0x27e0] ;  /* 0x0027e00001cb7983 */ /* 0x001ea80000300800 */
[----:B---3--:R0:W-:Y:S04]  /*23610*/  STS.U16 [R10+0x400], R205 ;  /* 0x000400cd0a007388 */ /* 0x0081e80000000400 */
[----:B----4-:R1:W-:Y:S04]  /*23620*/  STS.U16 [R10+0x8400], R197 ;  /* 0x008400c50a007388 */ /* 0x0103e80000000400 */
[----:B------:R3:W-:Y:S04]  /*23630*/  STS.U16 [R10+0x10400], R198 ;  /* 0x010400c60a007388 */ /* 0x0007e80000000400 */
[----:B------:R4:W-:Y:S04]  /*23640*/  STS.U16 [R10+0x18400], R199 ;  /* 0x018400c70a007388 */ /* 0x0009e80000000400 */
[----:B------:R4:W-:Y:S04]  /*23650*/  STS.U16 [R10+0x800], R204 ;  /* 0x000800cc0a007388 */ /* 0x0009e80000000400 */
[----:B------:R4:W-:Y:S04]  /*23660*/  STS.U16 [R10+0x8800], R128 ;  /* 0x008800800a007388 */ /* 0x0009e80000000400 */
[----:B0-----:R-:W2:Y:S04]  /*23670*/  LDL.LU R205, [R1+0x7f4] ;  /* 0x0007f40001cd7983 */ /* 0x001ea80000300800 */
[----:B-1----:R-:W2:Y:S04]  /*23680*/  LDL.LU R197, [R1+0x27dc] ;  /* 0x0027dc0001c57983 */ /* 0x002ea80000300800 */
[----:B---3--:R-:W3:Y:S04]  /*23690*/  LDL.LU R198, [R1+0x27d8] ;  /* 0x0027d80001c67983 */ /* 0x008ee80000300800 */
[----:B----4-:R-:W4:Y:S04]  /*236a0*/  LDL.LU R199, [R1+0x27d4] ;  /* 0x0027d40001c77983 */ /* 0x010f280000300800 */
[----:B------:R-:W3:Y:S04]  /*236b0*/  LDL.LU R204, [R1+0x27d0] ;  /* 0x0027d00001cc7983 */ /* 0x000ee80000300800 */
[----:B------:R-:W4:Y:S04]  /*236c0*/  LDL.LU R128, [R1+0x27cc] ;  /* 0x0027cc0001807983 */ /* 0x000f280000300800 */
[----:B------:R0:W-:Y:S04]  /*236d0*/  STS.U16 [R10+0x10800], R129 ;  /* 0x010800810a007388 */ /* 0x0001e80000000400 */
[----:B------:R1:W-:Y:S04]  /*236e0*/  STS.U16 [R10+0x18800], R130 ;  /* 0x018800820a007388 */ /* 0x0003e80000000400 */
[----:B------:R1:W-:Y:S04]  /*236f0*/  STS.U16 [R10+0xc00], R131 ;  /* 0x000c00830a007388 */ /* 0x0003e80000000400 */
[----:B------:R1:W-:Y:S04]  /*23700*/  STS.U16 [R10+0x8c00], R192 ;  /* 0x008c00c00a007388 */ /* 0x0003e80000000400 */
[----:B------:R1:W-:Y:S04]  /*23710*/  STS.U16 [R10+0x10c00], R193 ;  /* 0x010c00c10a007388 */ /* 0x0003e80000000400 */
[----:B------:R1:W-:Y:S04]  /*23720*/  STS.U16 [R10+0x18c00], R194 ;  /* 0x018c00c20a007388 */ /* 0x0003e80000000400 */
[----:B0-----:R-:W4:Y:S04]  /*23730*/  LDL.LU R129, [R1+0x27c8] ;  /* 0x0027c80001817983 */ /* 0x001f280000300800 */
[----:B-1----:R-:W4:Y:S04]  /*23740*/  LDL.LU R130, [R1+0x27c4] ;  /* 0x0027c40001827983 */ /* 0x002f280000300800 */
[----:B------:R-:W4:Y:S04]  /*23750*/  LDL.LU R131, [R1+0x27c0] ;  /* 0x0027c00001837983 */ /* 0x000f280000300800 */
[----:B------:R-:W4:Y:S04]  /*23760*/  LDL.LU R192, [R1+0x27bc] ;  /* 0x0027bc0001c07983 */ /* 0x000f280000300800 */
[----:B------:R-:W4:Y:S04]  /*23770*/  LDL.LU R193, [R1+0x27b8] ;  /* 0x0027b80001c17983 */ /* 0x000f280000300800 */
        /* <DEDUP_REMOVED lines=25> */
[----:B------:R-:W-:Y:S04]  /*23910*/  STS.U16 [R10+0x1b000], R63 ;  /* 0x01b0003f0a007388 */ /* 0x000fe80000000400 */
        /* <DEDUP_REMOVED lines=8> */
[----:B--2---:R-:W-:Y:S04]  /*239a0*/  STS.U16 [R10+0x12000], R205 ;  /* 0x012000cd0a007388 */ /* 0x004fe80000000400 */
[----:B---3--:R-:W-:Y:S04]  /*239b0*/  STS.U16 [R10+0x2400], R204 ;  /* 0x002400cc0a007388 */ /* 0x008fe80000000400 */
[----:B----4-:R-:W-:Y:S04]  /*239c0*/  STS.U16 [R10+0x1a000], R9 ;  /* 0x01a000090a007388 */ /* 0x010fe80000000400 */
[----:B------:R0:W-:Y:S04]  /*239d0*/  STS.U16 [R10+0xa000], R31 ;  /* 0x00a0001f0a007388 */ /* 0x0001e80000000400 */
[----:B0-----:R-:W2:Y:S04]  /*239e0*/  LDL.LU R31, [R1+0xc30] ;  /* 0x000c3000011f7983 */ /* 0x001ea80000300800 */
[----:B------:R-:W2:Y:S04]  /*239f0*/  LDL.LU R9, [R1+0x2780] ;  /* 0x0027800001097983 */ /* 0x000ea80000300800 */
[----:B------:R-:W3:Y:S04]  /*23a00*/  LDL.LU R63, [R1+0xc2c] ;  /* 0x000c2c00013f7983 */ /* 0x000ee80000300800 */
        /* <DEDUP_REMOVED lines=21> */
[----:B------:R0:W-:Y:S04]  /*23b60*/  STS.U16 [R10+0x12400], R198 ;  /* 0x012400c60a007388 */ /* 0x0001e80000000400 */
[----:B------:R-:W4:Y:S04]  /*23b70*/  LDL.LU R197, [R1+0x9ec] ;  /* 0x0009ec0001c57983 */ /* 0x000f280000300800 */
        /* <DEDUP_REMOVED lines=13> */
[----:B------:R-:W-:Y:S04]  /*23c50*/  STS.U16 [R10+0x1c00], R22 ;  /* 0x001c00160a007388 */ /* 0x000fe80000000400 */
[----:B------:R-:W-:Y:S04]  /*23c60*/  STS.U16 [R10+0x9c00], R23 ;  /* 0x009c00170a007388 */ /* 0x000fe80000000400 */
[----:B------:R-:W-:Y:S04]  /*23c70*/  STS.U16 [R10+0x11c00], R2 ;  /* 0x011c00020a007388 */ /* 0x000fe80000000400 */
[----:B------:R-:W-:Y:S04]  /*23c80*/  STS.U16 [R10+0x19c00], R216 ;  /* 0x019c00d80a007388 */ /* 0x000fe80000000400 */
[----:B------:R1:W-:Y:S04]  /*23c90*/  STS.U16 [R10+0x13400], R43 ;  /* 0x0134002b0a007388 */ /* 0x0003e80000000400 */
[----:B0-----:R-:W4:Y:S04]  /*23ca0*/  LDL.LU R51, [R1+0x8ec] ;  /* 0x0008ec0001337983 */ /* 0x001f280000300800 */
[----:B------:R-:W-:Y:S04]  /*23cb0*/  STS.U16 [R10+0x3c00], R240 ;  /* 0x003c00f00a007388 */ /* 0x000fe80000000400 */
[----:B------:R-:W-:Y:S04]  /*23cc0*/  STS.U16 [R10+0xbc00], R239 ;  /* 0x00bc00ef0a007388 */ /* 0x000fe80000000400 */
[----:B------:R-:W-:Y:S04]  /*23cd0*/  STS.U16 [R10+0x13c00], R238 ;  /* 0x013c00ee0a007388 */ /* 0x000fe80000000400 */
[----:B------:R-:W-:Y:S04]  /*23ce0*/  STS.U16 [R10+0x1bc00], R237 ;  /* 0x01bc00ed0a007388 */ /* 0x000fe80000000400 */
[----:B-1----:R-:W4:Y:S04]  /*23cf0*/  LDL.LU R45, [R1+0x8e8] ;  /* 0x0008e800012d7983 */ /* 0x002f280000300800 */
[----:B------:R-:W4:Y:S04]  /*23d00*/  LDL.LU R43, [R1+0x8e4] ;  /* 0x0008e400012b7983 */ /* 0x000f280000300800 */
[----:B--2---:R0:W-:Y:S04]  /*23d10*/  STS.U16 [R9+0x80], R31 ;  /* 0x0000801f09007388 */ /* 0x0041e80000000400 */
[----:B---3--:R1:W-:Y:S04]  /*23d20*/  STS.U16 [R9+0x8080], R63 ;  /* 0x0080803f09007388 */ /* 0x0083e80000000400 */
[----:B----4-:R2:W-:Y:S04]  /*23d30*/  STS.U16 [R9+0x10080], R35 ;  /* 0x0100802309007388 */ /* 0x0105e80000000400 */
[----:B------:R3:W-:Y:S04]  /*23d40*/  STS.U16 [R9+0x18080], R33 ;  /* 0x0180802109007388 */ /* 0x0007e80000000400 */
[----:B0-----:R-:W4:Y:S04]  /*23d50*/  LDL.LU R31, [R1+0x8e0] ;  /* 0x0008e000011f7983 */ /* 0x001f280000300800 */
[----:B------:R-:W4:Y:S04]  /*23d60*/  LDL.LU R22, [R1+0x86c] ;  /* 0x00086c0001167983 */ /* 0x000f280000300800 */
[----:B------:R-:W4:Y:S04]  /*23d70*/  LDL.LU R23, [R1+0x868] ;  /* 0x0008680001177983 */ /* 0x000f280000300800 */
[----:B------:R-:W4:Y:S04]  /*23d80*/  LDL.LU R2, [R1+0x864] ;  /* 0x0008640001027983 */ /* 0x000f280000300800 */
[----:B------:R-:W4:Y:S04]  /*23d90*/  LDL.LU R216, [R1+0x860] ;  /* 0x0008600001d87983 */ /* 0x000f280000300800 */
[----:B-1----:R-:W4:Y:S04]  /*23da0*/  LDL.LU R63, [R1+0x277c] ;  /* 0x00277c00013f7983 */ /* 0x002f280000300800 */
[----:B--2---:R-:W2:Y:S04]  /*23db0*/  LDL.LU R35, [R1+0x2778] ;  /* 0x0027780001237983 */ /* 0x004ea80000300800 */
[----:B---3--:R-:W3:Y:S04]  /*23dc0*/  LDL.LU R33, [R1+0x2774] ;  /* 0x0027740001217983 */ /* 0x008ee80000300800 */
[----:B------:R0:W-:Y:S04]  /*23dd0*/  STS.U16 [R9+0x480], R206 ;  /* 0x000480ce09007388 */ /* 0x0001e80000000400 */
[----:B------:R1:W-:Y:S04]  /*23de0*/  STS.U16 [R9+0x8480], R205 ;  /* 0x008480cd09007388 */ /* 0x0003e80000000400 */
[----:B------:R1:W-:Y:S04]  /*23df0*/  STS.U16 [R9+0x10480], R204 ;  /* 0x010480cc09007388 */ /* 0x0003e80000000400 */
[----:B------:R1:W-:Y:S04]  /*23e00*/  STS.U16 [R9+0x18480], R143 ;  /* 0x0184808f09007388 */ /* 0x0003e80000000400 */
[----:B------:R1:W-:Y:S04]  /*23e10*/  STS.U16 [R9+0x880], R8 ;  /* 0x0008800809007388 */ /* 0x0003e80000000400 */
[----:B------:R1:W-:Y:S04]  /*23e20*/  STS.U16 [R9+0x8880], R151 ;  /* 0x0088809709007388 */ /* 0x0003e80000000400 */
[----:B0-----:R-:W2:Y:S04]  /*23e30*/  LDL.LU R206, [R1+0x2770] ;  /* 0x0027700001ce7983 */ /* 0x001ea80000300800 */
[----:B-1----:R-:W3:Y:S04]  /*23e40*/  LDL.LU R205, [R1+0x276c] ;  /* 0x00276c0001cd7983 */ /* 0x002ee80000300800 */
[----:B------:R-:W2:Y:S04]  /*23e50*/  LDL.LU R204, [R1+0x2768] ;  /* 0x0027680001cc7983 */ /* 0x000ea80000300800 */
[----:B------:R-:W3:Y:S04]  /*23e60*/  LDL.LU R143, [R1+0x2764] ;  /* 0x00276400018f7983 */ /* 0x000ee80000300800 */
[----:B------:R-:W2:Y:S04]  /*23e70*/  LDL.LU R8, [R1+0x2760] ;  /* 0x0027600001087983 */ /* 0x000ea80000300800 */
[----:B------:R-:W3:Y:S04]  /*23e80*/  LDL.LU R151, [R1+0x275c] ;  /* 0x00275c0001977983 */ /* 0x000ee80000300800 */
[----:B------:R0:W-:Y:S04]  /*23e90*/  STS.U16 [R9+0x10880], R28 ;  /* 0x0108801c09007388 */ /* 0x0001e80000000400 */
[----:B------:R1:W-:Y:S04]  /*23ea0*/  STS.U16 [R9+0x18880], R32 ;  /* 0x0188802009007388 */ /* 0x0003e80000000400 */
[----:B0-----:R-:W3:Y:S04]  /*23eb0*/  LDL.LU R28, [R1+0x2758] ;  /* 0x00275800011c7983 */ /* 0x001ee80000300800 */
[----:B-1----:R-:W3:Y:S04]  /*23ec0*/  LDL.LU R32, [R1+0x2754] ;  /* 0x0027540001207983 */ /* 0x002ee80000300800 */
[----:B------:R0:W-:Y:S04]  /*23ed0*/  STS.U16 [R9+0xc80], R132 ;  /* 0x000c808409007388 */ /* 0x0001e80000000400 */
[----:B------:R1:W-:Y:S04]  /*23ee0*/  STS.U16 [R9+0x8c80], R133 ;  /* 0x008c808509007388 */ /* 0x0003e80000000400 */
[----:B------:R1:W-:Y:S04]  /*23ef0*/  STS.U16 [R9+0x10c80], R134 ;  /* 0x010c808609007388 */ /* 0x0003e80000000400 */
[----:B------:R1:W-:Y:S04]  /*23f00*/  STS.U16 [R9+0x18c80], R135 ;  /* 0x018c808709007388 */ /* 0x0003e80000000400 */
[----:B------:R1:W-:Y:S04]  /*23f10*/  STS.U16 [R9+0x1080], R196 ;  /* 0x001080c409007388 */ /* 0x0003e80000000400 */
[----:B------:R1:W-:Y:S04]  /*23f20*/  STS.U16 [R9+0x9080], R197 ;  /* 0x009080c509007388 */ /* 0x0003e80000000400 */
[----:B0-----:R-:W3:Y:S04]  /*23f30*/  LDL.LU R132, [R1+0x2750] ;  /* 0x0027500001847983 */ /* 0x001ee80000300800 */
[----:B-1----:R-:W3:Y:S04]  /*23f40*/  LDL.LU R133, [R1+0x274c] ;  /* 0x00274c0001857983 */ /* 0x002ee80000300800 */
[----:B------:R-:W3:Y:S04]  /*23f50*/  LDL.LU R134, [R1+0x2748] ;  /* 0x0027480001867983 */ /* 0x000ee80000300800 */
[----:B------:R-:W3:Y:S04]  /*23f60*/  LDL.LU R135, [R1+0x2744] ;  /* 0x0027440001877983 */ /* 0x000ee80000300800 */
[----:B------:R-:W3:Y:S04]  /*23f70*/  LDL.LU R196, [R1+0x2740] ;  /* 0x0027400001c47983 */ /* 0x000ee80000300800 */
[----:B------:R-:W3:Y:S04]  /*23f80*/  LDL.LU R197, [R1+0x273c] ;  /* 0x00273c0001c57983 */ /* 0x000ee80000300800 */
        /* <DEDUP_REMOVED lines=15> */
[----:B------:R-:W-:Y:S04]  /*24080*/  STS.U16 [R9+0x1a880], R150 ;  /* 0x01a8809609007388 */ /* 0x000fe80000000400 */
[----:B0-----:R-:W3:Y:S04]  /*24090*/  LDL.LU R51, [R1+0x2720] ;  /* 0x0027200001337983 */ /* 0x001ee80000300800 */
[----:B-1----:R-:W3:Y:S04]  /*240a0*/  LDL.LU R45, [R1+0x271c] ;  /* 0x00271c00012d7983 */ /* 0x002ee80000300800 */
[----:B------:R-:W3:Y:S04]  /*240b0*/  LDL.LU R43, [R1+0x2718] ;  /* 0x00271800012b7983 */ /* 0x000ee80000300800 */
[----:B------:R-:W-:Y:S04]  /*240c0*/  STS.U16 [R9+0x12c80], R142 ;  /* 0x012c808e09007388 */ /* 0x000fe80000000400 */
[----:B------:R-:W-:Y:S04]  /*240d0*/  STS.U16 [R9+0x1ac80], R141 ;  /* 0x01ac808d09007388 */ /* 0x000fe80000000400 */
[----:B------:R-:W-:Y:S04]  /*240e0*/  STS.U16 [R9+0x3080], R140 ;  /* 0x0030808c09007388 */ /* 0x000fe80000000400 */
[----:B------:R-:W-:Y:S04]  /*240f0*/  STS.U16 [R9+0x1b880], R29 ;  /* 0x01b8801d09007388 */ /* 0x000fe80000000400 */
[----:B----4-:R0:W-:Y:S04]  /*24100*/  STS.U16 [R9+0x19880], R31 ;  /* 0x0198801f09007388 */ /* 0x0101e80000000400 */
[----:B0-----:R-:W4:Y:S04]  /*24110*/  LDL.LU R31, [R1+0x2714] ;  /* 0x00271400011f7983 */ /* 0x001f280000300800 */
[----:B--2---:R-:W-:Y:S04]  /*24120*/  STS.U16 [R9+0x1a080], R8 ;  /* 0x01a0800809007388 */ /* 0x004fe80000000400 */
[----:B---3--:R-:W-:Y:S04]  /*24130*/  STS.U16 [R9+0x12080], R151 ;  /* 0x0120809709007388 */ /* 0x008fe80000000400 */
[----:B------:R-:W-:Y:S04]  /*24140*/  STS.U16 [R9+0xa080], R28 ;  /* 0x00a0801c09007388 */ /* 0x000fe80000000400 */
[----:B------:R0:W-:Y:S04]  /*24150*/  STS.U16 [R9+0x2080], R32 ;  /* 0x0020802009007388 */ /* 0x0001e80000000400 */
[----:B0-----:R-:W2:Y:S04]  /*24160*/  LDL.LU R32, [R1+0x2710] ;  /* 0x0027100001207983 */ /* 0x001ea80000300800 */
[----:B------:R-:W3:Y:S04]  /*24170*/  LDL.LU R28, [R1+0x270c] ;  /* 0x00270c00011c7983 */ /* 0x000ee80000300800 */
[----:B------:R-:W4:Y:S04]  /*24180*/  LDL.LU R151, [R1+0x2708] ;  /* 0x0027080001977983 */ /* 0x000f280000300800 */
[----:B------:R-:W2:Y:S04]  /*24190*/  LDL.LU R8, [R1+0x2704] ;  /* 0x0027040001087983 */ /* 0x000ea80000300800 */
[----:B------:R-:W2:Y:S04]  /*241a0*/  LDL.LU R150, [R1+0xc20] ;  /* 0x000c200001967983 */ /* 0x000ea80000300800 */
[----:B------:R-:W3:Y:S04]  /*241b0*/  LDL.LU R142, [R1+0xc1c] ;  /* 0x000c1c00018e7983 */ /* 0x000ee80000300800 */
        /* <DEDUP_REMOVED lines=44> */
[----:B------:R-:W-:Y:S04]  /*24480*/  STS.U16 [R9+0x3c80], R236 ;  /* 0x003c80ec09007388 */ /* 0x000fe80000000400 */
[----:B------:R-:W-:Y:S04]  /*24490*/  STS.U16 [R9+0xbc80], R235 ;  /* 0x00bc80eb09007388 */ /* 0x000fe80000000400 */
[----:B0-----:R-:W4:Y:S04]  /*244a0*/  LDL.LU R42, [R1+0x950] ;  /* 0x00095000012a7983 */ /* 0x001f280000300800 */
[----:B------:R-:W-:Y:S04]  /*244b0*/  STS.U16 [R9+0x13c80], R234 ;  /* 0x013c80ea09007388 */ /* 0x000fe80000000400 */
[----:B-1----:R-:W4:Y:S04]  /*244c0*/  LDL.LU R22, [R1+0x8dc] ;  /* 0x0008dc0001167983 */ /* 0x002f280000300800 */
[----:B------:R-:W4:Y:S04]  /*244d0*/  LDL.LU R23, [R1+0x8d8] ;  /* 0x0008d80001177983 */ /* 0x000f280000300800 */
[----:B------:R-:W-:Y:S04]  /*244e0*/  STS.U16 [R9+0x1bc80], R233 ;  /* 0x01bc80e909007388 */ /* 0x000fe80000000400 */
[----:B------:R-:W4:Y:S04]  /*244f0*/  LDL.LU R2, [R1+0x8d4] ;  /* 0x0008d40001027983 */ /* 0x000f280000300800 */
[----:B------:R-:W4:Y:S04]  /*24500*/  LDL.LU R216, [R1+0x8d0] ;  /* 0x0008d00001d87983 */ /* 0x000f280000300800 */
[----:B--2---:R0:W-:Y:S04]  /*24510*/  STS.U16 [R8+0x100], R150 ;  /* 0x0001009608007388 */ /* 0x0041e80000000400 */
[----:B---3--:R1:W-:Y:S04]  /*24520*/  STS.U16 [R8+0x8100], R142 ;  /* 0x0081008e08007388 */ /* 0x0083e80000000400 */
[----:B----4-:R2:W-:Y:S04]  /*24530*/  STS.U16 [R8+0x10100], R141 ;  /* 0x0101008d08007388 */ /* 0x0105e80000000400 */
[----:B------:R3:W-:Y:S04]  /*24540*/  STS.U16 [R8+0x18100], R140 ;  /* 0x0181008c08007388 */ /* 0x0007e80000000400 */
[----:B------:R4:W-:Y:S04]  /*24550*/  STS.U16 [R8+0x500], R29 ;  /* 0x0005001d08007388 */ /* 0x0009e80000000400 */
[----:B0-----:R-:W4:Y:S04]  /*24560*/  LDL.LU R150, [R1+0x2700] ;  /* 0x0027000001967983 */ /* 0x001f280000300800 */
[----:B-1----:R-:W4:Y:S04]  /*24570*/  LDL.LU R142, [R1+0x26fc] ;  /* 0x0026fc00018e7983 */ /* 0x002f280000300800 */
[----:B--2---:R-:W2:Y:S04]  /*24580*/  LDL.LU R141, [R1+0x26f8] ;  /* 0x0026f800018d7983 */ /* 0x004ea80000300800 */
[----:B---3--:R-:W3:Y:S04]  /*24590*/  LDL.LU R140, [R1+0x26f4] ;  /* 0x0026f400018c7983 */ /* 0x008ee80000300800 */
[----:B----4-:R-:W4:Y:S04]  /*245a0*/  LDL.LU R29, [R1+0x26f0] ;  /* 0x0026f000011d7983 */ /* 0x010f280000300800 */
[----:B------:R0:W-:Y:S04]  /*245b0*/  STS.U16 [R8+0x8500], R136 ;  /* 0x0085008808007388 */ /* 0x0001e80000000400 */
[----:B------:R1:W-:Y:S04]  /*245c0*/  STS.U16 [R8+0x10500], R137 ;  /* 0x0105008908007388 */ /* 0x0003e80000000400 */
[----:B------:R1:W-:Y:S04]  /*245d0*/  STS.U16 [R8+0x18500], R138 ;  /* 0x0185008a08007388 */ /* 0x0003e80000000400 */
[----:B------:R1:W-:Y:S04]  /*245e0*/  STS.U16 [R8+0x900], R139 ;  /* 0x0009008b08007388 */ /* 0x0003e80000000400 */
[----:B------:R1:W-:Y:S04]  /*245f0*/  STS.U16 [R8+0x8900], R200 ;  /* 0x008900c808007388 */ /* 0x0003e80000000400 */
[----:B------:R1:W-:Y:S04]  /*24600*/  STS.U16 [R8+0x10900], R201 ;  /* 0x010900c908007388 */ /* 0x0003e80000000400 */
[----:B0-----:R-:W2:Y:S04]  /*24610*/  LDL.LU R136, [R1+0x26ec] ;  /* 0x0026ec0001887983 */ /* 0x001ea80000300800 */
[----:B-1----:R-:W2:Y:S04]  /*24620*/  LDL.LU R137, [R1+0x26e8] ;  /* 0x0026e80001897983 */ /* 0x002ea80000300800 */
[----:B------:R-:W2:Y:S04]  /*24630*/  LDL.LU R138, [R1+0x26e4] ;  /* 0x0026e400018a7983 */ /* 0x000ea80000300800 */
[----:B------:R-:W2:Y:S04]  /*24640*/  LDL.LU R139, [R1+0x26e0] ;  /* 0x0026e000018b7983 */ /* 0x000ea80000300800 */
[----:B------:R-:W2:Y:S04]  /*24650*/  LDL.LU R200, [R1+0x26dc] ;  /* 0x0026dc0001c87983 */ /* 0x000ea80000300800 */
[----:B------:R-:W2:Y:S04]  /*24660*/  LDL.LU R201, [R1+0x26d8] ;  /* 0x0026d80001c97983 */ /* 0x000ea80000300800 */
        /* <DEDUP_REMOVED lines=25> */
[----:B------:R-:W-:Y:S04]  /*24800*/  STS.U16 [R8+0x2100], R143 ;  /* 0x0021008f08007388 */ /* 0x000fe80000000400 */
[----:B------:R-:W-:Y:S04]  /*24810*/  STS.U16 [R8+0xa100], R204 ;  /* 0x00a100cc08007388 */ /* 0x000fe80000000400 */
[----:B------:R-:W-:Y:S04]  /*24820*/  STS.U16 [R8+0x12100], R205 ;  /* 0x012100cd08007388 */ /* 0x000fe80000000400 */
[----:B0-----:R-:W2:Y:S04]  /*24830*/  LDL.LU R42, [R1+0x26a4] ;  /* 0x0026a400012a7983 */ /* 0x001ea80000300800 */
        /* <DEDUP_REMOVED lines=30> */
[----:B----4-:R0:W-:Y:S04]  /*24a20*/  STS.U16 [R8+0x1d00], R29 ;  /* 0x001d001d08007388 */ /* 0x0101e80000000400 */
[----:B---3--:R1:W-:Y:S04]  /*24a30*/  STS.U16 [R8+0x9d00], R140 ;  /* 0x009d008c08007388 */ /* 0x0083e80000000400 */
[----:B--2---:R2:W-:Y:S04]  /*24a40*/  STS.U16 [R8+0x11d00], R141 ;  /* 0x011d008d08007388 */ /* 0x0045e80000000400 */
[----:B0-----:R-:W3:Y:S04]  /*24a50*/  LDL.LU R29, [R1+0x26a0] ;  /* 0x0026a000011d7983 */ /* 0x001ee80000300800 */
[----:B-1----:R-:W4:Y:S04]  /*24a60*/  LDL.LU R140, [R1+0x269c] ;  /* 0x00269c00018c7983 */ /* 0x002f280000300800 */
[----:B--2---:R-:W2:Y:S04]  /*24a70*/  LDL.LU R141, [R1+0x2698] ;  /* 0x00269800018d7983 */ /* 0x004ea80000300800 */
[----:B------:R-:W4:Y:S04]  /*24a80*/  LDL.LU R142, [R1+0x2694] ;  /* 0x00269400018e7983 */ /* 0x000f280000300800 */
[----:B------:R-:W2:Y:S04]  /*24a90*/  LDL.LU R143, [R1+0x2690] ;  /* 0x00269000018f7983 */ /* 0x000ea80000300800 */
[----:B------:R-:W4:Y:S04]  /*24aa0*/  LDL.LU R204, [R1+0x268c] ;  /* 0x00268c0001cc7983 */ /* 0x000f280000300800 */
[----:B------:R-:W2:Y:S04]  /*24ab0*/  LDL.LU R205, [R1+0x2688] ;  /* 0x0026880001cd7983 */ /* 0x000ea80000300800 */
[----:B------:R-:W4:Y:S04]  /*24ac0*/  LDL.LU R206, [R1+0x2684] ;  /* 0x0026840001ce7983 */ /* 0x000f280000300800 */
[----:B------:R-:W2:Y:S04]  /*24ad0*/  LDL.LU R207, [R1+0x2680] ;  /* 0x0026800001cf7983 */ /* 0x000ea80000300800 */
[----:B------:R-:W3:Y:S04]  /*24ae0*/  LDL.LU R53, [R1+0xc10] ;  /* 0x000c100001357983 */ /* 0x000ee80000300800 */
[----:B------:R-:W4:Y:S04]  /*24af0*/  LDL.LU R54, [R1+0xc0c] ;  /* 0x000c0c0001367983 */ /* 0x000f280000300800 */
[----:B------:R-:W2:Y:S04]  /*24b00*/  LDL.LU R27, [R1+0xc08] ;  /* 0x000c0800011b7983 */ /* 0x000ea80000300800 */
        /* <DEDUP_REMOVED lines=23> */
[----:B------:R-:W3:Y:S04]  /*24c80*/  LDL.LU R7, [R1+0x2664] ;  /* 0x0026640001077983 */ /* 0x000ee80000300800 */
[----:B------:R-:W-:Y:S04]  /*24c90*/  STS.U16 [R8+0x3d00], R232 ;  /* 0x003d00e808007388 */ /* 0x000fe80000000400 */
[----:B------:R-:W-:Y:S04]  /*24ca0*/  STS.U16 [R8+0xbd00], R231 ;  /* 0x00bd00e708007388 */ /* 0x000fe80000000400 */
[----:B------:R-:W-:Y:S04]  /*24cb0*/  STS.U16 [R8+0x13d00], R230 ;  /* 0x013d00e608007388 */ /* 0x000fe80000000400 */
[----:B------:R-:W-:Y:S04]  /*24cc0*/  STS.U16 [R8+0x1bd00], R229 ;  /* 0x01bd00e508007388 */ /* 0x000fe80000000400 */
[----:B---3--:R0:W-:Y:S04]  /*24cd0*/  STS.U16 [R7+0x180], R53 ;  /* 0x0001803507007388 */ /* 0x0081e80000000400 */
[----:B----4-:R1:W-:Y:S04]  /*24ce0*/  STS.U16 [R7+0x8180], R54 ;  /* 0x0081803607007388 */ /* 0x0103e80000000400 */
[----:B--2---:R2:W-:Y:S04]  /*24cf0*/  STS.U16 [R7+0x10180], R27 ;  /* 0x0101801b07007388 */ /* 0x0045e80000000400 */
[----:B------:R3:W-:Y:S04]  /*24d00*/  STS.U16 [R7+0x18180], R55 ;  /* 0x0181803707007388 */ /* 0x0007e80000000400 */
[----:B------:R4:W-:Y:S04]  /*24d10*/  STS.U16 [R7+0x580], R64 ;  /* 0x0005804007007388 */ /* 0x0009e80000000400 */
[----:B------:R4:W-:Y:S04]  /*24d20*/  STS.U16 [R7+0x8580], R65 ;  /* 0x0085804107007388 */ /* 0x0009e80000000400 */
[----:B0-----:R-:W4:Y:S04]  /*24d30*/  LDL.LU R53, [R1+0x2660] ;  /* 0x0026600001357983 */ /* 0x001f280000300800 */
[----:B-1----:R-:W4:Y:S04]  /*24d40*/  LDL.LU R54, [R1+0x265c] ;  /* 0x00265c0001367983 */ /* 0x002f280000300800 */
[----:B--2---:R-:W2:Y:S04]  /*24d50*/  LDL.LU R27, [R1+0x2658] ;  /* 0x00265800011b7983 */ /* 0x004ea80000300800 */
[----:B---3--:R-:W3:Y:S04]  /*24d60*/  LDL.LU R55, [R1+0x2654] ;  /* 0x0026540001377983 */ /* 0x008ee80000300800 */
[----:B----4-:R-:W4:Y:S04]  /*24d70*/  LDL.LU R64, [R1+0x2650] ;  /* 0x0026500001407983 */ /* 0x010f280000300800 */
[----:B------:R-:W3:Y:S04]  /*24d80*/  LDL.LU R65, [R1+0x264c] ;  /* 0x00264c0001417983 */ /* 0x000ee80000300800 */
        /* <DEDUP_REMOVED lines=57> */
[----:B---3--:R0:W-:Y:S04]  /*25120*/  STS.U16 [R7+0x1580], R65 ;  /* 0x0015804107007388 */ /* 0x0081e80000000400 */
[----:B----4-:R1:W-:Y:S04]  /*25130*/  STS.U16 [R7+0x9580], R64 ;  /* 0x0095804007007388 */ /* 0x0103e80000000400 */
[----:B------:R2:W-:Y:S04]  /*25140*/  STS.U16 [R7+0x11580], R55 ;  /* 0x0115803707007388 */ /* 0x0005e80000000400 */
[----:B0-----:R-:W3:Y:S04]  /*25150*/  LDL.LU R65, [R1+0x2620] ;  /* 0x0026200001417983 */ /* 0x001ee80000300800 */
[----:B-1----:R-:W4:Y:S04]  /*25160*/  LDL.LU R64, [R1+0x261c] ;  /* 0x00261c0001407983 */ /* 0x002f280000300800 */
[----:B--2---:R-:W2:Y:S04]  /*25170*/  LDL.LU R55, [R1+0x2618] ;  /* 0x0026180001377983 */ /* 0x004ea80000300800 */
[----:B------:R-:W3:Y:S04]  /*25180*/  LDL.LU R27, [R1+0x2614] ;  /* 0x00261400011b7983 */ /* 0x000ee80000300800 */
[----:B------:R-:W4:Y:S04]  /*25190*/  LDL.LU R29, [R1+0x2610] ;  /* 0x00261000011d7983 */ /* 0x000f280000300800 */
[----:B------:R-:W2:Y:S04]  /*251a0*/  LDL.LU R42, [R1+0x260c] ;  /* 0x00260c00012a7983 */ /* 0x000ea80000300800 */
[----:B------:R-:W3:Y:S04]  /*251b0*/  LDL.LU R148, [R1+0x2608] ;  /* 0x0026080001947983 */ /* 0x000ee80000300800 */
        /* <DEDUP_REMOVED lines=42> */
[----:B--2---:R1:W-:Y:S04]  /*25460*/  STS.U16 [R6+0x8200], R24 ;  /* 0x0082001806007388 */ /* 0x0043e80000000400 */
[----:B---3--:R2:W-:Y:S04]  /*25470*/  STS.U16 [R6+0x10200], R59 ;  /* 0x0102003b06007388 */ /* 0x0085e80000000400 */
        /* <DEDUP_REMOVED lines=8> */
[----:B------:R-:W2:Y:S04]  /*25500*/  LDL.LU R56, [R1+0x2598] ;  /* 0x0025980001387983 */ /* 0x000ea80000300800 */
[----:B------:R0:W-:Y:S04]  /*25510*/  STS.U16 [R6+0x10600], R156 ;  /* 0x0106009c06007388 */ /* 0x0001e80000000400 */
[----:B0-----:R-:W3:Y:S04]  /*25520*/  LDL.LU R156, [R1+0x2594] ;  /* 0x00259400019c7983 */ /* 0x001ee80000300800 */
        /* <DEDUP_REMOVED lines=43> */
[----:B---3--:R0:W-:Y:S04]  /*257e0*/  STS.U16 [R6+0x18a00], R156 ;  /* 0x018a009c06007388 */ /* 0x0081e80000000400 */
[----:B0-----:R-:W3:Y:S04]  /*257f0*/  LDL.LU R156, [R1+0x2590] ;  /* 0x00259000019c7983 */ /* 0x001ee80000300800 */
        /* <DEDUP_REMOVED lines=20> */
[----:B------:R-:W4:Y:S04]  /*25940*/  LDL.LU R50, [R1+0x253c] ;  /* 0x00253c0001327983 */ /* 0x000f280000300800 */
        /* <DEDUP_REMOVED lines=21> */
[----:B------:R-:W3:Y:S04]  /*25aa0*/  LDL.LU R5, [R1+0x24e4] ;  /* 0x0024e40001057983 */ /* 0x000ee80000300800 */
[----:B------:R-:W-:Y:S04]  /*25ab0*/  STS.U16 [R6+0x18600], R22 ;  /* 0x0186001606007388 */ /* 0x000fe80000000400 */
[----:B------:R-:W-:Y:S04]  /*25ac0*/  STS.U16 [R6+0xa00], R23 ;  /* 0x000a001706007388 */ /* 0x000fe80000000400 */
[----:B------:R-:W-:Y:S04]  /*25ad0*/  STS.U16 [R6+0x8a00], R2 ;  /* 0x008a000206007388 */ /* 0x000fe80000000400 */
[----:B------:R-:W-:Y:S04]  /*25ae0*/  STS.U16 [R6+0x10a00], R216 ;  /* 0x010a00d806007388 */ /* 0x000fe80000000400 */
[----:B------:R0:W-:Y:S04]  /*25af0*/  STS.U16 [R6+0x1b600], R47 ;  /* 0x01b6002f06007388 */ /* 0x0001e80000000400 */
        /* <DEDUP_REMOVED lines=8> */
[----:B0-----:R-:W4:Y:S04]  /*25b80*/  LDL.LU R47, [R1+0x24e0] ;  /* 0x0024e000012f7983 */ /* 0x001f280000300800 */
[----:B---3--:R0:W-:Y:S04]  /*25b90*/  STS.U16 [R5+0x280], R48 ;  /* 0x0002803005007388 */ /* 0x0081e80000000400 */
[----:B--2---:R1:W-:Y:S04]  /*25ba0*/  STS.U16 [R5+0x8280], R49 ;  /* 0x0082803105007388 */ /* 0x0043e80000000400 */
[----:B----4-:R2:W-:Y:S04]  /*25bb0*/  STS.U16 [R5+0x10280], R50 ;  /* 0x0102803205007388 */ /* 0x0105e80000000400 */
        /* <DEDUP_REMOVED lines=10> */
[----:B------:R1:W-:Y:S04]  /*25c60*/  STS.U16 [R5+0x18680], R55 ;  /* 0x0186803705007388 */ /* 0x0003e80000000400 */
[----:B------:R1:W-:Y:S04]  /*25c70*/  STS.U16 [R5+0xa80], R56 ;  /* 0x000a803805007388 */ /* 0x0003e80000000400 */
[----:B------:R1:W-:Y:S04]  /*25c80*/  STS.U16 [R5+0x8a80], R57 ;  /* 0x008a803905007388 */ /* 0x0003e80000000400 */
[----:B------:R1:W-:Y:S04]  /*25c90*/  STS.U16 [R5+0x10a80], R58 ;  /* 0x010a803a05007388 */ /* 0x0003e80000000400 */
[----:B------:R1:W-:Y:S04]  /*25ca0*/  STS.U16 [R5+0x18a80], R59 ;  /* 0x018a803b05007388 */ /* 0x0003e80000000400 */
[----:B0-----:R-:W3:Y:S04]  /*25cb0*/  LDL.LU R54, [R1+0x24c4] ;  /* 0x0024c40001367983 */ /* 0x001ee80000300800 */
[----:B-1----:R-:W4:Y:S04]  /*25cc0*/  LDL.LU R55, [R1+0x24c0] ;  /* 0x0024c00001377983 */ /* 0x002f280000300800 */
[----:B------:R-:W2:Y:S04]  /*25cd0*/  LDL.LU R56, [R1+0x24bc] ;  /* 0x0024bc0001387983 */ /* 0x000ea80000300800 */
[----:B------:R-:W3:Y:S04]  /*25ce0*/  LDL.LU R57, [R1+0x24b8] ;  /* 0x0024b80001397983 */ /* 0x000ee80000300800 */
[----:B------:R-:W4:Y:S04]  /*25cf0*/  LDL.LU R58, [R1+0x24b4] ;  /* 0x0024b400013a7983 */ /* 0x000f280000300800 */
        /* <DEDUP_REMOVED lines=74> */
[----:B0-----:R-:W3:Y:S04]  /*261a0*/  LDL.LU R4, [R1+0x241c] ;  /* 0x00241c0001047983 */ /* 0x001ee80000300800 */
        /* <DEDUP_REMOVED lines=9> */
[----:B------:R-:W-:Y:S04]  /*26240*/  STS.U16 [R5+0xba80], R243 ;  /* 0x00ba80f305007388 */ /* 0x000fe80000000400 */
[----:B------:R-:W-:Y:S04]  /*26250*/  STS.U16 [R5+0x13a80], R242 ;  /* 0x013a80f205007388 */ /* 0x000fe80000000400 */
[----:B------:R-:W-:Y:S04]  /*26260*/  STS.U16 [R5+0x1ba80], R241 ;  /* 0x01ba80f105007388 */ /* 0x000fe80000000400 */
[----:B------:R-:W-:Y:S04]  /*26270*/  STS.U16 [R5+0x3e80], R220 ;  /* 0x003e80dc05007388 */ /* 0x000fe80000000400 */
[----:B------:R-:W-:Y:S04]  /*26280*/  STS.U16 [R5+0xbe80], R219 ;  /* 0x00be80db05007388 */ /* 0x000fe80000000400 */
[----:B------:R-:W-:Y:S04]  /*26290*/  STS.U16 [R5+0x13e80], R218 ;  /* 0x013e80da05007388 */ /* 0x000fe80000000400 */
[----:B------:R-:W-:Y:S04]  /*262a0*/  STS.U16 [R5+0x1be80], R217 ;  /* 0x01be80d905007388 */ /* 0x000fe80000000400 */
[----:B------:R-:W4:Y:S04]  /*262b0*/  LDL R23, [R1+0x205c] ;  /* 0x00205c0001177983 */ /* 0x000f280000100800 */
[----:B------:R-:W4:Y:S04]  /*262c0*/  LDL R22, [R1+0x2060] ;  /* 0x0020600001167983 */ /* 0x000f280000100800 */
[----:B------:R-:W4:Y:S04]  /*262d0*/  LDL R2, [R1+0xfc0] ;  /* 0x000fc00001027983 */ /* 0x000f280000100800 */
[----:B---3--:R0:W-:Y:S04]  /*262e0*/  STS.U16 [R4+0x10300], R31 ;  /* 0x0103001f04007388 */ /* 0x0081e80000000400 */
[----:B------:R1:W-:Y:S04]  /*262f0*/  STS.U16 [R4+0x18300], R30 ;  /* 0x0183001e04007388 */ /* 0x0003e80000000400 */
[----:B------:R3:W-:Y:S04]  /*26300*/  STS.U16 [R4+0x700], R27 ;  /* 0x0007001b04007388 */ /* 0x0007e80000000400 */
[----:B0-----:R-:W4:Y:S04]  /*26310*/  LDL R31, [R1+0x203c] ;  /* 0x00203c00011f7983 */ /* 0x001f280000100800 */
[----:B-1----:R-:W4:Y:S04]  /*26320*/  LDL R30, [R1+0x2040] ;  /* 0x00204000011e7983 */ /* 0x002f280000100800 */
[----:B---3--:R-:W3:Y:S04]  /*26330*/  LDL R27, [R1+0x1000] ;  /* 0x00100000011b7983 */ /* 0x008ee80000100800 */
[----:B------:R0:W-:Y:S04]  /*26340*/  STS.U16 [R4+0x8700], R29 ;  /* 0x0087001d04007388 */ /* 0x0001e80000000400 */
[----:B0-----:R-:W3:Y:S04]  /*26350*/  LDL R29, [R1+0xffc] ;  /* 0x000ffc00011d7983 */ /* 0x001ee80000100800 */
        /* <DEDUP_REMOVED lines=8> */
[----:B0-----:R-:W3:Y:S04]  /*263e0*/  LDL R24, [R1+0xfbc] ;  /* 0x000fbc0001187983 */ /* 0x001ee80000100800 */
[----:B------:R-:W-:Y:S04]  /*263f0*/  STS.U16 [R4+0xf00], R35 ;  /* 0x000f002304007388 */ /* 0x000fe80000000400 */
[----:B------:R-:W-:Y:S04]  /*26400*/  STS.U16 [R4+0x8f00], R33 ;  /* 0x008f002104007388 */ /* 0x000fe80000000400 */
[----:B------:R-:W-:Y:S04]  /*26410*/  STS.U16 [R4+0x10f00], R32 ;  /* 0x010f002004007388 */ /* 0x000fe80000000400 */
[----:B------:R-:W-:Y:S04]  /*26420*/  STS.U16 [R4+0x18f00], R28 ;  /* 0x018f001c04007388 */ /* 0x000fe80000000400 */
[----:B------:R0:W-:Y:S04]  /*26430*/  STS.U16 [R4+0x1300], R13 ;  /* 0x0013000d04007388 */ /* 0x0001e80000000400 */
[----:B0-----:R-:W3:Y:S04]  /*26440*/  LDL.LU R13, [R1+0xc9c] ;  /* 0x000c9c00010d7983 */ /* 0x001ee80000300800 */
[----:B------:R-:W3:Y:S04]  /*26450*/  LDL R35, [R1+0xf7c] ;  /* 0x000f7c0001237983 */ /* 0x000ee80000100800 */
[----:B------:R-:W3:Y:S04]  /*26460*/  LDL R33, [R1+0xf80] ;  /* 0x000f800001217983 */ /* 0x000ee80000100800 */
[----:B------:R-:W3:Y:S04]  /*26470*/  LDL R32, [R1+0xf3c] ;  /* 0x000f3c0001207983 */ /* 0x000ee80000100800 */
[----:B------:R-:W3:Y:S01]  /*26480*/  LDL R28, [R1+0xf40] ;  /* 0x000f4000011c7983 */ /* 0x000ee20000100800 */
[----:B--2---:R-:W-:-:S02]  /*26490*/  PRMT R99, RZ, 0x7610, R99 ;  /* 0x00007610ff637816 */ /* 0x004fc40000000063 */
[----:B----4-:R-:W-:-:S04]  /*264a0*/  PRMT R98, RZ, 0x7610, R98 ;  /* 0x00007610ff627816 */ /* 0x010fc80000000062 */
[----:B------:R0:W2:Y:S01]  /*264b0*/  @!P0 LDG.E.U16 R99, desc[UR60][R22.64] ;  /* 0x0000003c16638981 */ /* 0x0000a2000c1e1500 */
[----:B------:R-:W-:Y:S02]  /*264c0*/  PRMT R97, RZ, 0x7610, R97 ;  /* 0x00007610ff617816 */ /* 0x000fe40000000061 */
[----:B------:R-:W-:Y:S02]  /*264d0*/  PRMT R96, RZ, 0x7610, R96 ;  /* 0x00007610ff607816 */ /* 0x000fe40000000060 */
[----:B------:R-:W-:Y:S01]  /*264e0*/  PRMT R95, RZ, 0x7610, R95 ;  /* 0x00007610ff5f7816 */ /* 0x000fe2000000005f */
[----:B0-----:R-:W-:Y:S02]  /*264f0*/  @!P0 IMAD.MOV.U32 R23, RZ, RZ, R31 ;  /* 0x000000ffff178224 */ /* 0x001fe400078e001f */
[----:B------:R-:W-:Y:S01]  /*26500*/  @!P0 IMAD.MOV.U32 R22, RZ, RZ, R30 ;  /* 0x000000ffff168224 */ /* 0x000fe200078e001e */
[----:B------:R-:W4:Y:S04]  /*26510*/  LDL R31, [R1+0xefc] ;  /* 0x000efc00011f7983 */ /* 0x000f280000100800 */
[----:B------:R-:W2:Y:S04]  /*26520*/  LDL R30, [R1+0xf00] ;  /* 0x000f0000011e7983 */ /* 0x000ea80000100800 */
[----:B------:R3:W2:Y:S02]  /*26530*/  @!P0 LDG.E.U16 R98, desc[UR60][R22.64] ;  /* 0x0000003c16628981 */ /* 0x0006a4000c1e1500 */
[----:B---3--:R-:W-:-:S02]  /*26540*/  @!P0 IMAD.MOV.U32 R22, RZ, RZ, R27 ;  /* 0x000000ffff168224 */ /* 0x008fc400078e001b */
[----:B------:R-:W3:Y:S01]  /*26550*/  LDL R27, [R1+0xec0] ;  /* 0x000ec000011b7983 */ /* 0x000ee20000100800 */
[----:B------:R-:W-:-:S03]  /*26560*/  @!P0 IMAD.MOV.U32 R23, RZ, RZ, R29 ;  /* 0x000000ffff178224 */ /* 0x000fc600078e001d */
[----:B------:R-:W3:Y:S04]  /*26570*/  LDL R29, [R1+0xebc] ;  /* 0x000ebc00011d7983 */ /* 0x000ee80000100800 */
[----:B------:R0:W3:Y:S02]  /*26580*/  @!P0 LDG.E.U16 R97, desc[UR60][R22.64] ;  /* 0x0000003c16618981 */ /* 0x0000e4000c1e1500 */
[----:B0-----:R-:W-:Y:S02]  /*26590*/  @!P0 IMAD.MOV.U32 R22, RZ, RZ, R2 ;  /* 0x000000ffff168224 */ /* 0x001fe400078e0002 */
[----:B------:R-:W3:Y:S01]  /*265a0*/  LDL R2, [R1+0xe80] ;  /* 0x000e800001027983 */ /* 0x000ee20000100800 */
[----:B------:R-:W-:-:S03]  /*265b0*/  @!P0 IMAD.MOV.U32 R23, RZ, RZ, R24 ;  /* 0x000000ffff178224 */ /* 0x000fc600078e0018 */
[----:B------:R-:W3:Y:S04]  /*265c0*/  LDL R24, [R1+0xe7c] ;  /* 0x000e7c0001187983 */ /* 0x000ee80000100800 */
[----:B------:R0:W3:Y:S02]  /*265d0*/  @!P0 LDG.E.U16 R96, desc[UR60][R22.64] ;  /* 0x0000003c16608981 */ /* 0x0000e4000c1e1500 */
[----:B0-----:R-:W-:Y:S02]  /*265e0*/  @!P0 IMAD.MOV.U32 R22, RZ, RZ, R33 ;  /* 0x000000ffff168224 */ /* 0x001fe400078e0021 */
[----:B------:R-:W-:Y:S01]  /*265f0*/  @!P0 IMAD.MOV.U32 R23, RZ, RZ, R35 ;  /* 0x000000ffff178224 */ /* 0x000fe200078e0023 */
[----:B------:R-:W3:Y:S04]  /*26600*/  LDL R33, [R1+0xe3c] ;  /* 0x000e3c0001217983 */ /* 0x000ee80000100800 */
[----:B------:R0:W3:Y:S02]  /*26610*/  @!P0 LDG.E.U16 R95, desc[UR60][R22.64] ;  /* 0x0000003c165f8981 */ /* 0x0000e4000c1e1500 */
[----:B0-----:R-:W-:-:S02]  /*26620*/  @!P0 IMAD.MOV.U32 R23, RZ, RZ, R32 ;  /* 0x000000ffff178224 */ /* 0x001fc400078e0020 */
[----:B------:R-:W3:Y:S01]  /*26630*/  LDL R32, [R1+0xe40] ;  /* 0x000e400001207983 */ /* 0x000ee20000100800 */
[----:B------:R-:W-:-:S03]  /*26640*/  @!P0 IMAD.MOV.U32 R22, RZ, RZ, R28 ;  /* 0x000000ffff168224 */ /* 0x000fc600078e001c */
[----:B------:R-:W3:Y:S01]  /*26650*/  LDL R28, [R1+0xe00] ;  /* 0x000e0000011c7983 */ /* 0x000ee20000100800 */
[----:B------:R-:W-:Y:S02]  /*26660*/  PRMT R94, RZ, 0x7610, R94 ;  /* 0x00007610ff5e7816 */ /* 0x000fe4000000005e */
[----:B------:R-:W-:-:S04]  /*26670*/  PRMT R93, RZ, 0x7610, R93 ;  /* 0x00007610ff5d7816 */ /* 0x000fc8000000005d */
[----:B------:R4:W3:Y:S01]  /*26680*/  @!P0 LDG.E.U16 R94, desc[UR60][R22.64] ;  /* 0x0000003c165e8981 */ /* 0x0008e2000c1e1500 */
[----:B------:R-:W-:Y:S02]  /*26690*/  PRMT R92, RZ, 0x7610, R92 ;  /* 0x00007610ff5c7816 */ /* 0x000fe4000000005c */
[----:B------:R-:W-:Y:S02]  /*266a0*/  PRMT R91, RZ, 0x7610, R91 ;  /* 0x00007610ff5b7816 */ /* 0x000fe4000000005b */
[----:B------:R-:W-:Y:S01]  /*266b0*/  PRMT R90, RZ, 0x7610, R90 ;  /* 0x00007610ff5a7816 */ /* 0x000fe2000000005a */
[----:B----4-:R-:W-:Y:S02]  /*266c0*/  @!P0 IMAD.MOV.U32 R23, RZ, RZ, R31 ;  /* 0x000000ffff178224 */ /* 0x010fe400078e001f */
[----:B--2---:R-:W-:Y:S01]  /*266d0*/  @!P0 IMAD.MOV.U32 R22, RZ, RZ, R30 ;  /* 0x000000ffff168224 */ /* 0x004fe200078e001e */
[----:B------:R-:W2:Y:S04]  /*266e0*/  LDL R31, [R1+0xdfc] ;  /* 0x000dfc00011f7983 */ /* 0x000ea80000100800 */
[----:B------:R-:W4:Y:S04]  /*266f0*/  LDL R30, [R1+0xdbc] ;  /* 0x000dbc00011e7983 */ /* 0x000f280000100800 */
[----:B------:R3:W4:Y:S02]  /*26700*/  @!P0 LDG.E.U16 R93, desc[UR60][R22.64] ;  /* 0x0000003c165d8981 */ /* 0x000724000c1e1500 */
[----:B---3--:R-:W-:-:S02]  /*26710*/  @!P0 IMAD.MOV.U32 R22, RZ, RZ, R27 ;  /* 0x000000ffff168224 */ /* 0x008fc400078e001b */
[----:B------:R-:W3:Y:S01]  /*26720*/  LDL R27, [R1+0xdc0] ;  /* 0x000dc000011b7983 */ /* 0x000ee20000100800 */
[----:B------:R-:W-:-:S05]  /*26730*/  @!P0 IMAD.MOV.U32 R23, RZ, RZ, R29 ;  /* 0x000000ffff178224 */ /* 0x000fca00078e001d */
[----:B------:R0:W4:Y:S02]  /*26740*/  @!P0 LDG.E.U16 R92, desc[UR60][R22.64] ;  /* 0x0000003c165c8981 */ /* 0x000124000c1e1500 */
[----:B0-----:R-:W-:Y:S02]  /*26750*/  @!P0 IMAD.MOV.U32 R22, RZ, RZ, R2 ;  /* 0x000000ffff168224 */ /* 0x001fe400078e0002 */
[----:B------:R-:W4:Y:S01]  /*26760*/  LDL R2, [R1+0xd80] ;  /* 0x000d800001027983 */ /* 0x000f220000100800 */
[----:B------:R-:W-:-:S03]  /*26770*/  @!P0 IMAD.MOV.U32 R23, RZ, RZ, R24 ;  /* 0x000000ffff178224 */ /* 0x000fc600078e0018 */
[----:B------:R-:W4:Y:S04]  /*26780*/  LDL R24, [R1+0xd7c] ;  /* 0x000d7c0001187983 */ /* 0x000f280000100800 */
[----:B------:R-:W4:Y:S04]  /*26790*/  LDL.LU R38, [R1+0xd3c] ;  /* 0x000d3c0001267983 */ /* 0x000f280000300800 */
[----:B------:R-:W4:Y:S04]  /*267a0*/  LDL.LU R29, [R1+0xd00] ;  /* 0x000d0000011d7983 */ /* 0x000f280000300800 */
[----:B------:R-:W4:Y:S04]  /*267b0*/  LDL R36, [R1+0xd40] ;  /* 0x000d400001247983 */ /* 0x000f280000100800 */
[----:B------:R0:W4:Y:S04]  /*267c0*/  @!P0 LDG.E.U16 R91, desc[UR60][R22.64] ;  /* 0x0000003c165b8981 */ /* 0x000128000c1e1500 */
[----:B------:R-:W4:Y:S01]  /*267d0*/  LDL R35, [R1+0xcfc] ;  /* 0x000cfc0001237983 */ /* 0x000f220000100800 */
[----:B0-----:R-:W-:Y:S01]  /*267e0*/  @!P0 IMAD.MOV.U32 R23, RZ, RZ, R33 ;  /* 0x000000ffff178224 */ /* 0x001fe200078e0021 */
[----:B------:R-:W-:-:S02]  /*267f0*/  PRMT R89, RZ, 0x7610, R89 ;  /* 0x00007610ff597816 */ /* 0x000fc40000000059 */
[----:B------:R-:W4:Y:S01]  /*26800*/  LDL R33, [R1+0xcbc] ;  /* 0x000cbc0001217983 */ /* 0x000f220000100800 */
[----:B------:R-:W-:Y:S01]  /*26810*/  @!P0 IMAD.MOV.U32 R22, RZ, RZ, R32 ;  /* 0x000000ffff168224 */ /* 0x000fe200078e0020 */
[----:B------:R-:W-:Y:S02]  /*26820*/  PRMT R88, RZ, 0x7610, R88 ;  /* 0x00007610ff587816 */ /* 0x000fe40000000058 */
[----:B------:R-:W4:Y:S04]  /*26830*/  LDL R32, [R1+0x103c] ;  /* 0x00103c0001207983 */ /* 0x000f280000100800 */
[----:B------:R0:W4:Y:S02]  /*26840*/  @!P0 LDG.E.U16 R90, desc[UR60][R22.64] ;  /* 0x0000003c165a8981 */ /* 0x000124000c1e1500 */
[----:B0-----:R-:W-:-:S02]  /*26850*/  @!P0 IMAD.MOV.U32 R22, RZ, RZ, R28 ;  /* 0x000000ffff168224 */ /* 0x001fc400078e001c */
[----:B------:R-:W4:Y:S01]  /*26860*/  LDL R28, [R1+0xcc0] ;  /* 0x000cc000011c7983 */ /* 0x000f220000100800 */
[----:B------:R-:W-:Y:S02]  /*26870*/  PRMT R83, RZ, 0x7610, R83 ;  /* 0x00007610ff537816 */ /* 0x000fe40000000053 */
[----:B------:R-:W-:Y:S02]  /*26880*/  PRMT R82, RZ, 0x7610, R82 ;  /* 0x00007610ff527816 */ /* 0x000fe40000000052 */
[----:B------:R-:W-:Y:S01]  /*26890*/  PRMT R81, RZ, 0x7610, R81 ;  /* 0x00007610ff517816 */ /* 0x000fe20000000051 */
[----:B--2---:R-:W-:Y:S02]  /*268a0*/  @!P0 IMAD.MOV.U32 R23, RZ, RZ, R31 ;  /* 0x000000ffff178224 */ /* 0x004fe400078e001f */
[----:B------:R-:W2:Y:S04]  /*268b0*/  LDL R31, [R1+0xff4] ;  /* 0x000ff400011f7983 */ /* 0x000ea80000100800 */
[----:B------:R3:W2:Y:S02]  /*268c0*/  @!P0 LDG.E.U16 R89, desc[UR60][R22.64] ;  /* 0x0000003c16598981 */ /* 0x0006a4000c1e1500 */
[----:B---3--:R-:W-:-:S02]  /*268d0*/  @!P0 IMAD.MOV.U32 R22, RZ, RZ, R27 ;  /* 0x000000ffff168224 */ /* 0x008fc400078e001b */
[----:B------:R-:W3:Y:S01]  /*268e0*/  LDL R27, [R1+0x2034] ;  /* 0x00203400011b7983 */ /* 0x000ee20000100800 */
[----:B----4-:R-:W-:-:S03]  /*268f0*/  @!P0 IMAD.MOV.U32 R23, RZ, RZ, R30 ;  /* 0x000000ffff178224 */ /* 0x010fc600078e001e */
[----:B------:R-:W4:Y:S04]  /*26900*/  LDL R30, [R1+0x1034] ;  /* 0x00103400011e7983 */ /* 0x000f280000100800 */
[----:B------:R0:W2:Y:S02]  /*26910*/  @!P0 LDG.E.U16 R88, desc[UR60][R22.64] ;  /* 0x0000003c16588981 */ /* 0x0000a4000c1e1500 */
[----:B0-----:R-:W-:Y:S02]  /*26920*/  @!P0 IMAD.MOV.U32 R22, RZ, RZ, R2 ;  /* 0x000000ffff168224 */ /* 0x001fe400078e0002 */
[----:B------:R-:W2:Y:S01]  /*26930*/  LDL R2, [R1+0x2038] ;  /* 0x0020380001027983 */ /* 0x000ea20000100800 */
[----:B------:R-:W-:-:S03]  /*26940*/  @!P0 IMAD.MOV.U32 R23, RZ, RZ, R24 ;  /* 0x000000ffff178224 */ /* 0x000fc600078e0018 */
[----:B------:R-:W2:Y:S04]  /*26950*/  LDL R24, [R1+0xff8] ;  /* 0x000ff80001187983 */ /* 0x000ea80000100800 */
[----:B------:R0:W2:Y:S02]  /*26960*/  @!P0 LDG.E.U16 R83, desc[UR60][R22.64] ;  /* 0x0000003c16538981 */ /* 0x0000a4000c1e1500 */
[----:B0-----:R-:W-:Y:S02]  /*26970*/  @!P0 IMAD.MOV.U32 R22, RZ, RZ, R36 ;  /* 0x000000ffff168224 */ /* 0x001fe400078e0024 */
[----:B------:R-:W-:-:S05]  /*26980*/  @!P0 IMAD.MOV.U32 R23, RZ, RZ, R38 ;  /* 0x000000ffff178224 */ /* 0x000fca00078e0026 */
[----:B------:R0:W2:Y:S02]  /*26990*/  @!P0 LDG.E.U16 R82, desc[UR60][R22.64] ;  /* 0x0000003c16528981 */ /* 0x0000a4000c1e1500 */
[----:B0-----:R-:W-:Y:S02]  /*269a0*/  @!P0 IMAD.MOV.U32 R22, RZ, RZ, R29 ;  /* 0x000000ffff168224 */ /* 0x001fe400078e001d */
[----:B------:R-:W-:Y:S01]  /*269b0*/  @!P0 IMAD.MOV.U32 R23, RZ, RZ, R35 ;  /* 0x000000ffff178224 */ /* 0x000fe200078e0023 */
[----:B------:R-:W-:Y:S01]  /*269c0*/  PRMT R80, RZ, 0x7610, R80 ;  /* 0x00007610ff507816 */ /* 0x000fe20000000050 */
[----:B------:R-:W2:Y:S04]  /*269d0*/  LDL R35, [R1+0xfb4] ;  /* 0x000fb40001237983 */ /* 0x000ea80000100800 */
[----:B------:R0:W2:Y:S02]  /*269e0*/  @!P0 LDG.E.U16 R81, desc[UR60][R22.64] ;  /* 0x0000003c16518981 */ /* 0x0000a4000c1e1500 */
[----:B0-----:R-:W-:-:S02]  /*269f0*/  @!P0 IMAD.MOV.U32 R22, RZ, RZ, R28 ;  /* 0x000000ffff168224 */ /* 0x001fc400078e001c */
[----:B------:R-:W2:Y:S01]  /*26a00*/  LDL R28, [R1+0xfb8] ;  /* 0x000fb800011c7983 */ /* 0x000ea20000100800 */
[----:B------:R-:W-:Y:S01]  /*26a10*/  @!P0 IMAD.MOV.U32 R23, RZ, RZ, R33 ;  /* 0x000000ffff178224 */ /* 0x000fe200078e0021 */
[----:B------:R-:W-:Y:S02]  /*26a20*/  PRMT R79, RZ, 0x7610, R79 ;  /* 0x00007610ff4f7816 */ /* 0x000fe4000000004f */
[----:B------:R-:W-:Y:S01]  /*26a30*/  PRMT R78, RZ, 0x7610, R78 ;  /* 0x00007610ff4e7816 */ /* 0x000fe2000000004e */
[----:B------:R-:W2:Y:S04]  /*26a40*/  LDL R33, [R1+0xef4] ;  /* 0x000ef40001217983 */ /* 0x000ea80000100800 */
[----:B------:R0:W2:Y:S02]  /*26a50*/  @!P0 LDG.E.U16 R80, desc[UR60][R22.64] ;  /* 0x0000003c16508981 */ /* 0x0000a4000c1e1500 */
[----:B0-----:R-:W-:-:S02]  /*26a60*/  @!P0 IMAD.MOV.U32 R23, RZ, RZ, R32 ;  /* 0x000000ffff178224 */ /* 0x001fc400078e0020 */
[----:B------:R-:W2:Y:S01]  /*26a70*/  LDL R32, [R1+0xf74] ;  /* 0x000f740001207983 */ /* 0x000ea20000100800 */
[----:B------:R-:W-:Y:S01]  /*26a80*/  PRMT R77, RZ, 0x7610, R77 ;  /* 0x00007610ff4d7816 */ /* 0x000fe2000000004d */
[----:B---3--:R-:W-:Y:S02]  /*26a90*/  @!P0 IMAD.MOV.U32 R22, RZ, RZ, R27 ;  /* 0x000000ffff168224 */ /* 0x008fe400078e001b */
[----:B------:R-:W3:Y:S04]  /*26aa0*/  LDL R27, [R1+0xf78] ;  /* 0x000f7800011b7983 */ /* 0x000ee80000100800 */
[----:B------:R4:W3:Y:S02]  /*26ab0*/  @!P0 LDG.E.U16 R79, desc[UR60][R22.64] ;  /* 0x0000003c164f8981 */ /* 0x0008e4000c1e1500 */
[----:B----4-:R-:W-:-:S02]  /*26ac0*/  @!P0 IMAD.MOV.U32 R23, RZ, RZ, R30 ;  /* 0x000000ffff178224 */ /* 0x010fc400078e001e */
[----:B------:R-:W4:Y:S01]  /*26ad0*/  LDL R30, [R1+0xf34] ;  /* 0x000f3400011e7983 */ /* 0x000f220000100800 */
[----:B--2---:R-:W-:-:S03]  /*26ae0*/  @!P0 IMAD.MOV.U32 R22, RZ, RZ, R2 ;  /* 0x000000ffff168224 */ /* 0x004fc600078e0002 */
[----:B------:R-:W2:Y:S04]  /*26af0*/  LDL R2, [R1+0xf38] ;  /* 0x000f380001027983 */ /* 0x000ea80000100800 */
[----:B------:R0:W2:Y:S02]  /*26b00*/  @!P0 LDG.E.U16 R78, desc[UR60][R22.64] ;  /* 0x0000003c164e8981 */ /* 0x0000a4000c1e1500 */
[----:B0-----:R-:W-:Y:S02]  /*26b10*/  @!P0 IMAD.MOV.U32 R23, RZ, RZ, R31 ;  /* 0x000000ffff178224 */ /* 0x001fe400078e001f */
[----:B------:R-:W2:Y:S01]  /*26b20*/  LDL R31, [R1+0xef8] ;  /* 0x000ef800011f7983 */ /* 0x000ea20000100800 */
[----:B------:R-:W-:-:S03]  /*26b30*/  @!P0 IMAD.MOV.U32 R22, RZ, RZ, R24 ;  /* 0x000000ffff168224 */ /* 0x000fc600078e0018 */
[----:B------:R-:W2:Y:S04]  /*26b40*/  LDL R24, [R1+0xeb8] ;  /* 0x000eb80001187983 */ /* 0x000ea80000100800 */
[----:B------:R0:W2:Y:S02]  /*26b50*/  @!P0 LDG.E.U16 R77, desc[UR60][R22.64] ;  /* 0x0000003c164d8981 */ /* 0x0000a4000c1e1500 */
[----:B0-----:R-:W-:Y:S02]  /*26b60*/  @!P0 IMAD.MOV.U32 R22, RZ, RZ, R28 ;  /* 0x000000ffff168224 */ /* 0x001fe400078e001c */
[----:B------:R-:W2:Y:S01]  /*26b70*/  LDL R28, [R1+0xeb4] ;  /* 0x000eb400011c7983 */ /* 0x000ea20000100800 */
[----:B------:R-:W-:Y:S01]  /*26b80*/  PRMT R76, RZ, 0x7610, R76 ;  /* 0x00007610ff4c7816 */ /* 0x000fe2000000004c */
[----:B------:R-:W-:-:S05]  /*26b90*/  @!P0 IMAD.MOV.U32 R23, RZ, RZ, R35 ;  /* 0x000000ffff178224 */ /* 0x000fca00078e0023 */
[----:B------:R0:W2:Y:S01]  /*26ba0*/  @!P0 LDG.E.U16 R76, desc[UR60][R22.64] ;  /* 0x0000003c164c8981 */ /* 0x0000a2000c1e1500 */
[----:B------:R-:W-:Y:S01]  /*26bb0*/  PRMT R75, RZ, 0x7610, R75 ;  /* 0x00007610ff4b7816 */ /* 0x000fe2000000004b */
[----:B0-----:R-:W-:Y:S02]  /*26bc0*/  @!P0 IMAD.MOV.U32 R23, RZ, RZ, R32 ;  /* 0x000000ffff178224 */ /* 0x001fe400078e0020 */
[----:B------:R-:W2:Y:S01]  /*26bd0*/  LDL R32, [R1+0xe74] ;  /* 0x000e740001207983 */ /* 0x000ea20000100800 */
[----:B------:R-:W-:Y:S02]  /*26be0*/  PRMT R74, RZ, 0x7610, R74 ;  /* 0x00007610ff4a7816 */ /* 0x000fe4000000004a */
        /* <DEDUP_REMOVED lines=8> */
[----:B------:R0:W4:Y:S04]  /*26c70*/  @!P0 LDG.E.U16 R74, desc[UR60][R22.64] ;  /* 0x0000003c164a8981 */ /* 0x000128000c1e1500 */
[----:B------:R-:W4:Y:S01]  /*26c80*/  LDL.LU R35, [R1+0xdf4] ;  /* 0x000df40001237983 */ /* 0x000f220000300800 */
[----:B0-----:R-:W-:-:S03]  /*26c90*/  @!P0 IMAD.MOV.U32 R22, RZ, RZ, R31 ;  /* 0x000000ffff168224 */ /* 0x001fc600078e001f */
[----:B------:R-:W4:Y:S01]  /*26ca0*/  LDL R31, [R1+0xdf8] ;  /* 0x000df800011f7983 */ /* 0x000f220000100800 */
[----:B------:R-:W-:-:S05]  /*26cb0*/  @!P0 IMAD.MOV.U32 R23, RZ, RZ, R33 ;  /* 0x000000ffff178224 */ /* 0x000fca00078e0021 */
[----:B------:R0:W4:Y:S02]  /*26cc0*/  @!P0 LDG.E.U16 R73, desc[UR60][R22.64] ;  /* 0x0000003c16498981 */ /* 0x000124000c1e1500 */
[----:B0-----:R-:W-:Y:S02]  /*26cd0*/  @!P0 IMAD.MOV.U32 R22, RZ, RZ, R24 ;  /* 0x000000ffff168224 */ /* 0x001fe400078e0018 */
[----:B------:R-:W4:Y:S01]  /*26ce0*/  LDL R24, [R1+0xdb8] ;  /* 0x000db80001187983 */ /* 0x000f220000100800 */
[----:B------:R-:W-:-:S03]  /*26cf0*/  @!P0 IMAD.MOV.U32 R23, RZ, RZ, R28 ;  /* 0x000000ffff178224 */ /* 0x000fc600078e001c */
[----:B------:R-:W4:Y:S01]  /*26d00*/  LDL R28, [R1+0xdb4] ;  /* 0x000db400011c7983 */ /* 0x000f220000100800 */
[----:B------:R-:W-:-:S03]  /*26d10*/  PRMT R72, RZ, 0x7610, R72 ;  /* 0x00007610ff487816 */ /* 0x000fc60000000048 */
[----:B------:R-:W4:Y:S04]  /*26d20*/  LDL.LU R33, [R1+0xd78] ;  /* 0x000d780001217983 */ /* 0x000f280000300800 */
[----:B------:R-:W4:Y:S04]  /*26d30*/  LDL.LU R37, [R1+0xd34] ;  /* 0x000d340001257983 */ /* 0x000f280000300800 */
[----:B------:R0:W4:Y:S01]  /*26d40*/  @!P0 LDG.E.U16 R72, desc[UR60][R22.64] ;  /* 0x0000003c16488981 */ /* 0x000122000c1e1500 */
[----:B------:R-:W-:Y:S01]  /*26d50*/  PRMT R71, RZ, 0x7610, R71 ;  /* 0x00007610ff477816 */ /* 0x000fe20000000047 */
[----:B0-----:R-:W-:Y:S01]  /*26d60*/  @!P0 IMAD.MOV.U32 R23, RZ, RZ, R32 ;  /* 0x000000ffff178224 */ /* 0x001fe200078e0020 */
[----:B------:R-:W-:-:S02]  /*26d70*/  PRMT R70, RZ, 0x7610, R70 ;  /* 0x00007610ff467816 */ /* 0x000fc40000000046 */
[----:B------:R-:W-:Y:S01]  /*26d80*/  PRMT R69, RZ, 0x7610, R69 ;  /* 0x00007610ff457816 */ /* 0x000fe20000000045 */
[----:B---3--:R-:W-:Y:S02]  /*26d90*/  @!P0 IMAD.MOV.U32 R22, RZ, RZ, R27 ;  /* 0x000000ffff168224 */ /* 0x008fe400078e001b */
[----:B------:R-:W3:Y:S04]  /*26da0*/  LDL.LU R27, [R1+0xcf8] ;  /* 0x000cf800011b7983 */ /* 0x000ee80000300800 */
[----:B------:R-:W3:Y:S04]  /*26db0*/  LDL R45, [R1+0xd74] ;  /* 0x000d7400012d7983 */ /* 0x000ee80000100800 */
[----:B------:R-:W3:Y:S04]  /*26dc0*/  LDL R43, [R1+0xd38] ;  /* 0x000d3800012b7983 */ /* 0x000ee80000100800 */
[----:B------:R-:W3:Y:S04]  /*26dd0*/  LDL R42, [R1+0xcf4] ;  /* 0x000cf400012a7983 */ /* 0x000ee80000100800 */
[----:B------:R2:W3:Y:S04]  /*26de0*/  @!P0 LDG.E.U16 R71, desc[UR60][R22.64] ;  /* 0x0000003c16478981 */ /* 0x0004e8000c1e1500 */
[----:B------:R-:W3:Y:S01]  /*26df0*/  LDL R32, [R1+0x102c] ;  /* 0x00102c0001207983 */ /* 0x000ee20000100800 */
[----:B------:R-:W-:-:S02]  /*26e00*/  PRMT R68, RZ, 0x7610, R68 ;  /* 0x00007610ff447816 */ /* 0x000fc40000000044 */
[----:B------:R-:W-:Y:S02]  /*26e10*/  PRMT R67, RZ, 0x7610, R67 ;  /* 0x00007610ff437816 */ /* 0x000fe40000000043 */
[----:B------:R-:W-:Y:S02]  /*26e20*/  PRMT R66, RZ, 0x7610, R66 ;  /* 0x00007610ff427816 */ /* 0x000fe40000000042 */
[----:B------:R-:W-:Y:S01]  /*26e30*/  PRMT R65, RZ, 0x7610, R65 ;  /* 0x00007610ff417816 */ /* 0x000fe20000000041 */
[----:B------:R-:W3:Y:S04]  /*26e40*/  LDL R39, [R1+0xfec] ;  /* 0x000fec0001277983 */ /* 0x000ee80000100800 */
[----:B------:R-:W3:Y:S01]  /*26e50*/  LDL R36, [R1+0xff0] ;  /* 0x000ff00001247983 */ /* 0x000ee20000100800 */
[----:B--2---:R-:W-:-:S03]  /*26e60*/  @!P0 IMAD.MOV.U32 R22, RZ, RZ, R2 ;  /* 0x000000ffff168224 */ /* 0x004fc600078e0002 */
[----:B------:R-:W2:Y:S01]  /*26e70*/  LDL R2, [R1+0xcb8] ;  /* 0x000cb80001027983 */ /* 0x000ea20000100800 */
[----:B----4-:R-:W-:-:S03]  /*26e80*/  @!P0 IMAD.MOV.U32 R23, RZ, RZ, R30 ;  /* 0x000000ffff178224 */ /* 0x010fc600078e001e */
[----:B------:R-:W4:Y:S04]  /*26e90*/  LDL R30, [R1+0xcb4] ;  /* 0x000cb400011e7983 */ /* 0x000f280000100800 */
[----:B------:R0:W4:Y:S02]  /*26ea0*/  @!P0 LDG.E.U16 R70, desc[UR60][R22.64] ;  /* 0x0000003c16468981 */ /* 0x000124000c1e1500 */
[----:B0-----:R-:W-:Y:S02]  /*26eb0*/  @!P0 IMAD.MOV.U32 R22, RZ, RZ, R31 ;  /* 0x000000ffff168224 */ /* 0x001fe400078e001f */
[----:B------:R-:W4:Y:S01]  /*26ec0*/  LDL R31, [R1+0x2030] ;  /* 0x00203000011f7983 */ /* 0x000f220000100800 */
[----:B------:R-:W-:-:S05]  /*26ed0*/  @!P0 IMAD.MOV.U32 R23, RZ, RZ, R35 ;  /* 0x000000ffff178224 */ /* 0x000fca00078e0023 */
[----:B------:R0:W4:Y:S02]  /*26ee0*/  @!P0 LDG.E.U16 R69, desc[UR60][R22.64] ;  /* 0x0000003c16458981 */ /* 0x000124000c1e1500 */
[----:B0-----:R-:W-:Y:S02]  /*26ef0*/  @!P0 IMAD.MOV.U32 R22, RZ, RZ, R24 ;  /* 0x000000ffff168224 */ /* 0x001fe400078e0018 */
[----:B------:R-:W4:Y:S01]  /*26f00*/  LDL R24, [R1+0x2058] ;  /* 0x0020580001187983 */ /* 0x000f220000100800 */
[----:B------:R-:W-:-:S03]  /*26f10*/  @!P0 IMAD.MOV.U32 R23, RZ, RZ, R28 ;  /* 0x000000ffff178224 */ /* 0x000fc600078e001c */
[----:B------:R-:W4:Y:S04]  /*26f20*/  LDL R28, [R1+0x1030] ;  /* 0x00103000011c7983 */ /* 0x000f280000100800 */
[----:B------:R0:W4:Y:S02]  /*26f30*/  @!P0 LDG.E.U16 R68, desc[UR60][R22.64] ;  /* 0x0000003c16448981 */ /* 0x000124000c1e1500 */
[----:B0-----:R-:W-:Y:S01]  /*26f40*/  @!P0 IMAD.MOV.U32 R22, RZ, RZ, R33 ;  /* 0x000000ffff168224 */ /* 0x001fe200078e0021 */
[----:B------:R-:W-:Y:S02]  /*26f50*/  PRMT R64, RZ, 0x7610, R64 ;  /* 0x00007610ff407816 */ /* 0x000fe40000000040 */
[----:B------:R-:W-:Y:S01]  /*26f60*/  PRMT R63, RZ, 0x7610, R63 ;  /* 0x00007610ff3f7816 */ /* 0x000fe2000000003f */
[----:B---3--:R-:W-:-:S05]  /*26f70*/  @!P0 IMAD.MOV.U32 R23, RZ, RZ, R45 ;  /* 0x000000ffff178224 */ /* 0x008fca00078e002d */
[----:B------:R0:W3:Y:S02]  /*26f80*/  @!P0 LDG.E.U16 R67, desc[UR60][R22.64] ;  /* 0x0000003c16438981 */ /* 0x0000e4000c1e1500 */
[----:B0-----:R-:W-:Y:S02]  /*26f90*/  @!P0 IMAD.MOV.U32 R22, RZ, RZ, R43 ;  /* 0x000000ffff168224 */ /* 0x001fe400078e002b */
[----:B------:R-:W-:-:S05]  /*26fa0*/  @!P0 IMAD.MOV.U32 R23, RZ, RZ, R37 ;  /* 0x000000ffff178224 */ /* 0x000fca00078e0025 */
[----:B------:R0:W3:Y:S02]  /*26fb0*/  @!P0 LDG.E.U16 R66, desc[UR60][R22.64] ;  /* 0x0000003c16428981 */ /* 0x0000e4000c1e1500 */
[----:B0-----:R-:W-:Y:S02]  /*26fc0*/  @!P0 IMAD.MOV.U32 R22, RZ, RZ, R27 ;  /* 0x000000ffff168224 */ /* 0x001fe400078e001b */
[----:B------:R-:W-:Y:S01]  /*26fd0*/  @!P0 IMAD.MOV.U32 R23, RZ, RZ, R42 ;  /* 0x000000ffff178224 */ /* 0x000fe200078e002a */
[----:B------:R-:W-:Y:S02]  /*26fe0*/  PRMT R62, RZ, 0x7610, R62 ;  /* 0x00007610ff3e7816 */ /* 0x000fe4000000003e */
[----:B------:R-:W-:Y:S01]  /*26ff0*/  PRMT R61, RZ, 0x7610, R61 ;  /* 0x00007610ff3d7816 */ /* 0x000fe2000000003d */
[----:B------:R-:W3:Y:S04]  /*27000*/  LDL R42, [R1+0xeec] ;  /* 0x000eec00012a7983 */ /* 0x000ee80000100800 */
[----:B------:R2:W3:Y:S02]  /*27010*/  @!P0 LDG.E.U16 R65, desc[UR60][R22.64] ;  /* 0x0000003c16418981 */ /* 0x0004e4000c1e1500 */
[----:B--2---:R-:W-:-:S02]  /*27020*/  @!P0 IMAD.MOV.U32 R22, RZ, RZ, R2 ;  /* 0x000000ffff168224 */ /* 0x004fc400078e0002 */
[----:B------:R-:W2:Y:S01]  /*27030*/  LDL R2, [R1+0xfb0] ;  /* 0x000fb00001027983 */ /* 0x000ea20000100800 */
[----:B----4-:R-:W-:-:S03]  /*27040*/  @!P0 IMAD.MOV.U32 R23, RZ, RZ, R30 ;  /* 0x000000ffff178224 */ /* 0x010fc600078e001e */
[----:B------:R-:W4:Y:S04]  /*27050*/  LDL R30, [R1+0xfac] ;  /* 0x000fac00011e7983 */ /* 0x000f280000100800 */
        /* <DEDUP_REMOVED lines=9> */
[----:B------:R-:W3:Y:S04]  /*270f0*/  LDL R28, [R1+0xf30] ;  /* 0x000f3000011c7983 */ /* 0x000ee80000100800 */
[----:B------:R0:W3:Y:S02]  /*27100*/  @!P0 LDG.E.U16 R62, desc[UR60][R22.64] ;  /* 0x0000003c163e8981 */ /* 0x0000e4000c1e1500 */
[----:B0-----:R-:W-:-:S02]  /*27110*/  @!P0 IMAD.MOV.U32 R22, RZ, RZ, R36 ;  /* 0x000000ffff168224 */ /* 0x001fc400078e0024 */
[----:B------:R-:W-:Y:S01]  /*27120*/  @!P0 IMAD.MOV.U32 R23, RZ, RZ, R39 ;  /* 0x000000ffff178224 */ /* 0x000fe200078e0027 */
[----:B------:R-:W-:Y:S01]  /*27130*/  PRMT R60, RZ, 0x7610, R60 ;  /* 0x00007610ff3c7816 */ /* 0x000fe2000000003c */
[----:B------:R-:W3:Y:S04]  /*27140*/  LDL R39, [R1+0xef0] ;  /* 0x000ef00001277983 */ /* 0x000ee80000100800 */
[----:B------:R2:W3:Y:S04]  /*27150*/  @!P0 LDG.E.U16 R61, desc[UR60][R22.64] ;  /* 0x0000003c163d8981 */ /* 0x0004e8000c1e1500 */
[----:B------:R-:W3:Y:S01]  /*27160*/  LDL R36, [R1+0xe6c] ;  /* 0x000e6c0001247983 */ /* 0x000ee20000100800 */
[----:B------:R-:W-:Y:S01]  /*27170*/  PRMT R59, RZ, 0x7610, R59 ;  /* 0x00007610ff3b7816 */ /* 0x000fe2000000003b */
[----:B--2---:R-:W-:-:S02]  /*27180*/  @!P0 IMAD.MOV.U32 R22, RZ, RZ, R2 ;  /* 0x000000ffff168224 */ /* 0x004fc400078e0002 */
[----:B------:R-:W2:Y:S01]  /*27190*/  LDL R2, [R1+0xeb0] ;  /* 0x000eb00001027983 */ /* 0x000ea20000100800 */
[----:B----4-:R-:W-:-:S03]  /*271a0*/  @!P0 IMAD.MOV.U32 R23, RZ, RZ, R30 ;  /* 0x000000ffff178224 */ /* 0x010fc600078e001e */
[----:B------:R-:W4:Y:S04]  /*271b0*/  LDL R30, [R1+0xeac] ;  /* 0x000eac00011e7983 */ /* 0x000f280000100800 */
[----:B------:R3:W4:Y:S02]  /*271c0*/  @!P0 LDG.E.U16 R60, desc[UR60][R22.64] ;  /* 0x0000003c163c8981 */ /* 0x000724000c1e1500 */
[----:B---3--:R-:W-:Y:S02]  /*271d0*/  @!P0 IMAD.MOV.U32 R23, RZ, RZ, R31 ;  /* 0x000000ffff178224 */ /* 0x008fe400078e001f */
[----:B------:R-:W3:Y:S01]  /*271e0*/  LDL R31, [R1+0xe70] ;  /* 0x000e7000011f7983 */ /* 0x000ee20000100800 */
[----:B------:R-:W-:-:S03]  /*271f0*/  @!P0 IMAD.MOV.U32 R22, RZ, RZ, R24 ;  /* 0x000000ffff168224 */ /* 0x000fc600078e0018 */
[----:B------:R-:W3:Y:S04]  /*27200*/  LDL.LU R24, [R1+0xdec] ;  /* 0x000dec0001187983 */ /* 0x000ee80000300800 */
[----:B------:R0:W3:Y:S02]  /*27210*/  @!P0 LDG.E.U16 R59, desc[UR60][R22.64] ;  /* 0x0000003c163b8981 */ /* 0x0000e4000c1e1500 */
[----:B0-----:R-:W-:Y:S02]  /*27220*/  @!P0 IMAD.MOV.U32 R23, RZ, RZ, R32 ;  /* 0x000000ffff178224 */ /* 0x001fe400078e0020 */
[----:B------:R-:W-:Y:S01]  /*27230*/  @!P0 IMAD.MOV.U32 R22, RZ, RZ, R28 ;  /* 0x000000ffff168224 */ /* 0x000fe200078e001c */
[----:B------:R-:W3:Y:S04]  /*27240*/  LDL R32, [R1+0xe2c] ;  /* 0x000e2c0001207983 */ /* 0x000ee80000100800 */
[----:B------:R-:W3:Y:S01]  /*27250*/  LDL R28, [R1+0xe30] ;  /* 0x000e3000011c7983 */ /* 0x000ee20000100800 */
[----:B------:R-:W-:-:S02]  /*27260*/  PRMT R58, RZ, 0x7610, R58 ;  /* 0x00007610ff3a7816 */ /* 0x000fc4000000003a */
[----:B------:R-:W-:-:S04]  /*27270*/  PRMT R57, RZ, 0x7610, R57 ;  /* 0x00007610ff397816 */ /* 0x000fc80000000039 */
[----:B------:R0:W3:Y:S02]  /*27280*/  @!P0 LDG.E.U16 R58, desc[UR60][R22.64] ;  /* 0x0000003c163a8981 */ /* 0x0000e4000c1e1500 */
[----:B0-----:R-:W-:Y:S02]  /*27290*/  @!P0 IMAD.MOV.U32 R22, RZ, RZ, R39 ;  /* 0x000000ffff168224 */ /* 0x001fe400078e0027 */
[----:B------:R-:W-:-:S05]  /*272a0*/  @!P0 IMAD.MOV.U32 R23, RZ, RZ, R42 ;  /* 0x000000ffff178224 */ /* 0x000fca00078e002a */
[----:B------:R2:W3:Y:S01]  /*272b0*/  @!P0 LDG.E.U16 R57, desc[UR60][R22.64] ;  /* 0x0000003c16398981 */ /* 0x0004e2000c1e1500 */
[----:B------:R-:W-:Y:S02]  /*272c0*/  PRMT R56, RZ, 0x7610, R56 ;  /* 0x00007610ff387816 */ /* 0x000fe40000000038 */
[----:B------:R-:W-:Y:S01]  /*272d0*/  PRMT R55, RZ, 0x7610, R55 ;  /* 0x00007610ff377816 */ /* 0x000fe20000000037 */
[----:B--2---:R-:W-:Y:S02]  /*272e0*/  @!P0 IMAD.MOV.U32 R22, RZ, RZ, R2 ;  /* 0x000000ffff168224 */ /* 0x004fe400078e0002 */
[----:B------:R-:W2:Y:S01]  /*272f0*/  LDL R2, [R1+0xdf0] ;  /* 0x000df00001027983 */ /* 0x000ea20000100800 */
[----:B----4-:R-:W-:-:S03]  /*27300*/  @!P0 IMAD.MOV.U32 R23, RZ, RZ, R30 ;  /* 0x000000ffff178224 */ /* 0x010fc600078e001e */
[----:B------:R-:W4:Y:S04]  /*27310*/  LDL.LU R30, [R1+0xd70] ;  /* 0x000d7000011e7983 */ /* 0x000f280000300800 */
[----:B------:R-:W4:Y:S04]  /*27320*/  LDL R46, [R1+0xdac] ;  /* 0x000dac00012e7983 */ /* 0x000f280000100800 */
[----:B------:R-:W4:Y:S04]  /*27330*/  LDL R45, [R1+0xdb0] ;  /* 0x000db000012d7983 */ /* 0x000f280000100800 */
[----:B------:R-:W4:Y:S04]  /*27340*/  LDL R43, [R1+0xd6c] ;  /* 0x000d6c00012b7983 */ /* 0x000f280000100800 */
[----:B------:R3:W4:Y:S02]  /*27350*/  @!P0 LDG.E.U16 R56, desc[UR60][R22.64] ;  /* 0x0000003c16388981 */ /* 0x000724000c1e1500 */
[----:B---3--:R-:W-:-:S02]  /*27360*/  @!P0 IMAD.MOV.U32 R22, RZ, RZ, R31 ;  /* 0x000000ffff168224 */ /* 0x008fc400078e001f */
[----:B------:R-:W3:Y:S04]  /*27370*/  LDL.LU R31, [R1+0xd2c] ;  /* 0x000d2c00011f7983 */ /* 0x000ee80000300800 */
[----:B------:R-:W3:Y:S01]  /*27380*/  LDL R42, [R1+0xd30] ;  /* 0x000d3000012a7983 */ /* 0x000ee20000100800 */
[----:B------:R-:W-:-:S03]  /*27390*/  @!P0 IMAD.MOV.U32 R23, RZ, RZ, R36 ;  /* 0x000000ffff178224 */ /* 0x000fc600078e0024 */
[----:B------:R-:W3:Y:S04]  /*273a0*/  LDL R39, [R1+0xcec] ;  /* 0x000cec0001277983 */ /* 0x000ee80000100800 */
[----:B------:R-:W3:Y:S04]  /*273b0*/  LDL R36, [R1+0xcf0] ;  /* 0x000cf00001247983 */ /* 0x000ee80000100800 */
[----:B------:R0:W3:Y:S02]  /*273c0*/  @!P0 LDG.E.U16 R55, desc[UR60][R22.64] ;  /* 0x0000003c16378981 */ /* 0x0000e4000c1e1500 */
[----:B0-----:R-:W-:-:S02]  /*273d0*/  @!P0 IMAD.MOV.U32 R23, RZ, RZ, R32 ;  /* 0x000000ffff178224 */ /* 0x001fc400078e0020 */
[----:B------:R-:W-:Y:S01]  /*273e0*/  @!P0 IMAD.MOV.U32 R22, RZ, RZ, R28 ;  /* 0x000000ffff168224 */ /* 0x000fe200078e001c */
[----:B------:R-:W3:Y:S04]  /*273f0*/  LDL R32, [R1+0xcac] ;  /* 0x000cac0001207983 */ /* 0x000ee80000100800 */
[----:B------:R-:W3:Y:S01]  /*27400*/  LDL R28, [R1+0xcb0] ;  /* 0x000cb000011c7983 */ /* 0x000ee20000100800 */
[----:B------:R-:W-:Y:S02]  /*27410*/  PRMT R54, RZ, 0x7610, R54 ;  /* 0x00007610ff367816 */ /* 0x000fe40000000036 */
[----:B------:R-:W-:-:S04]  /*27420*/  PRMT R53, RZ, 0x7610, R53 ;  /* 0x00007610ff357816 */ /* 0x000fc80000000035 */
[----:B------:R0:W3:Y:S01]  /*27430*/  @!P0 LDG.E.U16 R54, desc[UR60][R22.64] ;  /* 0x0000003c16368981 */ /* 0x0000e2000c1e1500 */
[----:B------:R-:W-:Y:S01]  /*27440*/  PRMT R52, RZ, 0x7610, R52 ;  /* 0x00007610ff347816 */ /* 0x000fe20000000034 */
[----:B0-----:R-:W-:Y:S01]  /*27450*/  @!P0 IMAD.MOV.U32 R23, RZ, RZ, R24 ;  /* 0x000000ffff178224 */ /* 0x001fe200078e0018 */
[----:B------:R-:W-:Y:S02]  /*27460*/  PRMT R51, RZ, 0x7610, R51 ;  /* 0x00007610ff337816 */ /* 0x000fe40000000033 */
[----:B------:R-:W-:Y:S02]  /*27470*/  PRMT R50, RZ, 0x7610, R50 ;  /* 0x00007610ff327816 */ /* 0x000fe40000000032 */
[----:B------:R-:W-:Y:S01]  /*27480*/  PRMT R49, RZ, 0x7610, R49 ;  /* 0x00007610ff317816 */ /* 0x000fe20000000031 */
[----:B--2---:R-:W-:Y:S02]  /*27490*/  @!P0 IMAD.MOV.U32 R22, RZ, RZ, R2 ;  /* 0x000000ffff168224 */ /* 0x004fe400078e0002 */
[----:B------:R-:W2:Y:S04]  /*274a0*/  LDL.LU R2, [R1+0x2054] ;  /* 0x0020540001027983 */ /* 0x000ea80000300800 */
[----:B------:R4:W2:Y:S04]  /*274b0*/  @!P0 LDG.E.U16 R53, desc[UR60][R22.64] ;  /* 0x0000003c16358981 */ /* 0x0008a8000c1e1500 */
[----:B------:R-:W2:Y:S04]  /*274c0*/  LDL R212, [R1+0xfe4] ;  /* 0x000fe40001d47983 */ /* 0x000ea80000100800 */
[----:B------:R-:W2:Y:S01]  /*274d0*/  LDL R211, [R1+0xfe8] ;  /* 0x000fe80001d37983 */ /* 0x000ea20000100800 */
[----:B----4-:R-:W-:-:S02]  /*274e0*/  @!P0 IMAD.MOV.U32 R22, RZ, RZ, R45 ;  /* 0x000000ffff168224 */ /* 0x010fc400078e002d */
[----:B------:R-:W-:Y:S01]  /*274f0*/  @!P0 IMAD.MOV.U32 R23, RZ, RZ, R46 ;  /* 0x000000ffff178224 */ /* 0x000fe200078e002e */
[----:B------:R-:W4:Y:S04]  /*27500*/  LDL R45, [R1+0xf68] ;  /* 0x000f6800012d7983 */ /* 0x000f280000100800 */
[----:B------:R-:W4:Y:S04]  /*27510*/  LDL R46, [R1+0xf64] ;  /* 0x000f6400012e7983 */ /* 0x000f280000100800 */
[----:B------:R0:W4:Y:S02]  /*27520*/  @!P0 LDG.E.U16 R52, desc[UR60][R22.64] ;  /* 0x0000003c16348981 */ /* 0x000124000c1e1500 */
[----:B0-----:R-:W-:-:S02]  /*27530*/  @!P0 IMAD.MOV.U32 R22, RZ, RZ, R30 ;  /* 0x000000ffff168224 */ /* 0x001fc400078e001e */
[----:B------:R-:W-:Y:S02]  /*27540*/  @!P0 IMAD.MOV.U32 R23, RZ, RZ, R43 ;  /* 0x000000ffff178224 */ /* 0x000fe400078e002b */
[----:B------:R-:W4:Y:S04]  /*27550*/  LDL R43, [R1+0x202c] ;  /* 0x00202c00012b7983 */ /* 0x000f280000100800 */
[----:B------:R3:W4:Y:S02]  /*27560*/  @!P0 LDG.E.U16 R51, desc[UR60][R22.64] ;  /* 0x0000003c16338981 */ /* 0x000724000c1e1500 */
[----:B---3--:R-:W-:Y:S02]  /*27570*/  @!P0 IMAD.MOV.U32 R22, RZ, RZ, R42 ;  /* 0x000000ffff168224 */ /* 0x008fe400078e002a */
[----:B------:R-:W-:Y:S01]  /*27580*/  @!P0 IMAD.MOV.U32 R23, RZ, RZ, R31 ;  /* 0x000000ffff178224 */ /* 0x000fe200078e001f */
[----:B------:R-:W-:Y:S01]  /*27590*/  PRMT R44, RZ, 0x7610, R44 ;  /* 0x00007610ff2c7816 */ /* 0x000fe2000000002c */
[----:B------:R-:W3:Y:S04]  /*275a0*/  LDL R42, [R1+0xf28] ;  /* 0x000f2800012a7983 */ /* 0x000ee80000100800 */
[----:B------:R0:W3:Y:S02]  /*275b0*/  @!P0 LDG.E.U16 R50, desc[UR60][R22.64] ;  /* 0x0000003c16328981 */ /* 0x0000e4000c1e1500 */
[----:B0-----:R-:W-:-:S02]  /*275c0*/  @!P0 IMAD.MOV.U32 R22, RZ, RZ, R36 ;  /* 0x000000ffff168224 */ /* 0x001fc400078e0024 */
[----:B------:R-:W-:Y:S01]  /*275d0*/  @!P0 IMAD.MOV.U32 R23, RZ, RZ, R39 ;  /* 0x000000ffff178224 */ /* 0x000fe200078e0027 */
[----:B------:R-:W3:Y:S04]  /*275e0*/  LDL R36, [R1+0x1028] ;  /* 0x0010280001247983 */ /* 0x000ee80000100800 */
[----:B------:R-:W3:Y:S04]  /*275f0*/  LDL R39, [R1+0x1024] ;  /* 0x0010240001277983 */ /* 0x000ee80000100800 */
[----:B------:R0:W3:Y:S02]  /*27600*/  @!P0 LDG.E.U16 R49, desc[UR60][R22.64] ;  /* 0x0000003c16318981 */ /* 0x0000e4000c1e1500 */
[----:B0-----:R-:W-:-:S02]  /*27610*/  @!P0 IMAD.MOV.U32 R23, RZ, RZ, R32 ;  /* 0x000000ffff178224 */ /* 0x001fc400078e0020 */
[----:B------:R-:W-:Y:S01]  /*27620*/  @!P0 IMAD.MOV.U32 R22, RZ, RZ, R28 ;  /* 0x000000ffff168224 */ /* 0x000fe200078e001c */
[----:B------:R-:W3:Y:S04]  /*27630*/  LDL R32, [R1+0xfa4] ;  /* 0x000fa40001207983 */ /* 0x000ee80000100800 */
[----:B------:R-:W3:Y:S01]  /*27640*/  LDL R28, [R1+0xfa8] ;  /* 0x000fa800011c7983 */ /* 0x000ee20000100800 */
[----:B------:R-:W-:-:S03]  /*27650*/  PRMT R41, RZ, 0x7610, R41 ;  /* 0x00007610ff297816 */ /* 0x000fc60000000029 */
[----:B------:R2:W3:Y:S01]  /*27660*/  @!P0 LDG.E.U16 R44, desc[UR60][R22.64] ;  /* 0x0000003c162c8981 */ /* 0x0004e2000c1e1500 */
[----:B------:R-:W-:Y:S02]  /*27670*/  PRMT R40, RZ, 0x7610, R40 ;  /* 0x00007610ff287816 */ /* 0x000fe40000000028 */
[----:B------:R-:W-:Y:S01]  /*27680*/  PRMT R26, RZ, 0x7610, R26 ;  /* 0x00007610ff1a7816 */ /* 0x000fe2000000001a */
[----:B--2---:R-:W-:Y:S02]  /*27690*/  @!P0 IMAD.MOV.U32 R22, RZ, RZ, R2 ;  /* 0x000000ffff168224 */ /* 0x004fe400078e0002 */
[----:B----4-:R-:W-:Y:S02]  /*276a0*/  @!P0 IMAD.MOV.U32 R23, RZ, RZ, R43 ;  /* 0x000000ffff178224 */ /* 0x010fe400078e002b */
[----:B------:R-:W2:Y:S04]  /*276b0*/  LDL R43, [R1+0xf24] ;  /* 0x000f2400012b7983 */ /* 0x000ea80000100800 */
[----:B------:R3:W4:Y:S04]  /*276c0*/  @!P0 LDG.E.U16 R41, desc[UR60][R22.64] ;  /* 0x0000003c16298981 */ /* 0x000728000c1e1500 */
[----:B------:R0:W-:Y:S04]  /*276d0*/  STL [R1+0x210c], R2 ;  /* 0x00210c0201007387 */ /* 0x0001e80000100800 */
[----:B0-----:R-:W4:Y:S01]  /*276e0*/  LDL R2, [R1+0xe68] ;  /* 0x000e680001027983 */ /* 0x001f220000100800 */
[----:B---3--:R-:W-:-:S02]  /*276f0*/  @!P0 IMAD.MOV.U32 R22, RZ, RZ, R36 ;  /* 0x000000ffff168224 */ /* 0x008fc400078e0024 */
[----:B------:R-:W-:Y:S01]  /*27700*/  @!P0 IMAD.MOV.U32 R23, RZ, RZ, R39 ;  /* 0x000000ffff178224 */ /* 0x000fe200078e0027 */
[----:B------:R-:W3:Y:S04]  /*27710*/  LDL R36, [R1+0xee8] ;  /* 0x000ee80001247983 */ /* 0x000ee80000100800 */
[----:B------:R-:W4:Y:S04]  /*27720*/  LDL R39, [R1+0xee4] ;  /* 0x000ee40001277983 */ /* 0x000f280000100800 */
[----:B------:R0:W4:Y:S02]  /*27730*/  @!P0 LDG.E.U16 R40, desc[UR60][R22.64] ;  /* 0x0000003c16288981 */ /* 0x000124000c1e1500 */
[----:B0-----:R-:W-:-:S02]  /*27740*/  @!P0 IMAD.MOV.U32 R22, RZ, RZ, R211 ;  /* 0x000000ffff168224 */ /* 0x001fc400078e00d3 */
[----:B------:R-:W-:Y:S01]  /*27750*/  @!P0 IMAD.MOV.U32 R23, RZ, RZ, R212 ;  /* 0x000000ffff178224 */ /* 0x000fe200078e00d4 */
[----:B------:R-:W-:Y:S02]  /*27760*/  PRMT R25, RZ, 0x7610, R25 ;  /* 0x00007610ff197816 */ /* 0x000fe40000000019 */
[----:B------:R-:W-:Y:S01]  /*27770*/  PRMT R252, RZ, 0x7610, R252 ;  /* 0x00007610fffc7816 */ /* 0x000fe200000000fc */
[----:B------:R-:W4:Y:S04]  /*27780*/  LDL R212, [R1+0xe24] ;  /* 0x000e240001d47983 */ /* 0x000f280000100800 */
[----:B------:R0:W4:Y:S01]  /*27790*/  @!P0 LDG.E.U16 R26, desc[UR60][R22.64] ;  /* 0x0000003c161a8981 */ /* 0x000122000c1e1500 */
[----:B------:R-:W-:-:S03]  /*277a0*/  PRMT R251, RZ, 0x7610, R251 ;  /* 0x00007610fffb7816 */ /* 0x000fc600000000fb */
[----:B------:R-:W4:Y:S01]  /*277b0*/  LDL R211, [R1+0xde4] ;  /* 0x000de40001d37983 */ /* 0x000f220000100800 */
[----:B0-----:R-:W-:Y:S02]  /*277c0*/  @!P0 IMAD.MOV.U32 R23, RZ, RZ, R32 ;  /* 0x000000ffff178224 */ /* 0x001fe400078e0020 */
[----:B------:R-:W-:Y:S01]  /*277d0*/  @!P0 IMAD.MOV.U32 R22, RZ, RZ, R28 ;  /* 0x000000ffff168224 */ /* 0x000fe200078e001c */
[----:B------:R-:W4:Y:S04]  /*277e0*/  LDL R32, [R1+0xea4] ;  /* 0x000ea40001207983 */ /* 0x000f280000100800 */
[----:B------:R-:W4:Y:S04]  /*277f0*/  LDL R28, [R1+0xea8] ;  /* 0x000ea800011c7983 */ /* 0x000f280000100800 */
[----:B------:R0:W4:Y:S02]  /*27800*/  @!P0 LDG.E.U16 R25, desc[UR60][R22.64] ;  /* 0x0000003c16198981 */ /* 0x000124000c1e1500 */
[----:B0-----:R-:W-:-:S02]  /*27810*/  @!P0 IMAD.MOV.U32 R22, RZ, RZ, R45 ;  /* 0x000000ffff168224 */ /* 0x001fc400078e002d */
[----:B------:R-:W-:Y:S01]  /*27820*/  @!P0 IMAD.MOV.U32 R23, RZ, RZ, R46 ;  /* 0x000000ffff178224 */ /* 0x000fe200078e002e */
[----:B------:R-:W4:Y:S04]  /*27830*/  LDL R45, [R1+0xde8] ;  /* 0x000de800012d7983 */ /* 0x000f280000100800 */
[----:B------:R-:W4:Y:S04]  /*27840*/  LDL R46, [R1+0xe28] ;  /* 0x000e2800012e7983 */ /* 0x000f280000100800 */
[----:B------:R0:W4:Y:S02]  /*27850*/  @!P0 LDG.E.U16 R252, desc[UR60][R22.64] ;  /* 0x0000003c16fc8981 */ /* 0x000124000c1e1500 */
[----:B0-----:R-:W-:-:S02]  /*27860*/  @!P0 IMAD.MOV.U32 R22, RZ, RZ, R42 ;  /* 0x000000ffff168224 */ /* 0x001fc400078e002a */
[----:B------:R-:W4:Y:S01]  /*27870*/  LDL R42, [R1+0xe64] ;  /* 0x000e6400012a7983 */ /* 0x000f220000100800 */
[----:B------:R-:W-:Y:S02]  /*27880*/  PRMT R250, RZ, 0x7610, R250 ;  /* 0x00007610fffa7816 */ /* 0x000fe400000000fa */
[----:B------:R-:W-:Y:S01]  /*27890*/  PRMT R249, RZ, 0x7610, R249 ;  /* 0x00007610fff97816 */ /* 0x000fe200000000f9 */
[----:B--2---:R-:W-:-:S05]  /*278a0*/  @!P0 IMAD.MOV.U32 R23, RZ, RZ, R43 ;  /* 0x000000ffff178224 */ /* 0x004fca00078e002b */
[----:B------:R3:W2:Y:S02]  /*278b0*/  @!P0 LDG.E.U16 R251, desc[UR60][R22.64] ;  /* 0x0000003c16fb8981 */ /* 0x0006a4000c1e1500 */
[----:B---3--:R-:W-:Y:S02]  /*278c0*/  @!P0 IMAD.MOV.U32 R22, RZ, RZ, R36 ;  /* 0x000000ffff168224 */ /* 0x008fe400078e0024 */
[----:B----4-:R-:W-:Y:S02]  /*278d0*/  @!P0 IMAD.MOV.U32 R23, RZ, RZ, R39 ;  /* 0x000000ffff178224 */ /* 0x010fe400078e0027 */
[----:B------:R-:W3:Y:S04]  /*278e0*/  LDL.LU R39, [R1+0xda8] ;  /* 0x000da80001277983 */ /* 0x000ee80000300800 */
[----:B------:R-:W4:Y:S04]  /*278f0*/  LDL R36, [R1+0xda4] ;  /* 0x000da40001247983 */ /* 0x000f280000100800 */
[----:B------:R0:W2:Y:S02]  /*27900*/  @!P0 LDG.E.U16 R250, desc[UR60][R22.64] ;  /* 0x0000003c16fa8981 */ /* 0x0000a4000c1e1500 */
[----:B0-----:R-:W-:-:S02]  /*27910*/  @!P0 IMAD.MOV.U32 R23, RZ, RZ, R32 ;  /* 0x000000ffff178224 */ /* 0x001fc400078e0020 */
[----:B------:R-:W-:Y:S01]  /*27920*/  @!P0 IMAD.MOV.U32 R22, RZ, RZ, R28 ;  /* 0x000000ffff168224 */ /* 0x000fe200078e001c */
[----:B------:R-:W2:Y:S04]  /*27930*/  LDL R32, [R1+0xd64] ;  /* 0x000d640001207983 */ /* 0x000ea80000100800 */
[----:B------:R-:W2:Y:S04]  /*27940*/  LDL.LU R43, [R1+0xd68] ;  /* 0x000d6800012b7983 */ /* 0x000ea80000300800 */
[----:B------:R-:W2:Y:S04]  /*27950*/  LDL.LU R28, [R1+0xd24] ;  /* 0x000d2400011c7983 */ /* 0x000ea80000300800 */
[----:B------:R0:W2:Y:S02]  /*27960*/  @!P0 LDG.E.U16 R249, desc[UR60][R22.64] ;  /* 0x0000003c16f98981 */ /* 0x0000a4000c1e1500 */
[----:B0-----:R-:W-:-:S02]  /*27970*/  @!P0 IMAD.MOV.U32 R22, RZ, RZ, R2 ;  /* 0x000000ffff168224 */ /* 0x001fc400078e0002 */
[----:B------:R-:W2:Y:S01]  /*27980*/  LDL R2, [R1+0xd28] ;  /* 0x000d280001027983 */ /* 0x000ea20000100800 */
[----:B------:R-:W-:Y:S02]  /*27990*/  PRMT R248, RZ, 0x7610, R248 ;  /* 0x00007610fff87816 */ /* 0x000fe400000000f8 */
[----:B------:R-:W-:Y:S01]  /*279a0*/  PRMT R247, RZ, 0x7610, R247 ;  /* 0x00007610fff77816 */ /* 0x000fe200000000f7 */
[----:B------:R-:W-:Y:S01]  /*279b0*/  @!P0 IMAD.MOV.U32 R23, RZ, RZ, R42 ;  /* 0x000000ffff178224 */ /* 0x000fe200078e002a */
[----:B------:R-:W-:Y:S02]  /*279c0*/  PRMT R246, RZ, 0x7610, R246 ;  /* 0x00007610fff67816 */ /* 0x000fe400000000f6 */
[----:B------:R-:W-:Y:S01]  /*279d0*/  PRMT R245, RZ, 0x7610, R245 ;  /* 0x00007610fff57816 */ /* 0x000fe200000000f5 */
[----:B------:R-:W2:Y:S04]  /*279e0*/  LDL.LU R42, [R1+0xce8] ;  /* 0x000ce800012a7983 */ /* 0x000ea80000300800 */
[----:B------:R0:W2:Y:S01]  /*279f0*/  @!P0 LDG.E.U16 R248, desc[UR60][R22.64] ;  /* 0x0000003c16f88981 */ /* 0x0000a2000c1e1500 */
[----:B------:R-:W-:-:S03]  /*27a00*/  PRMT R244, RZ, 0x7610, R244 ;  /* 0x00007610fff47816 */ /* 0x000fc600000000f4 */
[----:B------:R-:W2:Y:S04]  /*27a10*/  LDL R215, [R1+0x101c] ;  /* 0x00101c0001d77983 */ /* 0x000ea80000100800 */
[----:B------:R-:W2:Y:S01]  /*27a20*/  LDL R214, [R1+0x1020] ;  /* 0x0010200001d67983 */ /* 0x000ea20000100800 */
[----:B------:R-:W-:-:S03]  /*27a30*/  PRMT R243, RZ, 0x7610, R243 ;  /* 0x00007610fff37816 */ /* 0x000fc600000000f3 */
[----:B------:R-:W2:Y:S01]  /*27a40*/  LDL R213, [R1+0xfdc] ;  /* 0x000fdc0001d57983 */ /* 0x000ea20000100800 */
[----:B------:R-:W-:Y:S02]  /*27a50*/  PRMT R242, RZ, 0x7610, R242 ;  /* 0x00007610fff27816 */ /* 0x000fe400000000f2 */
[----:B------:R-:W-:Y:S02]  /*27a60*/  PRMT R241, RZ, 0x7610, R241 ;  /* 0x00007610fff17816 */ /* 0x000fe400000000f1 */
[----:B------:R-:W-:Y:S02]  /*27a70*/  PRMT R240, RZ, 0x7610, R240 ;  /* 0x00007610fff07816 */ /* 0x000fe400000000f0 */
[----:B------:R-:W-:Y:S01]  /*27a80*/  PRMT R239, RZ, 0x7610, R239 ;  /* 0x00007610ffef7816 */ /* 0x000fe200000000ef */
[----:B0-----:R-:W-:Y:S02]  /*27a90*/  @!P0 IMAD.MOV.U32 R22, RZ, RZ, R46 ;  /* 0x000000ffff168224 */ /* 0x001fe400078e002e */
[----:B------:R-:W-:Y:S01]  /*27aa0*/  @!P0 IMAD.MOV.U32 R23, RZ, RZ, R212 ;  /* 0x000000ffff178224 */ /* 0x000fe200078e00d4 */
[----:B------:R-:W2:Y:S04]  /*27ab0*/  LDL R46, [R1+0xce4] ;  /* 0x000ce400012e7983 */ /* 0x000ea80000100800 */
[----:B------:R-:W2:Y:S04]  /*27ac0*/  LDL R212, [R1+0xfe0] ;  /* 0x000fe00001d47983 */ /* 0x000ea80000100800 */
[----:B------:R0:W2:Y:S01]  /*27ad0*/  @!P0 LDG.E.U16 R247, desc[UR60][R22.64] ;  /* 0x0000003c16f78981 */ /* 0x0000a2000c1e1500 */
[----:B------:R-:W-:-:S02]  /*27ae0*/  PRMT R238, RZ, 0x7610, R238 ;  /* 0x00007610ffee7816 */ /* 0x000fc400000000ee */
[----:B------:R-:W-:Y:S02]  /*27af0*/  PRMT R237, RZ, 0x7610, R237 ;  /* 0x00007610ffed7816 */ /* 0x000fe400000000ed */
[----:B------:R-:W-:Y:S02]  /*27b00*/  PRMT R236, RZ, 0x7610, R236 ;  /* 0x00007610ffec7816 */ /* 0x000fe400000000ec */
[----:B------:R-:W-:Y:S01]  /*27b10*/  PRMT R235, RZ, 0x7610, R235 ;  /* 0x00007610ffeb7816 */ /* 0x000fe200000000eb */
[----:B------:R-:W2:Y:S01]  /*27b20*/  LDL R216, [R1+0xe5c] ;  /* 0x000e5c0001d87983 */ /* 0x000ea20000100800 */
[----:B0-----:R-:W-:Y:S02]  /*27b30*/  @!P0 IMAD.MOV.U32 R22, RZ, RZ, R45 ;  /* 0x000000ffff168224 */ /* 0x001fe400078e002d */
[----:B------:R-:W-:Y:S01]  /*27b40*/  @!P0 IMAD.MOV.U32 R23, RZ, RZ, R211 ;  /* 0x000000ffff178224 */ /* 0x000fe200078e00d3 */
[----:B------:R-:W2:Y:S04]  /*27b50*/  LDL R45, [R1+0xca4] ;  /* 0x000ca400012d7983 */ /* 0x000ea80000100800 */
[----:B------:R-:W2:Y:S04]  /*27b60*/  LDL R211, [R1+0xf9c] ;  /* 0x000f9c0001d37983 */ /* 0x000ea80000100800 */
[----:B------:R3:W2:Y:S02]  /*27b70*/  @!P0 LDG.E.U16 R246, desc[UR60][R22.64] ;  /* 0x0000003c16f68981 */ /* 0x0006a4000c1e1500 */
[----:B---3--:R-:W-:-:S02]  /*27b80*/  @!P0 IMAD.MOV.U32 R22, RZ, RZ, R39 ;  /* 0x000000ffff168224 */ /* 0x008fc400078e0027 */
[----:B----4-:R-:W-:Y:S02]  /*27b90*/  @!P0 IMAD.MOV.U32 R23, RZ, RZ, R36 ;  /* 0x000000ffff178224 */ /* 0x010fe400078e0024 */
[----:B------:R-:W3:Y:S04]  /*27ba0*/  LDL R36, [R1+0xca8] ;  /* 0x000ca80001247983 */ /* 0x000ee80000100800 */
[----:B------:R2:W4:Y:S02]  /*27bb0*/  @!P0 LDG.E.U16 R245, desc[UR60][R22.64] ;  /* 0x0000003c16f58981 */ /* 0x000524000c1e1500 */
[----:B--2---:R-:W-:Y:S02]  /*27bc0*/  @!P0 IMAD.MOV.U32 R23, RZ, RZ, R32 ;  /* 0x000000ffff178224 */ /* 0x004fe400078e0020 */
[----:B------:R-:W-:Y:S01]  /*27bd0*/  @!P0 IMAD.MOV.U32 R22, RZ, RZ, R43 ;  /* 0x000000ffff168224 */ /* 0x000fe200078e002b */
[----:B------:R-:W2:Y:S04]  /*27be0*/  LDL R32, [R1+0x2028] ;  /* 0x0020280001207983 */ /* 0x000ea80000100800 */
[----:B------:R0:W4:Y:S02]  /*27bf0*/  @!P0 LDG.E.U16 R244, desc[UR60][R22.64] ;  /* 0x0000003c16f48981 */ /* 0x000124000c1e1500 */
[----:B0-----:R-:W-:-:S02]  /*27c00*/  @!P0 IMAD.MOV.U32 R22, RZ, RZ, R2 ;  /* 0x000000ffff168224 */ /* 0x001fc400078e0002 */
[----:B------:R-:W4:Y:S01]  /*27c10*/  LDL R2, [R1+0x2050] ;  /* 0x0020500001027983 */ /* 0x000f220000100800 */
[----:B------:R-:W-:-:S05]  /*27c20*/  @!P0 IMAD.MOV.U32 R23, RZ, RZ, R28 ;  /* 0x000000ffff178224 */ /* 0x000fca00078e001c */
[----:B------:R0:W4:Y:S02]  /*27c30*/  @!P0 LDG.E.U16 R243, desc[UR60][R22.64] ;  /* 0x0000003c16f38981 */ /* 0x000124000c1e1500 */
[----:B0-----:R-:W-:Y:S02]  /*27c40*/  @!P0 IMAD.MOV.U32 R22, RZ, RZ, R42 ;  /* 0x000000ffff168224 */ /* 0x001fe400078e002a */
[----:B------:R-:W-:Y:S02]  /*27c50*/  @!P0 IMAD.MOV.U32 R23, RZ, RZ, R46 ;  /* 0x000000ffff178224 */ /* 0x000fe400078e002e */
[----:B------:R-:W4:Y:S04]  /*27c60*/  LDL R46, [R1+0xfa0] ;  /* 0x000fa000012e7983 */ /* 0x000f280000100800 */
[----:B------:R0:W4:Y:S02]  /*27c70*/  @!P0 LDG.E.U16 R242, desc[UR60][R22.64] ;  /* 0x0000003c16f28981 */ /* 0x000124000c1e1500 */
[----:B0-----:R-:W-:-:S02]  /*27c80*/  @!P0 IMAD.MOV.U32 R23, RZ, RZ, R45 ;  /* 0x000000ffff178224 */ /* 0x001fc400078e002d */
[----:B------:R-:W4:Y:S01]  /*27c90*/  LDL R45, [R1+0xf5c] ;  /* 0x000f5c00012d7983 */ /* 0x000f220000100800 */
[----:B---3--:R-:W-:-:S03]  /*27ca0*/  @!P0 IMAD.MOV.U32 R22, RZ, RZ, R36 ;  /* 0x000000ffff168224 */ /* 0x008fc600078e0024 */
[----:B------:R-:W3:Y:S04]  /*27cb0*/  LDL R36, [R1+0xf60] ;  /* 0x000f600001247983 */ /* 0x000ee80000100800 */
[----:B------:R2:W3:Y:S02]  /*27cc0*/  @!P0 LDG.E.U16 R241, desc[UR60][R22.64] ;  /* 0x0000003c16f18981 */ /* 0x0004e4000c1e1500 */
[----:B--2---:R-:W-:Y:S02]  /*27cd0*/  @!P0 IMAD.MOV.U32 R23, RZ, RZ, R32 ;  /* 0x000000ffff178224 */ /* 0x004fe400078e0020 */
[----:B------:R-:W2:Y:S01]  /*27ce0*/  LDL R32, [R1+0xf1c] ;  /* 0x000f1c0001207983 */ /* 0x000ea20000100800 */
[----:B----4-:R-:W-:-:S03]  /*27cf0*/  @!P0 IMAD.MOV.U32 R22, RZ, RZ, R2 ;  /* 0x000000ffff168224 */ /* 0x010fc600078e0002 */
[----:B------:R-:W4:Y:S04]  /*27d00*/  LDL R2, [R1+0xf20] ;  /* 0x000f200001027983 */ /* 0x000f280000100800 */
[----:B------:R0:W4:Y:S02]  /*27d10*/  @!P0 LDG.E.U16 R240, desc[UR60][R22.64] ;  /* 0x0000003c16f08981 */ /* 0x000124000c1e1500 */
        /* <DEDUP_REMOVED lines=17> */
[----:B---3--:R-:W-:-:S05]  /*27e30*/  @!P0 IMAD.MOV.U32 R22, RZ, RZ, R36 ;  /* 0x000000ffff168224 */ /* 0x008fca00078e0024 */
[----:B------:R2:W3:Y:S02]  /*27e40*/  @!P0 LDG.E.U16 R236, desc[UR60][R22.64] ;  /* 0x0000003c16ec8981 */ /* 0x0004e4000c1e1500 */
[----:B--2---:R-:W-:Y:S02]  /*27e50*/  @!P0 IMAD.MOV.U32 R23, RZ, RZ, R32 ;  /* 0x000000ffff178224 */ /* 0x004fe400078e0020 */
[----:B----4-:R-:W-:Y:S02]  /*27e60*/  @!P0 IMAD.MOV.U32 R22, RZ, RZ, R2 ;  /* 0x000000ffff168224 */ /* 0x010fe400078e0002 */
[----:B------:R-:W2:Y:S04]  /*27e70*/  LDL.LU R2, [R1+0xde0] ;  /* 0x000de00001027983 */ /* 0x000ea80000300800 */
[----:B------:R-:W4:Y:S04]  /*27e80*/  LDL.LU R36, [R1+0xda0] ;  /* 0x000da00001247983 */ /* 0x000f280000300800 */
[----:B------:R-:W3:Y:S04]  /*27e90*/  LDL.LU R32, [R1+0xd9c] ;  /* 0x000d9c0001207983 */ /* 0x000ee80000300800 */
[----:B------:R0:W3:Y:S04]  /*27ea0*/  @!P0 LDG.E.U16 R235, desc[UR60][R22.64] ;  /* 0x0000003c16eb8981 */ /* 0x0000e8000c1e1500 */
[----:B------:R-:W2:Y:S01]  /*27eb0*/  LDL R23, [R1+0xedc] ;  /* 0x000edc0001177983 */ /* 0x000ea20000100800 */
[----:B------:R-:W-:-:S02]  /*27ec0*/  PRMT R234, RZ, 0x7610, R234 ;  /* 0x00007610ffea7816 */ /* 0x000fc400000000ea */
[----:B------:R-:W-:Y:S01]  /*27ed0*/  PRMT R233, RZ, 0x7610, R233 ;  /* 0x00007610ffe97816 */ /* 0x000fe200000000e9 */
[----:B0-----:R-:W-:Y:S02]  /*27ee0*/  @!P0 IMAD.MOV.U32 R22, RZ, RZ, R212 ;  /* 0x000000ffff168224 */ /* 0x001fe400078e00d4 */
[----:B------:R-:W3:Y:S01]  /*27ef0*/  LDL R212, [R1+0xd5c] ;  /* 0x000d5c0001d47983 */ /* 0x000ee20000100800 */
[----:B------:R-:W-:Y:S02]  /*27f00*/  PRMT R232, RZ, 0x7610, R232 ;  /* 0x00007610ffe87816 */ /* 0x000fe400000000e8 */
[----:B------:R-:W-:Y:S01]  /*27f10*/  PRMT R231, RZ, 0x7610, R231 ;  /* 0x00007610ffe77816 */ /* 0x000fe200000000e7 */
[----:B--2---:R0:W2:Y:S02]  /*27f20*/  @!P0 LDG.E.U16 R234, desc[UR60][R22.64] ;  /* 0x0000003c16ea8981 */ /* 0x0040a4000c1e1500 */
[----:B0-----:R-:W-:Y:S02]  /*27f30*/  @!P0 IMAD.MOV.U32 R22, RZ, RZ, R45 ;  /* 0x000000ffff168224 */ /* 0x001fe400078e002d */
[----:B------:R-:W-:-:S02]  /*27f40*/  @!P0 IMAD.MOV.U32 R23, RZ, RZ, R46 ;  /* 0x000000ffff178224 */ /* 0x000fc400078e002e */
[----:B------:R-:W2:Y:S04]  /*27f50*/  LDL.LU R46, [R1+0xd60] ;  /* 0x000d6000012e7983 */ /* 0x000ea80000300800 */
[----:B------:R0:W2:Y:S04]  /*27f60*/  @!P0 LDG.E.U16 R233, desc[UR60][R22.64] ;  /* 0x0000003c16e98981 */ /* 0x0000a8000c1e1500 */
[----:B------:R-:W2:Y:S01]  /*27f70*/  LDL.LU R45, [R1+0xd20] ;  /* 0x000d2000012d7983 */ /* 0x000ea20000300800 */
[----:B0-----:R-:W-:-:S03]  /*27f80*/  @!P0 IMAD.MOV.U32 R22, RZ, RZ, R211 ;  /* 0x000000ffff168224 */ /* 0x001fc600078e00d3 */
[----:B------:R-:W2:Y:S01]  /*27f90*/  LDL R211, [R1+0xd1c] ;  /* 0x000d1c0001d37983 */ /* 0x000ea20000100800 */
[----:B------:R-:W-:Y:S01]  /*27fa0*/  @!P0 IMAD.MOV.U32 R23, RZ, RZ, R216 ;  /* 0x000000ffff178224 */ /* 0x000fe200078e00d8 */
[----:B------:R-:W-:Y:S02]  /*27fb0*/  PRMT R230, RZ, 0x7610, R230 ;  /* 0x00007610ffe67816 */ /* 0x000fe400000000e6 */
[----:B------:R-:W-:Y:S02]  /*27fc0*/  PRMT R229, RZ, 0x7610, R229 ;  /* 0x00007610ffe57816 */ /* 0x000fe400000000e5 */
[----:B------:R-:W-:Y:S02]  /*27fd0*/  PRMT R228, RZ, 0x7610, R228 ;  /* 0x00007610ffe47816 */ /* 0x000fe400000000e4 */
[----:B------:R-:W-:Y:S01]  /*27fe0*/  PRMT R227, RZ, 0x7610, R227 ;  /* 0x00007610ffe37816 */ /* 0x000fe200000000e3 */
[----:B------:R0:W2:Y:S01]  /*27ff0*/  @!P0 LDG.E.U16 R232, desc[UR60][R22.64] ;  /* 0x0000003c16e88981 */ /* 0x0000a2000c1e1500 */
[----:B------:R-:W-:-:S03]  /*28000*/  PRMT R226, RZ, 0x7610, R226 ;  /* 0x00007610ffe27816 */ /* 0x000fc600000000e2 */
[----:B------:R-:W2:Y:S01]  /*28010*/  LDL R216, [R1+0x2024] ;  /* 0x0020240001d87983 */ /* 0x000ea20000100800 */
[----:B0-----:R-:W-:Y:S02]  /*28020*/  @!P0 IMAD.MOV.U32 R22, RZ, RZ, R214 ;  /* 0x000000ffff168224 */ /* 0x001fe400078e00d6 */
[----:B------:R-:W-:Y:S01]  /*28030*/  @!P0 IMAD.MOV.U32 R23, RZ, RZ, R215 ;  /* 0x000000ffff178224 */ /* 0x000fe200078e00d7 */
[----:B------:R-:W2:Y:S04]  /*28040*/  LDL R214, [R1+0x1014] ;  /* 0x0010140001d67983 */ /* 0x000ea80000100800 */
[----:B------:R-:W2:Y:S04]  /*28050*/  LDL R215, [R1+0x204c] ;  /* 0x00204c0001d77983 */ /* 0x000ea80000100800 */
[----:B------:R0:W2:Y:S02]  /*28060*/  @!P0 LDG.E.U16 R231, desc[UR60][R22.64] ;  /* 0x0000003c16e78981 */ /* 0x0000a4000c1e1500 */
[----:B0-----:R-:W-:-:S02]  /*28070*/  @!P0 IMAD.MOV.U32 R22, RZ, RZ, R2 ;  /* 0x000000ffff168224 */ /* 0x001fc400078e0002 */
[----:B------:R-:W-:Y:S02]  /*28080*/  @!P0 IMAD.MOV.U32 R23, RZ, RZ, R213 ;  /* 0x000000ffff178224 */ /* 0x000fe400078e00d5 */
[----:B------:R-:W2:Y:S04]  /*28090*/  LDL R213, [R1+0x1018] ;  /* 0x0010180001d57983 */ /* 0x000ea80000100800 */
[----:B------:R4:W2:Y:S02]  /*280a0*/  @!P0 LDG.E.U16 R230, desc[UR60][R22.64] ;  /* 0x0000003c16e68981 */ /* 0x0008a4000c1e1500 */
[----:B----4-:R-:W-:Y:S02]  /*280b0*/  @!P0 IMAD.MOV.U32 R22, RZ, RZ, R36 ;  /* 0x000000ffff168224 */ /* 0x010fe400078e0024 */
[----:B---3--:R-:W-:-:S05]  /*280c0*/  @!P0 IMAD.MOV.U32 R23, RZ, RZ, R32 ;  /* 0x000000ffff178224 */ /* 0x008fca00078e0020 */
[----:B------:R0:W3:Y:S02]  /*280d0*/  @!P0 LDG.E.U16 R229, desc[UR60][R22.64] ;  /* 0x0000003c16e58981 */ /* 0x0000e4000c1e1500 */
[----:B0-----:R-:W-:Y:S02]  /*280e0*/  @!P0 IMAD.MOV.U32 R23, RZ, RZ, R212 ;  /* 0x000000ffff178224 */ /* 0x001fe400078e00d4 */
[----:B------:R-:W4:Y:S01]  /*280f0*/  LDL R212, [R1+0xfd4] ;  /* 0x000fd40001d47983 */ /* 0x000f220000100800 */
[----:B--2---:R-:W-:-:S05]  /*28100*/  @!P0 IMAD.MOV.U32 R22, RZ, RZ, R46 ;  /* 0x000000ffff168224 */ /* 0x004fca00078e002e */
[----:B------:R0:W2:Y:S02]  /*28110*/  @!P0 LDG.E.U16 R228, desc[UR60][R22.64] ;  /* 0x0000003c16e48981 */ /* 0x0000a4000c1e1500 */
[----:B0-----:R-:W-:Y:S02]  /*28120*/  @!P0 IMAD.MOV.U32 R22, RZ, RZ, R45 ;  /* 0x000000ffff168224 */ /* 0x001fe400078e002d */
[----:B------:R-:W-:Y:S02]  /*28130*/  @!P0 IMAD.MOV.U32 R23, RZ, RZ, R211 ;  /* 0x000000ffff178224 */ /* 0x000fe400078e00d3 */
[----:B------:R-:W3:Y:S04]  /*28140*/  LDL R211, [R1+0xfd8] ;  /* 0x000fd80001d37983 */ /* 0x000ee80000100800 */
[----:B------:R0:W2:Y:S04]  /*28150*/  @!P0 LDG.E.U16 R227, desc[UR60][R22.64] ;  /* 0x0000003c16e38981 */ /* 0x0000a8000c1e1500 */
[----:B------:R-:W0:Y:S04]  /*28160*/  LDL R22, [R1+0xcdc] ;  /* 0x000cdc0001167983 */ /* 0x000e280000100800 */
[----:B------:R-:W0:Y:S02]  /*28170*/  LDL R23, [R1+0xce0] ;  /* 0x000ce00001177983 */ /* 0x000e240000100800 */
[----:B0-----:R-:W-:-:S04]  /*28180*/  @!P0 LOP3.LUT R23, R23, R22, RZ, 0x3c, !PT ;  /* 0x0000001617178212 */ /* 0x001fc800078e3cff */
[----:B------:R-:W-:-:S04]  /*28190*/  @!P0 LOP3.LUT R22, R23, R22, RZ, 0x3c, !PT ;  /* 0x0000001617168212 */ /* 0x000fc800078e3cff */
[----:B------:R-:W-:-:S05]  /*281a0*/  @!P0 LOP3.LUT R23, R23, R22, RZ, 0x3c, !PT ;  /* 0x0000001617178212 */ /* 0x000fca00078e3cff */
[----:B------:R0:W2:Y:S04]  /*281b0*/  @!P0 LDG.E.U16 R226, desc[UR60][R22.64] ;  /* 0x0000003c16e28981 */ /* 0x0000a8000c1e1500 */
[----:B------:R-:W0:Y:S01]  /*281c0*/  LDL R23, [R1+0xca0] ;  /* 0x000ca00001177983 */ /* 0x000e220000100800 */
[----:B------:R-:W-:Y:S02]  /*281d0*/  PRMT R225, RZ, 0x7610, R225 ;  /* 0x00007610ffe17816 */ /* 0x000fe400000000e1 */
[----:B------:R-:W-:Y:S02]  /*281e0*/  PRMT R224, RZ, 0x7610, R224 ;  /* 0x00007610ffe07816 */ /* 0x000fe400000000e0 */
[----:B------:R-:W-:Y:S02]  /*281f0*/  PRMT R223, RZ, 0x7610, R223 ;  /* 0x00007610ffdf7816 */ /* 0x000fe400000000df */
[----:B------:R-:W-:Y:S01]  /*28200*/  PRMT R222, RZ, 0x7610, R222 ;  /* 0x00007610ffde7816 */ /* 0x000fe200000000de */
[----:B------:R1:W-:Y:S01]  /*28210*/  STL [R1+0x2090], R13 ;  /* 0x0020900d01007387 */ /* 0x0003e20000100800 */
[----:B0-----:R-:W-:-:S02]  /*28220*/  @!P0 IMAD.MOV.U32 R22, RZ, RZ, R23 ;  /* 0x000000ffff168224 */ /* 0x001fc400078e0017 */
[----:B------:R-:W-:Y:S01]  /*28230*/  @!P0 IMAD.MOV.U32 R23, RZ, RZ, R13 ;  /* 0x000000ffff178224 */ /* 0x000fe200078e000d */
[----:B------:R-:W-:Y:S02]  /*28240*/  PRMT R221, RZ, 0x7610, R221 ;  /* 0x00007610ffdd7816 */ /* 0x000fe400000000dd */
[----:B------:R-:W-:Y:S01]  /*28250*/  PRMT R220, RZ, 0x7610, R220 ;  /* 0x00007610ffdc7816 */ /* 0x000fe200000000dc */
[----:B-1----:R-:W2:Y:S04]  /*28260*/  LDL R13, [R1+0xe58] ;  /* 0x000e5800010d7983 */ /* 0x002ea80000100800 */
[----:B------:R0:W2:Y:S02]  /*28270*/  @!P0 LDG.E.U16 R225, desc[UR60][R22.64] ;  /* 0x0000003c16e18981 */ /* 0x0000a4000c1e1500 */
[----:B0-----:R-:W-:-:S02]  /*28280*/  @!P0 IMAD.MOV.U32 R22, RZ, RZ, R215 ;  /* 0x000000ffff168224 */ /* 0x001fc400078e00d7 */
[----:B------:R-:W-:Y:S01]  /*28290*/  @!P0 IMAD.MOV.U32 R23, RZ, RZ, R216 ;  /* 0x000000ffff178224 */ /* 0x000fe200078e00d8 */
[----:B------:R-:W2:Y:S04]  /*282a0*/  LDL R215, [R1+0xed4] ;  /* 0x000ed40001d77983 */ /* 0x000ea80000100800 */
[----:B------:R-:W2:Y:S04]  /*282b0*/  LDL R216, [R1+0xf18] ;  /* 0x000f180001d87983 */ /* 0x000ea80000100800 */
[----:B------:R0:W2:Y:S02]  /*282c0*/  @!P0 LDG.E.U16 R224, desc[UR60][R22.64] ;  /* 0x0000003c16e08981 */ /* 0x0000a4000c1e1500 */
[----:B0-----:R-:W-:-:S02]  /*282d0*/  @!P0 IMAD.MOV.U32 R22, RZ, RZ, R213 ;  /* 0x000000ffff168224 */ /* 0x001fc400078e00d5 */
[----:B------:R-:W-:Y:S01]  /*282e0*/  @!P0 IMAD.MOV.U32 R23, RZ, RZ, R214 ;  /* 0x000000ffff178224 */ /* 0x000fe200078e00d6 */
[----:B------:R-:W2:Y:S04]  /*282f0*/  LDL R213, [R1+0xe94] ;  /* 0x000e940001d57983 */ /* 0x000ea80000100800 */
[----:B------:R-:W2:Y:S04]  /*28300*/  LDL R214, [R1+0xed8] ;  /* 0x000ed80001d67983 */ /* 0x000ea80000100800 */
[----:B------:R3:W2:Y:S02]  /*28310*/  @!P0 LDG.E.U16 R223, desc[UR60][R22.64] ;  /* 0x0000003c16df8981 */ /* 0x0006a4000c1e1500 */
[----:B---3--:R-:W-:-:S02]  /*28320*/  @!P0 IMAD.MOV.U32 R22, RZ, RZ, R211 ;  /* 0x000000ffff168224 */ /* 0x008fc400078e00d3 */
[----:B----4-:R-:W-:Y:S01]  /*28330*/  @!P0 IMAD.MOV.U32 R23, RZ, RZ, R212 ;  /* 0x000000ffff178224 */ /* 0x010fe200078e00d4 */
[----:B------:R-:W3:Y:S04]  /*28340*/  LDL R211, [R1+0xe54] ;  /* 0x000e540001d37983 */ /* 0x000ee80000100800 */
[----:B------:R-:W4:Y:S04]  /*28350*/  LDL R212, [R1+0xe98] ;  /* 0x000e980001d47983 */ /* 0x000f280000100800 */
[----:B------:R0:W3:Y:S04]  /*28360*/  @!P0 LDG.E.U16 R222, desc[UR60][R22.64] ;  /* 0x0000003c16de8981 */ /* 0x0000e8000c1e1500 */
[----:B------:R-:W0:Y:S04]  /*28370*/  LDL R22, [R1+0xf94] ;  /* 0x000f940001167983 */ /* 0x000e280000100800 */
[----:B------:R-:W0:Y:S02]  /*28380*/  LDL R23, [R1+0xf98] ;  /* 0x000f980001177983 */ /* 0x000e240000100800 */
[----:B0-----:R-:W-:-:S04]  /*28390*/  @!P0 LOP3.LUT R23, R23, R22, RZ, 0x3c, !PT ;  /* 0x0000001617178212 */ /* 0x001fc800078e3cff */
[----:B------:R-:W-:-:S04]  /*283a0*/  @!P0 LOP3.LUT R22, R23, R22, RZ, 0x3c, !PT ;  /* 0x0000001617168212 */ /* 0x000fc800078e3cff */
[----:B------:R-:W-:-:S05]  /*283b0*/  @!P0 LOP3.LUT R23, R23, R22, RZ, 0x3c, !PT ;  /* 0x0000001617178212 */ /* 0x000fca00078e3cff */
[----:B------:R0:W3:Y:S04]  /*283c0*/  @!P0 LDG.E.U16 R221, desc[UR60][R22.64] ;  /* 0x0000003c16dd8981 */ /* 0x0000e8000c1e1500 */
[----:B------:R-:W0:Y:S04]  /*283d0*/  LDL R22, [R1+0xf54] ;  /* 0x000f540001167983 */ /* 0x000e280000100800 */
[----:B------:R-:W0:Y:S02]  /*283e0*/  LDL R23, [R1+0xf58] ;  /* 0x000f580001177983 */ /* 0x000e240000100800 */
[----:B0-----:R-:W-:-:S04]  /*283f0*/  @!P0 LOP3.LUT R23, R23, R22, RZ, 0x3c, !PT ;  /* 0x0000001617178212 */ /* 0x001fc800078e3cff */
[----:B------:R-:W-:-:S04]  /*28400*/  @!P0 LOP3.LUT R22, R23, R22, RZ, 0x3c, !PT ;  /* 0x0000001617168212 */ /* 0x000fc800078e3cff */
[----:B------:R-:W-:-:S05]  /*28410*/  @!P0 LOP3.LUT R23, R23, R22, RZ, 0x3c, !PT ;  /* 0x0000001617178212 */ /* 0x000fca00078e3cff */
[----:B------:R2:W3:Y:S04]  /*28420*/  @!P0 LDG.E.U16 R220, desc[UR60][R22.64] ;  /* 0x0000003c16dc8981 */ /* 0x0004e8000c1e1500 */
[----:B------:R-:W4:Y:S01]  /*28430*/  LDL R23, [R1+0xf14] ;  /* 0x000f140001177983 */ /* 0x000f220000100800 */
[----:B------:R-:W-:Y:S01]  /*28440*/  PRMT R219, RZ, 0x7610, R219 ;  /* 0x00007610ffdb7816 */ /* 0x000fe200000000db */
[----:B--2---:R-:W-:Y:S01]  /*28450*/  @!P0 IMAD.MOV.U32 R22, RZ, RZ, R216 ;  /* 0x000000ffff168224 */ /* 0x004fe200078e00d8 */
[----:B------:R-:W-:Y:S02]  /*28460*/  PRMT R218, RZ, 0x7610, R218 ;  /* 0x00007610ffda7816 */ /* 0x000fe400000000da */
[----:B------:R-:W-:Y:S02]  /*28470*/  PRMT R217, RZ, 0x7610, R217 ;  /* 0x00007610ffd97816 */ /* 0x000fe400000000d9 */
[----:B------:R-:W-:Y:S01]  /*28480*/  PRMT R12, RZ, 0x7610, R12 ;  /* 0x00007610ff0c7816 */ /* 0x000fe2000000000c */
        /* <DEDUP_REMOVED lines=127> */
[----:B------:R0:W-:Y:S04]  /*28c80*/  STL [R1+0x208c], R10 ;  /* 0x00208c0a01007387 */ /* 0x0001e80000100800 */
        /* <DEDUP_REMOVED lines=26> */
[----:B------:R2:W-:Y:S04]  /*28e30*/  STS.U16 [R8+0x22500], R54 ;  /* 0x0225003608007388 */ /* 0x0005e80000000400 */
[----:B------:R3:W-:Y:S04]  /*28e40*/  STS.U16 [R8+0x22900], R53 ;  /* 0x0229003508007388 */ /* 0x0007e80000000400 */
[----:B------:R4:W-:Y:S04]  /*28e50*/  STS.U16 [R8+0x22d00], R52 ;  /* 0x022d003408007388 */ /* 0x0009e80000000400 */
[----:B------:R-:W-:Y:S04]  /*28e60*/  STS.U16 [R8+0x23100], R51 ;  /* 0x0231003308007388 */ /* 0x000fe80000000400 */
[----:B------:R-:W-:Y:S04]  /*28e70*/  STS.U16 [R8+0x23500], R50 ;  /* 0x0235003208007388 */ /* 0x000fe80000000400 */
[----:B------:R-:W-:Y:S04]  /*28e80*/  STS.U16 [R8+0x23900], R49 ;  /* 0x0239003108007388 */ /* 0x000fe80000000400 */
[----:B------:R-:W-:Y:S04]  /*28e90*/  STS.U16 [R8+0x23d00], R44 ;  /* 0x023d002c08007388 */ /* 0x000fe80000000400 */
[----:B------:R4:W-:Y:S04]  /*28ea0*/  STL [R1+0x2098], R8 ;  /* 0x0020980801007387 */ /* 0x0009e80000100800 */
[----:B------:R4:W-:Y:S04]  /*28eb0*/  STS.U16 [R7+0x20580], R40 ;  /* 0x0205802807007388 */ /* 0x0009e80000000400 */
[----:B0-----:R-:W4:Y:S04]  /*28ec0*/  LDL R10, [R1+0x2044] ;  /* 0x00204400010a7983 */ /* 0x001f280000100800 */
[----:B-1----:R-:W4:Y:S04]  /*28ed0*/  LDL R9, [R1+0x100c] ;  /* 0x00100c0001097983 */ /* 0x002f280000100800 */
[----:B--2---:R-:W2:Y:S04]  /*28ee0*/  LDL R54, [R1+0x1004] ;  /* 0x0010040001367983 */ /* 0x004ea80000100800 */
[----:B---3--:R-:W3:Y:S04]  /*28ef0*/  LDL R53, [R1+0x1008] ;  /* 0x0010080001357983 */ /* 0x008ee80000100800 */
[----:B------:R0:W-:Y:S04]  /*28f00*/  STS.U16 [R7+0x20980], R26 ;  /* 0x0209801a07007388 */ /* 0x0001e80000000400 */
[----:B----4-:R-:W4:Y:S04]  /*28f10*/  LDL R52, [R1+0xfcc] ;  /* 0x000fcc0001347983 */ /* 0x010f280000100800 */
[----:B------:R-:W2:Y:S04]  /*28f20*/  LDL R8, [R1+0x1010] ;  /* 0x0010100001087983 */ /* 0x000ea80000100800 */
[----:B------:R-:W3:Y:S04]  /*28f30*/  LDL R40, [R1+0x1038] ;  /* 0x0010380001287983 */ /* 0x000ee80000100800 */
[----:B------:R1:W4:Y:S04]  /*28f40*/  @!P0 LDG.E.U16 R219, desc[UR60][R22.64] ;  /* 0x0000003c16db8981 */ /* 0x000328000c1e1500 */
[----:B0-----:R-:W2:Y:S04]  /*28f50*/  LDL R26, [R1+0xfd0] ;  /* 0x000fd000011a7983 */ /* 0x001ea80000100800 */
[----:B------:R0:W-:Y:S04]  /*28f60*/  STS.U16 [R7+0x20d80], R25 ;  /* 0x020d801907007388 */ /* 0x0001e80000000400 */
[----:B------:R-:W2:Y:S04]  /*28f70*/  LDL R51, [R1+0xfc4] ;  /* 0x000fc40001337983 */ /* 0x000ea80000100800 */
[----:B------:R-:W2:Y:S04]  /*28f80*/  LDL R50, [R1+0xf8c] ;  /* 0x000f8c0001327983 */ /* 0x000ea80000100800 */
[----:B------:R-:W2:Y:S01]  /*28f90*/  LDL R49, [R1+0xf90] ;  /* 0x000f900001317983 */ /* 0x000ea20000100800 */
[----:B-1----:R-:W-:-:S02]  /*28fa0*/  @!P0 IMAD.MOV.U32 R22, RZ, RZ, R214 ;  /* 0x000000ffff168224 */ /* 0x002fc400078e00d6 */
[----:B------:R-:W-:Y:S01]  /*28fb0*/  @!P0 IMAD.MOV.U32 R23, RZ, RZ, R215 ;  /* 0x000000ffff178224 */ /* 0x000fe200078e00d7 */
[----:B0-----:R-:W2:Y:S04]  /*28fc0*/  LDL R25, [R1+0xfc8] ;  /* 0x000fc80001197983 */ /* 0x001ea80000100800 */
[----:B------:R0:W3:Y:S02]  /*28fd0*/  @!P0 LDG.E.U16 R218, desc[UR60][R22.64] ;  /* 0x0000003c16da8981 */ /* 0x0000e4000c1e1500 */
[----:B0-----:R-:W-:Y:S02]  /*28fe0*/  @!P0 IMAD.MOV.U32 R22, RZ, RZ, R212 ;  /* 0x000000ffff168224 */ /* 0x001fe400078e00d4 */
[----:B------:R-:W-:-:S05]  /*28ff0*/  @!P0 IMAD.MOV.U32 R23, RZ, RZ, R213 ;  /* 0x000000ffff178224 */ /* 0x000fca00078e00d5 */
[----:B------:R0:W2:Y:S02]  /*29000*/  @!P0 LDG.E.U16 R217, desc[UR60][R22.64] ;  /* 0x0000003c16d98981 */ /* 0x0000a4000c1e1500 */
[----:B0-----:R-:W-:Y:S02]  /*29010*/  @!P0 IMAD.MOV.U32 R22, RZ, RZ, R13 ;  /* 0x000000ffff168224 */ /* 0x001fe400078e000d */
[----:B------:R-:W-:-:S05]  /*29020*/  @!P0 IMAD.MOV.U32 R23, RZ, RZ, R211 ;  /* 0x000000ffff178224 */ /* 0x000fca00078e00d3 */
[----:B------:R-:W2:Y:S04]  /*29030*/  @!P0 LDG.E.U16 R12, desc[UR60][R22.64] ;  /* 0x0000003c160c8981 */ /* 0x000ea8000c1e1500 */
[----:B------:R-:W2:Y:S04]  /*29040*/  LDL R23, [R1+0x2020] ;  /* 0x0020200001177983 */ /* 0x000ea80000100800 */
[----:B------:R-:W2:Y:S04]  /*29050*/  LDL R22, [R1+0x2048] ;  /* 0x0020480001167983 */ /* 0x000ea80000100800 */
[----:B------:R-:W2:Y:S04]  /*29060*/  LDL.LU R13, [R1+0xc90] ;  /* 0x000c9000010d7983 */ /* 0x000ea80000300800 */
        /* <DEDUP_REMOVED lines=13> */
[----:B------:R0:W-:Y:S01]  /*29140*/  STL [R1+0x209c], R7 ;  /* 0x00209c0701007387 */ /* 0x0001e20000100800 */
[----:B------:R-:W-:-:S03]  /*29150*/  PRMT R48, RZ, 0x7610, R48 ;  /* 0x00007610ff307816 */ /* 0x000fc60000000030 */
[----:B------:R-:W-:Y:S04]  /*29160*/  STS.U16 [R6+0x20200], R240 ;  /* 0x020200f006007388 */ /* 0x000fe80000000400 */
[----:B------:R-:W-:Y:S04]  /*29170*/  STS.U16 [R6+0x20600], R239 ;  /* 0x020600ef06007388 */ /* 0x000fe80000000400 */
[----:B------:R-:W-:Y:S04]  /*29180*/  STS.U16 [R6+0x20a00], R238 ;  /* 0x020a00ee06007388 */ /* 0x000fe80000000400 */
[----:B------:R-:W-:Y:S04]  /*29190*/  STS.U16 [R6+0x20e00], R237 ;  /* 0x020e00ed06007388 */ /* 0x000fe80000000400 */
[----:B0-----:R-:W2:Y:S04]  /*291a0*/  LDL.LU R7, [R1+0xd10] ;  /* 0x000d100001077983 */ /* 0x001ea80000300800 */
[----:B------:R-:W-:Y:S04]  /*291b0*/  STL [R1+0x20a0], R6 ;  /* 0x0020a00601007387 */ /* 0x000fe80000100800 */
[----:B------:R-:W2:Y:S04]  /*291c0*/  LDL R41, [R1+0xf88] ;  /* 0x000f880001297983 */ /* 0x000ea80000100800 */
[----:B------:R-:W2:Y:S04]  /*291d0*/  LDL R44, [R1+0xf84] ;  /* 0x000f8400012c7983 */ /* 0x000ea80000100800 */
        /* <DEDUP_REMOVED lines=14> */
[----:B------:R1:W-:Y:S04]  /*292c0*/  STS.U16 [R5+0x20a80], R222 ;  /* 0x020a80de05007388 */ /* 0x0003e80000000400 */
[----:B------:R1:W-:Y:S04]  /*292d0*/  STS.U16 [R5+0x20e80], R221 ;  /* 0x020e80dd05007388 */ /* 0x0003e80000000400 */
[----:B------:R1:W-:Y:S01]  /*292e0*/  STS.U16 [R5+0x21280], R220 ;  /* 0x021280dc05007388 */ /* 0x0003e20000000400 */
[----:B------:R-:W-:-:S02]  /*292f0*/  PRMT R47, RZ, 0x7610, R47 ;  /* 0x00007610ff2f7816 */ /* 0x000fc4000000002f */
[----:B------:R-:W-:Y:S02]  /*29300*/  PRMT R252, RZ, 0x7610, R252 ;  /* 0x00007610fffc7816 */ /* 0x000fe400000000fc */
[----:B------:R-:W-:Y:S01]  /*29310*/  PRMT R251, RZ, 0x7610, R251 ;  /* 0x00007610fffb7816 */ /* 0x000fe200000000fb */
[----:B------:R-:W2:Y:S01]  /*29320*/  LDL R55, [R1+0xf0c] ;  /* 0x000f0c0001377983 */ /* 0x000ea20000100800 */
[----:B------:R-:W-:Y:S02]  /*29330*/  PRMT R250, RZ, 0x7610, R250 ;  /* 0x00007610fffa7816 */ /* 0x000fe400000000fa */
[----:B------:R-:W-:Y:S01]  /*29340*/  PRMT R249, RZ, 0x7610, R249 ;  /* 0x00007610fff97816 */ /* 0x000fe200000000f9 */
[----:B0-----:R-:W2:Y:S04]  /*29350*/  LDL R6, [R1+0xed0] ;  /* 0x000ed00001067983 */ /* 0x001ea80000100800 */
[----:B----4-:R0:W-:Y:S04]  /*29360*/  STS.U16 [R5+0x21680], R219 ;  /* 0x021680db05007388 */ /* 0x0101e80000000400 */
[----:B---3--:R3:W-:Y:S04]  /*29370*/  STS.U16 [R5+0x21a80], R218 ;  /* 0x021a80da05007388 */ /* 0x0087e80000000400 */
[----:B--2---:R2:W-:Y:S04]  /*29380*/  STS.U16 [R5+0x21e80], R217 ;  /* 0x021e80d905007388 */ /* 0x0045e80000000400 */
[----:B------:R4:W-:Y:S04]  /*29390*/  STS.U16 [R5+0x22280], R12 ;  /* 0x0222800c05007388 */ /* 0x0009e80000000400 */
[----:B------:R1:W4:Y:S02]  /*293a0*/  @!P0 LDG.E.U16 R48, desc[UR60][R22.64] ;  /* 0x0000003c16308981 */ /* 0x000324000c1e1500 */
[----:B-1----:R-:W-:-:S02]  /*293b0*/  @!P0 IMAD.MOV.U32 R22, RZ, RZ, R10 ;  /* 0x000000ffff168224 */ /* 0x002fc400078e000a */
[----:B------:R-:W-:Y:S01]  /*293c0*/  @!P0 IMAD.MOV.U32 R23, RZ, RZ, R40 ;  /* 0x000000ffff178224 */ /* 0x000fe200078e0028 */
[----:B------:R-:W3:Y:S04]  /*293d0*/  LDL R10, [R1+0xf50] ;  /* 0x000f5000010a7983 */ /* 0x000ee80000100800 */
[----:B------:R-:W2:Y:S04]  /*293e0*/  LDL R40, [R1+0xf4c] ;  /* 0x000f4c0001287983 */ /* 0x000ea80000100800 */
[----:B------:R1:W4:Y:S02]  /*293f0*/  @!P0 LDG.E.U16 R47, desc[UR60][R22.64] ;  /* 0x0000003c162f8981 */ /* 0x000324000c1e1500 */
[----:B-1----:R-:W-:-:S02]  /*29400*/  @!P0 IMAD.MOV.U32 R22, RZ, RZ, R8 ;  /* 0x000000ffff168224 */ /* 0x002fc400078e0008 */
[----:B------:R-:W-:Y:S01]  /*29410*/  @!P0 IMAD.MOV.U32 R23, RZ, RZ, R9 ;  /* 0x000000ffff178224 */ /* 0x000fe200078e0009 */
[----:B------:R-:W4:Y:S04]  /*29420*/  LDL R8, [R1+0xf48] ;  /* 0x000f480001087983 */ /* 0x000f280000100800 */
[----:B------:R-:W4:Y:S04]  /*29430*/  LDL R9, [R1+0xf44] ;  /* 0x000f440001097983 */ /* 0x000f280000100800 */
[----:B------:R1:W4:Y:S02]  /*29440*/  @!P0 LDG.E.U16 R252, desc[UR60][R22.64] ;  /* 0x0000003c16fc8981 */ /* 0x000324000c1e1500 */
[----:B-1----:R-:W-:-:S02]  /*29450*/  @!P0 IMAD.MOV.U32 R22, RZ, RZ, R53 ;  /* 0x000000ffff168224 */ /* 0x002fc400078e0035 */
[----:B------:R-:W-:Y:S01]  /*29460*/  @!P0 IMAD.MOV.U32 R23, RZ, RZ, R54 ;  /* 0x000000ffff178224 */ /* 0x000fe200078e0036 */
[----:B------:R-:W-:Y:S01]  /*29470*/  PRMT R248, RZ, 0x7610, R248 ;  /* 0x00007610fff87816 */ /* 0x000fe200000000f8 */
[----:B------:R-:W4:Y:S04]  /*29480*/  LDL R54, [R1+0xf10] ;  /* 0x000f100001367983 */ /* 0x000f280000100800 */
[----:B------:R1:W4:Y:S01]  /*29490*/  @!P0 LDG.E.U16 R251, desc[UR60][R22.64] ;  /* 0x0000003c16fb8981 */ /* 0x000322000c1e1500 */
[----:B------:R-:W-:Y:S02]  /*294a0*/  PRMT R247, RZ, 0x7610, R247 ;  /* 0x00007610fff77816 */ /* 0x000fe400000000f7 */
[----:B------:R-:W-:Y:S01]  /*294b0*/  PRMT R246, RZ, 0x7610, R246 ;  /* 0x00007610fff67816 */ /* 0x000fe200000000f6 */
[----:B------:R-:W4:Y:S01]  /*294c0*/  LDL R53, [R1+0xe84] ;  /* 0x000e840001357983 */ /* 0x000f220000100800 */
[----:B-1----:R-:W-:-:S03]  /*294d0*/  @!P0 IMAD.MOV.U32 R22, RZ, RZ, R26 ;  /* 0x000000ffff168224 */ /* 0x002fc600078e001a */
[----:B------:R-:W4:Y:S01]  /*294e0*/  LDL R26, [R1+0xf08] ;  /* 0x000f0800011a7983 */ /* 0x000f220000100800 */
[----:B------:R-:W-:-:S03]  /*294f0*/  @!P0 IMAD.MOV.U32 R23, RZ, RZ, R52 ;  /* 0x000000ffff178224 */ /* 0x000fc600078e0034 */
[----:B------:R-:W4:Y:S04]  /*29500*/  LDL R52, [R1+0xf04] ;  /* 0x000f040001347983 */ /* 0x000f280000100800 */
[----:B------:R1:W4:Y:S02]  /*29510*/  @!P0 LDG.E.U16 R250, desc[UR60][R22.64] ;  /* 0x0000003c16fa8981 */ /* 0x000324000c1e1500 */
[----:B-1----:R-:W-:Y:S02]  /*29520*/  @!P0 IMAD.MOV.U32 R22, RZ, RZ, R25 ;  /* 0x000000ffff168224 */ /* 0x002fe400078e0019 */
[----:B------:R-:W-:Y:S01]  /*29530*/  @!P0 IMAD.MOV.U32 R23, RZ, RZ, R51 ;  /* 0x000000ffff178224 */ /* 0x000fe200078e0033 */
[----:B------:R-:W4:Y:S04]  /*29540*/  LDL R25, [R1+0xecc] ;  /* 0x000ecc0001197983 */ /* 0x000f280000100800 */
[----:B------:R-:W4:Y:S04]  /*29550*/  LDL R51, [R1+0xec4] ;  /* 0x000ec40001337983 */ /* 0x000f280000100800 */
        /* <DEDUP_REMOVED lines=10> */
[----:B------:R3:W4:Y:S01]  /*29600*/  @!P0 LDG.E.U16 R247, desc[UR60][R22.64] ;  /* 0x0000003c16f78981 */ /* 0x000722000c1e1500 */
[----:B------:R-:W-:-:S02]  /*29610*/  PRMT R245, RZ, 0x7610, R245 ;  /* 0x00007610fff57816 */ /* 0x000fc400000000f5 */
[----:B------:R-:W-:Y:S01]  /*29620*/  PRMT R244, RZ, 0x7610, R244 ;  /* 0x00007610fff47816 */ /* 0x000fe200000000f4 */
[----:B---3--:R-:W-:Y:S02]  /*29630*/  @!P0 IMAD.MOV.U32 R22, RZ, RZ, R10 ;  /* 0x000000ffff168224 */ /* 0x008fe400078e000a */
[----:B--2---:R-:W-:Y:S01]  /*29640*/  @!P0 IMAD.MOV.U32 R23, RZ, RZ, R40 ;  /* 0x000000ffff178224 */ /* 0x004fe200078e0028 */
[----:B------:R-:W2:Y:S04]  /*29650*/  LDL R10, [R1+0xe50] ;  /* 0x000e5000010a7983 */ /* 0x000ea80000100800 */
[----:B------:R-:W3:Y:S04]  /*29660*/  LDL R40, [R1+0xe4c] ;  /* 0x000e4c0001287983 */ /* 0x000ee80000100800 */
[----:B------:R4:W3:Y:S02]  /*29670*/  @!P0 LDG.E.U16 R246, desc[UR60][R22.64] ;  /* 0x0000003c16f68981 */ /* 0x0008e4000c1e1500 */
[----:B----4-:R-:W-:-:S02]  /*29680*/  @!P0 IMAD.MOV.U32 R22, RZ, RZ, R8 ;  /* 0x000000ffff168224 */ /* 0x010fc400078e0008 */
[----:B------:R-:W-:Y:S01]  /*29690*/  @!P0 IMAD.MOV.U32 R23, RZ, RZ, R9 ;  /* 0x000000ffff178224 */ /* 0x000fe200078e0009 */
[----:B------:R-:W4:Y:S04]  /*296a0*/  LDL R8, [R1+0xe48] ;  /* 0x000e480001087983 */ /* 0x000f280000100800 */
[----:B------:R-:W4:Y:S04]  /*296b0*/  LDL R9, [R1+0xe44] ;  /* 0x000e440001097983 */ /* 0x000f280000100800 */
[----:B------:R1:W4:Y:S02]  /*296c0*/  @!P0 LDG.E.U16 R245, desc[UR60][R22.64] ;  /* 0x0000003c16f58981 */ /* 0x000324000c1e1500 */
[----:B-1----:R-:W-:-:S02]  /*296d0*/  @!P0 IMAD.MOV.U32 R23, RZ, RZ, R55 ;  /* 0x000000ffff178224 */ /* 0x002fc400078e0037 */
[----:B------:R-:W-:-:S05]  /*296e0*/  @!P0 IMAD.MOV.U32 R22, RZ, RZ, R54 ;  /* 0x000000ffff168224 */ /* 0x000fca00078e0036 */
[----:B------:R1:W4:Y:S02]  /*296f0*/  @!P0 LDG.E.U16 R244, desc[UR60][R22.64] ;  /* 0x0000003c16f48981 */ /* 0x000324000c1e1500 */
[----:B-1----:R-:W-:Y:S02]  /*29700*/  @!P0 IMAD.MOV.U32 R22, RZ, RZ, R26 ;  /* 0x000000ffff168224 */ /* 0x002fe400078e001a */
[----:B------:R-:W4:Y:S01]  /*29710*/  LDL R26, [R1+0xe18] ;  /* 0x000e1800011a7983 */ /* 0x000f220000100800 */
[----:B------:R-:W-:Y:S01]  /*29720*/  PRMT R243, RZ, 0x7610, R243 ;  /* 0x00007610fff37816 */ /* 0x000fe200000000f3 */
[----:B------:R-:W-:Y:S01]  /*29730*/  @!P0 IMAD.MOV.U32 R23, RZ, RZ, R52 ;  /* 0x000000ffff178224 */ /* 0x000fe200078e0034 */
[----:B------:R-:W-:Y:S01]  /*29740*/  PRMT R242, RZ, 0x7610, R242 ;  /* 0x00007610fff27816 */ /* 0x000fe200000000f2 */
[----:B------:R-:W4:Y:S04]  /*29750*/  LDL R52, [R1+0xe14] ;  /* 0x000e140001347983 */ /* 0x000f280000100800 */
[----:B------:R1:W4:Y:S01]  /*29760*/  @!P0 LDG.E.U16 R243, desc[UR60][R22.64] ;  /* 0x0000003c16f38981 */ /* 0x000322000c1e1500 */
[----:B------:R-:W-:Y:S01]  /*29770*/  PRMT R241, RZ, 0x7610, R241 ;  /* 0x00007610fff17816 */ /* 0x000fe200000000f1 */
[----:B-1----:R-:W-:-:S02]  /*29780*/  @!P0 IMAD.MOV.U32 R22, RZ, RZ, R6 ;  /* 0x000000ffff168224 */ /* 0x002fc400078e0006 */
[----:B------:R-:W-:Y:S01]  /*29790*/  @!P0 IMAD.MOV.U32 R23, RZ, RZ, R25 ;  /* 0x000000ffff178224 */ /* 0x000fe200078e0019 */
[----:B------:R-:W4:Y:S04]  /*297a0*/  LDL R6, [R1+0xe10] ;  /* 0x000e100001067983 */ /* 0x000f280000100800 */
        /* <DEDUP_REMOVED lines=18> */
[----:B------:R2:W4:Y:S01]  /*298d0*/  @!P0 LDG.E.U16 R239, desc[UR60][R22.64] ;  /* 0x0000003c16ef8981 */ /* 0x000522000c1e1500 */
[----:B------:R-:W-:Y:S01]  /*298e0*/  PRMT R237, RZ, 0x7610, R237 ;  /* 0x00007610ffed7816 */ /* 0x000fe200000000ed */
[----:B--2---:R-:W-:Y:S02]  /*298f0*/  @!P0 IMAD.MOV.U32 R22, RZ, RZ, R10 ;  /* 0x000000ffff168224 */ /* 0x004fe400078e000a */
[----:B---3--:R-:W-:Y:S01]  /*29900*/  @!P0 IMAD.MOV.U32 R23, RZ, RZ, R40 ;  /* 0x000000ffff178224 */ /* 0x008fe200078e0028 */
[----:B------:R-:W2:Y:S04]  /*29910*/  LDL R10, [R1+0xd54] ;  /* 0x000d5400010a7983 */ /* 0x000ea80000100800 */
[----:B------:R-:W3:Y:S04]  /*29920*/  LDL R40, [R1+0xd98] ;  /* 0x000d980001287983 */ /* 0x000ee80000100800 */
[----:B------:R4:W2:Y:S02]  /*29930*/  @!P0 LDG.E.U16 R238, desc[UR60][R22.64] ;  /* 0x0000003c16ee8981 */ /* 0x0008a4000c1e1500 */
[----:B----4-:R-:W-:-:S02]  /*29940*/  @!P0 IMAD.MOV.U32 R22, RZ, RZ, R8 ;  /* 0x000000ffff168224 */ /* 0x010fc400078e0008 */
[----:B------:R-:W-:Y:S02]  /*29950*/  @!P0 IMAD.MOV.U32 R23, RZ, RZ, R9 ;  /* 0x000000ffff178224 */ /* 0x000fe400078e0009 */
[----:B------:R-:W4:Y:S04]  /*29960*/  LDL R9, [R1+0xd58] ;  /* 0x000d580001097983 */ /* 0x000f280000100800 */
[----:B------:R-:W3:Y:S04]  /*29970*/  LDL.LU R8, [R1+0xdcc] ;  /* 0x000dcc0001087983 */ /* 0x000ee80000300800 */
[----:B------:R1:W2:Y:S02]  /*29980*/  @!P0 LDG.E.U16 R237, desc[UR60][R22.64] ;  /* 0x0000003c16ed8981 */ /* 0x0002a4000c1e1500 */
[----:B-1----:R-:W-:-:S02]  /*29990*/  @!P0 IMAD.MOV.U32 R22, RZ, RZ, R26 ;  /* 0x000000ffff168224 */ /* 0x002fc400078e001a */
[----:B------:R-:W4:Y:S01]  /*299a0*/  LDL.LU R26, [R1+0xd94] ;  /* 0x000d9400011a7983 */ /* 0x000f220000300800 */
[----:B------:R-:W-:Y:S01]  /*299b0*/  PRMT R236, RZ, 0x7610, R236 ;  /* 0x00007610ffec7816 */ /* 0x000fe200000000ec */
[----:B------:R-:W-:Y:S01]  /*299c0*/  @!P0 IMAD.MOV.U32 R23, RZ, RZ, R52 ;  /* 0x000000ffff178224 */ /* 0x000fe200078e0034 */
[----:B------:R-:W-:Y:S01]  /*299d0*/  PRMT R235, RZ, 0x7610, R235 ;  /* 0x00007610ffeb7816 */ /* 0x000fe200000000eb */
[----:B------:R-:W2:Y:S04]  /*299e0*/  LDL R54, [R1+0xcd4] ;  /* 0x000cd40001367983 */ /* 0x000ea80000100800 */
[----:B------:R1:W2:Y:S04]  /*299f0*/  @!P0 LDG.E.U16 R236, desc[UR60][R22.64] ;  /* 0x0000003c16ec8981 */ /* 0x0002a8000c1e1500 */
[----:B------:R-:W2:Y:S01]  /*29a00*/  LDL R53, [R1+0xcd8] ;  /* 0x000cd80001357983 */ /* 0x000ea20000100800 */
[----:B------:R-:W-:Y:S01]  /*29a10*/  PRMT R234, RZ, 0x7610, R234 ;  /* 0x00007610ffea7816 */ /* 0x000fe200000000ea */
[----:B-1----:R-:W-:-:S02]  /*29a20*/  @!P0 IMAD.MOV.U32 R22, RZ, RZ, R6 ;  /* 0x000000ffff168224 */ /* 0x002fc400078e0006 */
[----:B------:R-:W-:Y:S01]  /*29a30*/  @!P0 IMAD.MOV.U32 R23, RZ, RZ, R25 ;  /* 0x000000ffff178224 */ /* 0x000fe200078e0019 */
[----:B------:R-:W2:Y:S04]  /*29a40*/  LDL.LU R6, [R1+0xd18] ;  /* 0x000d180001067983 */ /* 0x000ea80000300800 */
[----:B------:R-:W2:Y:S01]  /*29a50*/  LDL.LU R25, [R1+0xd14] ;  /* 0x000d140001197983 */ /* 0x000ea20000300800 */
[----:B------:R-:W-:-:S03]  /*29a60*/  PRMT R233, RZ, 0x7610, R233 ;  /* 0x00007610ffe97816 */ /* 0x000fc600000000e9 */
[----:B------:R-:W2:Y:S04]  /*29a70*/  LDL R52, [R1+0xc98] ;  /* 0x000c980001347983 */ /* 0x000ea80000100800 */
[----:B------:R1:W2:Y:S02]  /*29a80*/  @!P0 LDG.E.U16 R235, desc[UR60][R22.64] ;  /* 0x0000003c16eb8981 */ /* 0x0002a4000c1e1500 */
[----:B-1----:R-:W-:Y:S02]  /*29a90*/  @!P0 IMAD.MOV.U32 R22, RZ, RZ, R50 ;  /* 0x000000ffff168224 */ /* 0x002fe400078e0032 */
[----:B------:R-:W-:Y:S02]  /*29aa0*/  @!P0 IMAD.MOV.U32 R23, RZ, RZ, R51 ;  /* 0x000000ffff178224 */ /* 0x000fe400078e0033 */
[----:B------:R-:W2:Y:S04]  /*29ab0*/  LDL R51, [R1+0xd90] ;  /* 0x000d900001337983 */ /* 0x000ea80000100800 */
[----:B------:R1:W2:Y:S02]  /*29ac0*/  @!P0 LDG.E.U16 R234, desc[UR60][R22.64] ;  /* 0x0000003c16ea8981 */ /* 0x0002a4000c1e1500 */
[----:B-1----:R-:W-:-:S02]  /*29ad0*/  @!P0 IMAD.MOV.U32 R22, RZ, RZ, R41 ;  /* 0x000000ffff168224 */ /* 0x002fc400078e0029 */
[----:B------:R-:W-:Y:S01]  /*29ae0*/  @!P0 IMAD.MOV.U32 R23, RZ, RZ, R49 ;  /* 0x000000ffff178224 */ /* 0x000fe200078e0031 */
[----:B------:R-:W2:Y:S04]  /*29af0*/  LDL.LU R41, [R1+0xc94] ;  /* 0x000c940001297983 */ /* 0x000ea80000300800 */
[----:B------:R-:W2:Y:S04]  /*29b00*/  LDL R50, [R1+0xd4c] ;  /* 0x000d4c0001327983 */ /* 0x000ea80000100800 */
[----:B------:R-:W2:Y:S04]  /*29b10*/  LDL R49, [R1+0xd50] ;  /* 0x000d500001317983 */ /* 0x000ea80000100800 */
[----:B------:R1:W2:Y:S01]  /*29b20*/  @!P0 LDG.E.U16 R233, desc[UR60][R22.64] ;  /* 0x0000003c16e98981 */ /* 0x0002a2000c1e1500 */
[----:B------:R-:W-:Y:S01]  /*29b30*/  PRMT R232, RZ, 0x7610, R232 ;  /* 0x00007610ffe87816 */ /* 0x000fe200000000e8 */
[----:B-1----:R-:W-:-:S02]  /*29b40*/  @!P0 IMAD.MOV.U32 R22, RZ, RZ, R44 ;  /* 0x000000ffff168224 */ /* 0x002fc400078e002c */
[----:B------:R-:W2:Y:S01]  /*29b50*/  LDL.LU R44, [R1+0xd8c] ;  /* 0x000d8c00012c7983 */ /* 0x000ea20000300800 */
[----:B------:R-:W-:-:S03]  /*29b60*/  PRMT R231, RZ, 0x7610, R231 ;  /* 0x00007610ffe77816 */ /* 0x000fc600000000e7 */
[----:B------:R-:W2:Y:S01]  /*29b70*/  LDL R58, [R1+0xccc] ;  /* 0x000ccc00013a7983 */ /* 0x000ea20000100800 */
[----:B------:R-:W-:Y:S02]  /*29b80*/  PRMT R230, RZ, 0x7610, R230 ;  /* 0x00007610ffe67816 */ /* 0x000fe400000000e6 */
[----:B------:R-:W-:Y:S02]  /*29b90*/  PRMT R229, RZ, 0x7610, R229 ;  /* 0x00007610ffe57816 */ /* 0x000fe400000000e5 */
[----:B------:R-:W-:Y:S02]  /*29ba0*/  PRMT R228, RZ, 0x7610, R228 ;  /* 0x00007610ffe47816 */ /* 0x000fe400000000e4 */
[----:B------:R-:W-:Y:S02]  /*29bb0*/  PRMT R227, RZ, 0x7610, R227 ;  /* 0x00007610ffe37816 */ /* 0x000fe400000000e3 */
[----:B------:R-:W-:Y:S01]  /*29bc0*/  PRMT R226, RZ, 0x7610, R226 ;  /* 0x00007610ffe27816 */ /* 0x000fe200000000e2 */
[----:B------:R-:W2:Y:S04]  /*29bd0*/  LDL R57, [R1+0xdc4] ;  /* 0x000dc40001397983 */ /* 0x000ea80000100800 */
[----:B------:R-:W2:Y:S01]  /*29be0*/  LDL R56, [R1+0xdc8] ;  /* 0x000dc80001387983 */ /* 0x000ea20000100800 */
[----:B------:R-:W-:-:S03]  /*29bf0*/  PRMT R225, RZ, 0x7610, R225 ;  /* 0x00007610ffe17816 */ /* 0x000fc600000000e1 */
[----:B------:R-:W2:Y:S01]  /*29c00*/  LDL R55, [R1+0xd84] ;  /* 0x000d840001377983 */ /* 0x000ea20000100800 */
[----:B---3--:R-:W-:-:S05]  /*29c10*/  @!P0 IMAD.MOV.U32 R23, RZ, RZ, R8 ;  /* 0x000000ffff178224 */ /* 0x008fca00078e0008 */
[----:B------:R1:W3:Y:S02]  /*29c20*/  @!P0 LDG.E.U16 R232, desc[UR60][R22.64] ;  /* 0x0000003c16e88981 */ /* 0x0002e4000c1e1500 */
[----:B-1----:R-:W-:Y:S02]  /*29c30*/  @!P0 IMAD.MOV.U32 R22, RZ, RZ, R40 ;  /* 0x000000ffff168224 */ /* 0x002fe400078e0028 */
[----:B------:R-:W3:Y:S01]  /*29c40*/  LDL R40, [R1+0xd0c] ;  /* 0x000d0c0001287983 */ /* 0x000ee20000100800 */
[----:B----4-:R-:W-:-:S05]  /*29c50*/  @!P0 IMAD.MOV.U32 R23, RZ, RZ, R26 ;  /* 0x000000ffff178224 */ /* 0x010fca00078e001a */
[----:B------:R1:W4:Y:S02]  /*29c60*/  @!P0 LDG.E.U16 R231, desc[UR60][R22.64] ;  /* 0x0000003c16e78981 */ /* 0x000324000c1e1500 */
[----:B-1----:R-:W-:Y:S02]  /*29c70*/  @!P0 IMAD.MOV.U32 R22, RZ, RZ, R9 ;  /* 0x000000ffff168224 */ /* 0x002fe400078e0009 */
[----:B------:R-:W4:Y:S01]  /*29c80*/  LDL R9, [R1+0xcd0] ;  /* 0x000cd00001097983 */ /* 0x000f220000100800 */
[----:B--2---:R-:W-:-:S03]  /*29c90*/  @!P0 IMAD.MOV.U32 R23, RZ, RZ, R10 ;  /* 0x000000ffff178224 */ /* 0x004fc600078e000a */
[----:B------:R-:W2:Y:S04]  /*29ca0*/  LDL R10, [R1+0xc8c] ;  /* 0x000c8c00010a7983 */ /* 0x000ea80000100800 */
[----:B------:R1:W2:Y:S02]  /*29cb0*/  @!P0 LDG.E.U16 R230, desc[UR60][R22.64] ;  /* 0x0000003c16e68981 */ /* 0x0002a4000c1e1500 */
[----:B-1----:R-:W-:Y:S02]  /*29cc0*/  @!P0 IMAD.MOV.U32 R22, RZ, RZ, R6 ;  /* 0x000000ffff168224 */ /* 0x002fe400078e0006 */
[----:B------:R-:W-:-:S05]  /*29cd0*/  @!P0 IMAD.MOV.U32 R23, RZ, RZ, R25 ;  /* 0x000000ffff178224 */ /* 0x000fca00078e0019 */
[----:B------:R1:W2:Y:S02]  /*29ce0*/  @!P0 LDG.E.U16 R229, desc[UR60][R22.64] ;  /* 0x0000003c16e58981 */ /* 0x0002a4000c1e1500 */
[----:B-1----:R-:W-:Y:S02]  /*29cf0*/  @!P0 IMAD.MOV.U32 R22, RZ, RZ, R53 ;  /* 0x000000ffff168224 */ /* 0x002fe400078e0035 */
[----:B------:R-:W-:Y:S01]  /*29d00*/  @!P0 IMAD.MOV.U32 R23, RZ, RZ, R54 ;  /* 0x000000ffff178224 */ /* 0x000fe200078e0036 */
[----:B------:R-:W-:Y:S01]  /*29d10*/  PRMT R224, RZ, 0x7610, R224 ;  /* 0x00007610ffe07816 */ /* 0x000fe200000000e0 */
[----:B------:R-:W2:Y:S04]  /*29d20*/  LDL R54, [R1+0xd88] ;  /* 0x000d880001367983 */ /* 0x000ea80000100800 */
[----:B------:R1:W2:Y:S04]  /*29d30*/  @!P0 LDG.E.U16 R228, desc[UR60][R22.64] ;  /* 0x0000003c16e48981 */ /* 0x0002a8000c1e1500 */
[----:B------:R-:W2:Y:S01]  /*29d40*/  LDL R53, [R1+0xd48] ;  /* 0x000d480001357983 */ /* 0x000ea20000100800 */
[----:B-1----:R-:W-:-:S02]  /*29d50*/  @!P0 IMAD.MOV.U32 R22, RZ, RZ, R52 ;  /* 0x000000ffff168224 */ /* 0x002fc400078e0034 */
[----:B------:R-:W-:Y:S01]  /*29d60*/  @!P0 IMAD.MOV.U32 R23, RZ, RZ, R41 ;  /* 0x000000ffff178224 */ /* 0x000fe200078e0029 */
[----:B------:R-:W2:Y:S04]  /*29d70*/  LDL R52, [R1+0xd04] ;  /* 0x000d040001347983 */ /* 0x000ea80000100800 */
[----:B------:R1:W2:Y:S02]  /*29d80*/  @!P0 LDG.E.U16 R227, desc[UR60][R22.64] ;  /* 0x0000003c16e38981 */ /* 0x0002a4000c1e1500 */
[----:B-1----:R-:W-:Y:S02]  /*29d90*/  @!P0 IMAD.MOV.U32 R22, RZ, RZ, R51 ;  /* 0x000000ffff168224 */ /* 0x002fe400078e0033 */
[----:B------:R-:W-:Y:S01]  /*29da0*/  @!P0 IMAD.MOV.U32 R23, RZ, RZ, R44 ;  /* 0x000000ffff178224 */ /* 0x000fe200078e002c */
[----:B------:R-:W2:Y:S04]  /*29db0*/  LDL R51, [R1+0xcc4] ;  /* 0x000cc40001337983 */ /* 0x000ea80000100800 */
[----:B------:R1:W2:Y:S02]  /*29dc0*/  @!P0 LDG.E.U16 R226, desc[UR60][R22.64] ;  /* 0x0000003c16e28981 */ /* 0x0002a4000c1e1500 */
[----:B-1----:R-:W-:-:S02]  /*29dd0*/  @!P0 IMAD.MOV.U32 R22, RZ, RZ, R49 ;  /* 0x000000ffff168224 */ /* 0x002fc400078e0031 */
[----:B------:R-:W-:Y:S01]  /*29de0*/  @!P0 IMAD.MOV.U32 R23, RZ, RZ, R50 ;  /* 0x000000ffff178224 */ /* 0x000fe200078e0032 */
[----:B------:R-:W2:Y:S04]  /*29df0*/  LDL R49, [R1+0xc84] ;  /* 0x000c840001317983 */ /* 0x000ea80000100800 */
[----:B------:R-:W2:Y:S04]  /*29e00*/  LDL R50, [R1+0xcc8] ;  /* 0x000cc80001327983 */ /* 0x000ea80000100800 */
[----:B------:R1:W2:Y:S02]  /*29e10*/  @!P0 LDG.E.U16 R225, desc[UR60][R22.64] ;  /* 0x0000003c16e18981 */ /* 0x0002a4000c1e1500 */
[----:B-1----:R-:W-:Y:S01]  /*29e20*/  @!P0 IMAD.MOV.U32 R22, RZ, RZ, R7 ;  /* 0x000000ffff168224 */ /* 0x002fe200078e0007 */
[----:B------:R-:W-:Y:S01]  /*29e30*/  PRMT R223, RZ, 0x7610, R223 ;  /* 0x00007610ffdf7816 */ /* 0x000fe200000000df */
[----:B---3--:R-:W-:-:S02]  /*29e40*/  @!P0 IMAD.MOV.U32 R23, RZ, RZ, R40 ;  /* 0x000000ffff178224 */ /* 0x008fc400078e0028 */
[----:B------:R-:W3:Y:S04]  /*29e50*/  LDL.LU R40, [R1+0xd44] ;  /* 0x000d440001287983 */ /* 0x000ee80000300800 */
[----:B------:R1:W3:Y:S04]  /*29e60*/  @!P0 LDG.E.U16 R224, desc[UR60][R22.64] ;  /* 0x0000003c16e08981 */ /* 0x0002e8000c1e1500 */
[----:B------:R-:W-:Y:S01]  /*29e70*/  STL [R1+0x20c8], R7 ;  /* 0x0020c80701007387 */ /* 0x000fe20000100800 */
[----:B-1----:R-:W-:Y:S02]  /*29e80*/  @!P0 IMAD.MOV.U32 R23, RZ, RZ, R58 ;  /* 0x000000ffff178224 */ /* 0x002fe400078e003a */
[----:B----4-:R-:W-:-:S02]  /*29e90*/  @!P0 IMAD.MOV.U32 R22, RZ, RZ, R9 ;  /* 0x000000ffff168224 */ /* 0x010fc400078e0009 */
[----:B------:R-:W4:Y:S04]  /*29ea0*/  LDL.LU R9, [R1+0xd08] ;  /* 0x000d080001097983 */ /* 0x000f280000300800 */
[----:B------:R2:W4:Y:S04]  /*29eb0*/  @!P0 LDG.E.U16 R223, desc[UR60][R22.64] ;  /* 0x0000003c16df8981 */ /* 0x000528000c1e1500 */
[----:B------:R-:W-:Y:S01]  /*29ec0*/  STL [R1+0x20a4], R13 ;  /* 0x0020a40d01007387 */ /* 0x000fe20000100800 */
[----:B--2---:R-:W-:-:S03]  /*29ed0*/  @!P0 IMAD.MOV.U32 R23, RZ, RZ, R10 ;  /* 0x000000ffff178224 */ /* 0x004fc600078e000a */
[----:B------:R-:W2:Y:S01]  /*29ee0*/  LDL.LU R10, [R1+0xc88] ;  /* 0x000c8800010a7983 */ /* 0x000ea20000300800 */
[----:B------:R-:W-:Y:S01]  /*29ef0*/  PRMT R222, RZ, 0x7610, R222 ;  /* 0x00007610ffde7816 */ /* 0x000fe200000000de */
[----:B------:R-:W-:Y:S01]  /*29f00*/  @!P0 IMAD.MOV.U32 R22, RZ, RZ, R13 ;  /* 0x000000ffff168224 */ /* 0x000fe200078e000d */
[----:B------:R-:W-:-:S04]  /*29f10*/  PRMT R221, RZ, 0x7610, R221 ;  /* 0x00007610ffdd7816 */ /* 0x000fc800000000dd */
[----:B------:R1:W2:Y:S01]  /*29f20*/  @!P0 LDG.E.U16 R222, desc[UR60][R22.64] ;  /* 0x0000003c16de8981 */ /* 0x0002a2000c1e1500 */
[----:B------:R-:W-:Y:S01]  /*29f30*/  PRMT R220, RZ, 0x7610, R220 ;  /* 0x00007610ffdc7816 */ /* 0x000fe200000000dc */
[----:B-1----:R-:W-:Y:S02]  /*29f40*/  @!P0 IMAD.MOV.U32 R22, RZ, RZ, R56 ;  /* 0x000000ffff168224 */ /* 0x002fe400078e0038 */
[----:B------:R-:W-:-:S05]  /*29f50*/  @!P0 IMAD.MOV.U32 R23, RZ, RZ, R57 ;  /* 0x000000ffff178224 */ /* 0x000fca00078e0039 */
[----:B------:R1:W2:Y:S01]  /*29f60*/  @!P0 LDG.E.U16 R221, desc[UR60][R22.64] ;  /* 0x0000003c16dd8981 */ /* 0x0002a2000c1e1500 */
[----:B0-----:R-:W-:Y:S01]  /*29f70*/  PRMT R219, RZ, 0x7610, R219 ;  /* 0x00007610ffdb7816 */ /* 0x001fe200000000db */
[----:B-1----:R-:W-:Y:S02]  /*29f80*/  @!P0 IMAD.MOV.U32 R22, RZ, RZ, R54 ;  /* 0x000000ffff168224 */ /* 0x002fe400078e0036 */
[----:B------:R-:W-:-:S05]  /*29f90*/  @!P0 IMAD.MOV.U32 R23, RZ, RZ, R55 ;  /* 0x000000ffff178224 */ /* 0x000fca00078e0037 */
[----:B------:R0:W2:Y:S01]  /*29fa0*/  @!P0 LDG.E.U16 R220, desc[UR60][R22.64] ;  /* 0x0000003c16dc8981 */ /* 0x0000a2000c1e1500 */
[----:B------:R-:W-:Y:S01]  /*29fb0*/  PRMT R218, RZ, 0x7610, R218 ;  /* 0x00007610ffda7816 */ /* 0x000fe200000000da */
[----:B0-----:R-:W-:Y:S01]  /*29fc0*/  @!P0 IMAD.MOV.U32 R22, RZ, RZ, R53 ;  /* 0x000000ffff168224 */ /* 0x001fe200078e0035 */
[----:B------:R-:W-:Y:S02]  /*29fd0*/  PRMT R217, RZ, 0x7610, R217 ;  /* 0x00007610ffd97816 */ /* 0x000fe400000000d9 */
[----:B------:R-:W-:Y:S01]  /*29fe0*/  PRMT R12, RZ, 0x7610, R12 ;  /* 0x00007610ff0c7816 */ /* 0x000fe2000000000c */
[----:B---3--:R-:W-:-:S05]  /*29ff0*/  @!P0 IMAD.MOV.U32 R23, RZ, RZ, R40 ;  /* 0x000000ffff178224 */ /* 0x008fca00078e0028 */
[----:B------:R0:W3:Y:S02]  /*2a000*/  @!P0 LDG.E.U16 R219, desc[UR60][R22.64] ;  /* 0x0000003c16db8981 */ /* 0x0000e4000c1e1500 */
[----:B0-----:R-:W-:Y:S02]  /*2a010*/  @!P0 IMAD.MOV.U32 R23, RZ, RZ, R52 ;  /* 0x000000ffff178224 */ /* 0x001fe400078e0034 */
[----:B----4-:R-:W-:-:S05]  /*2a020*/  @!P0 IMAD.MOV.U32 R22, RZ, RZ, R9 ;  /* 0x000000ffff168224 */ /* 0x010fca00078e0009 */
[----:B------:R0:W4:Y:S02]  /*2a030*/  @!P0 LDG.E.U16 R218, desc[UR60][R22.64] ;  /* 0x0000003c16da8981 */ /* 0x000124000c1e1500 */
[----:B0-----:R-:W-:Y:S02]  /*2a040*/  @!P0 IMAD.MOV.U32 R22, RZ, RZ, R50 ;  /* 0x000000ffff168224 */ /* 0x001fe400078e0032 */
[----:B------:R-:W-:-:S05]  /*2a050*/  @!P0 IMAD.MOV.U32 R23, RZ, RZ, R51 ;  /* 0x000000ffff178224 */ /* 0x000fca00078e0033 */
[----:B------:R2:W4:Y:S02]  /*2a060*/  @!P0 LDG.E.U16 R217, desc[UR60][R22.64] ;  /* 0x0000003c16d98981 */ /* 0x000524000c1e1500 */
[----:B--2---:R-:W-:Y:S02]  /*2a070*/  @!P0 IMAD.MOV.U32 R22, RZ, RZ, R10 ;  /* 0x000000ffff168224 */ /* 0x004fe400078e000a */
[----:B------:R-:W-:-:S05]  /*2a080*/  @!P0 IMAD.MOV.U32 R23, RZ, RZ, R49 ;  /* 0x000000ffff178224 */ /* 0x000fca00078e0031 */
[----:B------:R-:W2:Y:S04]  /*2a090*/  @!P0 LDG.E.U16 R12, desc[UR60][R22.64] ;  /* 0x0000003c160c8981 */ /* 0x000ea8000c1e1500 */
[----:B------:R-:W-:Y:S04]  /*2a0a0*/  STL [R1+0x20cc], R9 ;  /* 0x0020cc0901007387 */ /* 0x000fe80000100800 */
[----:B------:R-:W-:Y:S04]  /*2a0b0*/  STL [R1+0x20a8], R10 ;  /* 0x0020a80a01007387 */ /* 0x000fe80000100800 */
[----:B------:R-:W-:Y:S04]  /*2a0c0*/  STL [R1+0x20ac], R5 ;  /* 0x0020ac0501007387 */ /* 0x000fe80000100800 */
[----:B------:R-:W-:Y:S04]  /*2a0d0*/  STL [R1+0x20b0], R4 ;  /* 0x0020b00401007387 */ /* 0x000fe80000100800 */
[----:B------:R-:W2:Y:S04]  /*2a0e0*/  LDL.LU.64 R152, [R1+0x400] ;  /* 0x0004000001987983 */ /* 0x000ea80000300a00 */
        /* <DEDUP_REMOVED lines=31> */
[----:B------:R-:W-:Y:S04]  /*2a2e0*/  STS.U16 [R5+0x22680], R236 ;  /* 0x022680ec05007388 */ /* 0x000fe80000000400 */
[----:B------:R-:W-:Y:S04]  /*2a2f0*/  STS.U16 [R5+0x22a80], R233 ;  /* 0x022a80e905007388 */ /* 0x000fe80000000400 */
        /* <DEDUP_REMOVED lines=11> */
[----:B------:R-:W-:Y:S01]  /*2a3b0*/  STS.U16 [R4+0x21b00], R242 ;  /* 0x021b00f204007388 */ /* 0x000fe20000000400 */
[----:B0-----:R-:W0:Y:S03]  /*2a3c0*/  S2R R5, SR_CgaCtaId ;  /* 0x0000000000057919 */ /* 0x001e260000008800 */
        /* <DEDUP_REMOVED lines=20> */
[----:B------:R-:W-:Y:S01]  /*2a510*/  STS.U16 [R3+0x22f80], R220 ;  /* 0x022f80dc03007388 */ /* 0x000fe20000000400 */
[----:B-1----:R-:W-:Y:S01]  /*2a520*/  MOV R4, 0x400 ;  /* 0x0000040000047802 */ /* 0x002fe20000000f00 */
[----:B------:R-:W-:-:S02]  /*2a530*/  UMOV UR33, 0x40000040 ;  /* 0x4000004000217882 */ /* 0x000fc40000000000 */
[----:B------:R-:W2:Y:S04]  /*2a540*/  LDL.LU.64 R88, [R1+0x300] ;  /* 0x0003000001587983 */ /* 0x000ea80000300a00 */
[----:B------:R-:W2:Y:S04]  /*2a550*/  LDL.LU.64 R90, [R1+0x308] ;  /* 0x00030800015a7983 */ /* 0x000ea80000300a00 */
[----:B------:R-:W2:Y:S04]  /*2a560*/  LDL.LU.64 R92, [R1+0x310] ;  /* 0x00031000015c7983 */ /* 0x000ea80000300a00 */
[----:B------:R-:W2:Y:S04]  /*2a570*/  LDL.LU.64 R94, [R1+0x318] ;  /* 0x00031800015e7983 */ /* 0x000ea80000300a00 */
[----:B------:R-:W2:Y:S04]  /*2a580*/  LDL.LU.64 R96, [R1+0x320] ;  /* 0x0003200001607983 */ /* 0x000ea80000300a00 */
[----:B------:R-:W2:Y:S04]  /*2a590*/  LDL.LU.64 R98, [R1+0x328] ;  /* 0x0003280001627983 */ /* 0x000ea80000300a00 */
[----:B------:R-:W2:Y:S04]  /*2a5a0*/  LDL.LU.64 R100, [R1+0x330] ;  /* 0x0003300001647983 */ /* 0x000ea80000300a00 */
[----:B------:R-:W2:Y:S01]  /*2a5b0*/  LDL.LU.64 R102, [R1+0x338] ;  /* 0x0003380001667983 */ /* 0x000ea20000300a00 */
[----:B0-----:R-:W-:-:S03]  /*2a5c0*/  LEA R4, R5, R4, 0x18 ;  /* 0x0000000405047211 */ /* 0x001fc600078ec0ff */
[----:B------:R-:W2:Y:S04]  /*2a5d0*/  LDL.LU.64 R104, [R1+0x340] ;  /* 0x0003400001687983 */ /* 0x000ea80000300a00 */
[----:B------:R-:W2:Y:S04]  /*2a5e0*/  LDL.LU.64 R106, [R1+0x348] ;  /* 0x00034800016a7983 */ /* 0x000ea80000300a00 */
[----:B------:R-:W2:Y:S01]  /*2a5f0*/  LDL.LU.64 R108, [R1+0x350] ;  /* 0x00035000016c7983 */ /* 0x000ea20000300a00 */
[----:B------:R-:W-:-:S03]  /*2a600*/  SHF.R.U32.HI R4, RZ, 0x4, R4 ;  /* 0x00000004ff047819 */ /* 0x000fc60000011604 */
[----:B------:R-:W2:Y:S04]  /*2a610*/  LDL.LU.64 R110, [R1+0x358] ;  /* 0x00035800016e7983 */ /* 0x000ea80000300a00 */
[----:B------:R-:W2:Y:S04]  /*2a620*/  LDL.LU.64 R112, [R1+0x360] ;  /* 0x0003600001707983 */ /* 0x000ea80000300a00 */
[----:B------:R-:W2:Y:S01]  /*2a630*/  LDL.LU.64 R114, [R1+0x368] ;  /* 0x0003680001727983 */ /* 0x000ea20000300a00 */
[----:B------:R-:W-:-:S03]  /*2a640*/  SGXT.U32 R4, R4, 0xe ;  /* 0x0000000e0404781a */ /* 0x000fc60000000000 */
[----:B------:R-:W2:Y:S04]  /*2a650*/  LDL.LU.64 R116, [R1+0x370] ;  /* 0x0003700001747983 */ /* 0x000ea80000300a00 */
[----:B------:R-:W2:Y:S04]  /*2a660*/  LDL.LU.64 R118, [R1+0x378] ;  /* 0x0003780001767983 */ /* 0x000ea80000300a00 */
[----:B------:R-:W2:Y:S01]  /*2a670*/  LDL.LU.64 R120, [R1+0x380] ;  /* 0x0003800001787983 */ /* 0x000ea20000300a00 */
[----:B------:R-:W-:-:S03]  /*2a680*/  R2UR UR32, R4 ;  /* 0x00000000042072ca */ /* 0x000fc600000e0000 */
        /* <DEDUP_REMOVED lines=15> */
[----:B---3--:R-:W-:Y:S04]  /*2a780*/  STS.U16 [R3+0x23380], R219 ;  /* 0x023380db03007388 */ /* 0x008fe80000000400 */
[----:B----4-:R0:W-:Y:S04]  /*2a790*/  STS.U16 [R3+0x23780], R218 ;  /* 0x023780da03007388 */ /* 0x0101e80000000400 */
[----:B------:R-:W-:Y:S04]  /*2a7a0*/  STS.U16 [R3+0x23b80], R217 ;  /* 0x023b80d903007388 */ /* 0x000fe80000000400 */
[----:B--2---:R-:W-:Y:S01]  /*2a7b0*/  STS.U16 [R3+0x23f80], R12 ;  /* 0x023f800c03007388 */ /* 0x004fe20000000400 */
[----:B------:R1:W-:Y:S06]  /*2a7c0*/  MEMBAR.ALL.CTA ;  /* 0x0000000000007992 */ /* 0x0003ec0000008000 */
[----:B-1----:R-:W1:Y:S02]  /*2a7d0*/  FENCE.VIEW.ASYNC.S ;  /* 0x00000000000073c6 */ /* 0x002e640000000000 */
[----:B-1----:R-:W-:Y:S06]  /*2a7e0*/  BAR.SYNC.DEFER_BLOCKING 0x0 ;  /* 0x0000000000007b1d */ /* 0x002fec0000010000 */
[----:B------:R-:W-:-:S06]  /*2a7f0*/  WARPGROUP.ARRIVE ;  /* 0x00000000000079c5 */ /* 0x000fcc0000000000 */
[----:B------:R-:W-:Y:S03]  /*2a800*/  HGMMA.64x128x16.F32 R152, gdesc[UR32].tnspA, R152, gsb0 ;  /* 0x21e00000209879f0 */ /* 0x000fe60008000898 */
[----:B------:R-:W-:Y:S02]  /*2a810*/  WARPGROUP.DEPBAR.LE gsb0, 0x0 ;  /* 0x00008000000079c5 */ /* 0x000fe40000010000 */
[----:B------:R-:W-:-:S07]  /*2a820*/  WARPGROUP.ARRIVE ;  /* 0x00000000000079c5 */ /* 0x000fce0000000000 */
        /* <DEDUP_REMOVED lines=15> */
[----:B------:R-:W-:Y:S01]  /*2a920*/  HGMMA.64x128x16.F32 R152, gdesc[UR24].tnspA, R152, gsb0 ;  /* 0x21e00000189879f0 */ /* 0x000fe20008000898 */
[----:B------:R-:W-:Y:S01]  /*2a930*/  UIADD3.64 UR52, UR4, 0x380, URZ ;  /* 0x0000038004347897 */ /* 0x000fe2000fffe03f */
[----:B------:R-:W-:Y:S01]  /*2a940*/  UMOV UR54, UR34 ;  /* 0x0000002200367c82 */ /* 0x000fe20008000000 */
[----:B------:R-:W-:Y:S01]  /*2a950*/  UMOV UR55, UR35 ;  /* 0x0000002300377c82 */ /* 0x000fe20008000000 */
[----:B------:R-:W-:Y:S02]  /*2a960*/  WARPGROUP.DEPBAR.LE gsb0, 0x0 ;  /* 0x00008000000079c5 */ /* 0x000fe40000010000 */
[----:B------:R-:W-:-:S06]  /*2a970*/  WARPGROUP.ARRIVE ;  /* 0x00000000000079c5 */ /* 0x000fcc0000000000 */
        /* <DEDUP_REMOVED lines=43> */
[----:B------:R-:W-:Y:S04]  /*2ac30*/  STL [R1+0x20b4], R3 ;  /* 0x0020b40301007387 */ /* 0x000fe80000100800 */
[----:B------:R1:W-:Y:S04]  /*2ac40*/  STL.64 [R1+0x400], R152 ;  /* 0x0004009801007387 */ /* 0x0003e80000100a00 */
        /* <DEDUP_REMOVED lines=26> */
[----:B------:R4:W-:Y:S01]  /*2adf0*/  STL.64 [R1+0x4d8], R206 ;  /* 0x0004d8ce01007387 */ /* 0x0009e20000100a00 */
[----:B0-----:R-:W-:Y:S01]  /*2ae00*/  IMAD.MOV.U32 R218, RZ, RZ, R152 ;  /* 0x000000ffffda7224 */ /* 0x001fe200078e0098 */
[----:B------:R-:W-:-:S02]  /*2ae10*/  WARPGROUP.DEPBAR.LE gsb0, 0x0 ;  /* 0x00008000000079c5 */ /* 0x000fc40000010000 */
[----:B------:R-:W-:-:S06]  /*2ae20*/  WARPGROUP.ARRIVE ;  /* 0x00000000000079c5 */ /* 0x000fcc0000000000 */
[----:B------:R-:W-:Y:S01]  /*2ae30*/  HGMMA.64x128x16.F32 R88, gdesc[UR48].tnspA, R88, gsb0 ;  /* 0x21e00000305879f0 */ /* 0x000fe20008000858 */
[----:B------:R-:W-:Y:S01]  /*2ae40*/  IMAD.MOV.U32 R220, RZ, RZ, R154 ;  /* 0x000000ffffdc7224 */ /* 0x000fe200078e009a */
[----:B------:R0:W-:Y:S01]  /*2ae50*/  STL.64 [R1+0x4e0], R208 ;  /* 0x0004e0d001007387 */ /* 0x0001e20000100a00 */
[----:B------:R-:W-:-:S03]  /*2ae60*/  IMAD.MOV.U32 R228, RZ, RZ, R153 ;  /* 0x000000ffffe47224 */ /* 0x000fc600078e0099 */
[----:B------:R0:W-:Y:S01]  /*2ae70*/  STL.64 [R1+0x4e8], R210 ;  /* 0x0004e8d201007387 */ /* 0x0001e20000100a00 */
[----:B------:R-:W-:-:S03]  /*2ae80*/  IMAD.MOV.U32 R230, RZ, RZ, R155 ;  /* 0x000000ffffe67224 */ /* 0x000fc600078e009b */
[----:B------:R0:W-:Y:S01]  /*2ae90*/  STL.64 [R1+0x4f0], R212 ;  /* 0x0004f0d401007387 */ /* 0x0001e20000100a00 */
[----:B------:R-:W-:-:S03]  /*2aea0*/  IMAD.MOV.U32 R238, RZ, RZ, R156 ;  /* 0x000000ffffee7224 */ /* 0x000fc600078e009c */
[----:B------:R0:W-:Y:S01]  /*2aeb0*/  STL.64 [R1+0x4f8], R214 ;  /* 0x0004f8d601007387 */ /* 0x0001e20000100a00 */
[----:B------:R-:W-:-:S03]  /*2aec0*/  IMAD.MOV.U32 R240, RZ, RZ, R158 ;  /* 0x000000fffff07224 */ /* 0x000fc600078e009e */
[----:B------:R-:W-:Y:S01]  /*2aed0*/  STL [R1+0x20d8], R218 ;  /* 0x0020d8da01007387 */ /* 0x000fe20000100800 */
[----:B------:R-:W-:-:S03]  /*2aee0*/  IMAD.MOV.U32 R252, RZ, RZ, R157 ;  /* 0x000000fffffc7224 */ /* 0x000fc600078e009d */
[----:B------:R-:W-:Y:S04]  /*2aef0*/  STL [R1+0x20d4], R220 ;  /* 0x0020d4dc01007387 */ /* 0x000fe80000100800 */
[----:B------:R-:W-:Y:S04]  /*2af00*/  STL [R1+0x20d0], R228 ;  /* 0x0020d0e401007387 */ /* 0x000fe80000100800 */
[----:B------:R-:W-:Y:S04]  /*2af10*/  STL [R1+0x20c4], R230 ;  /* 0x0020c4e601007387 */ /* 0x000fe80000100800 */
[----:B------:R-:W-:Y:S04]  /*2af20*/  STL [R1+0x20c0], R238 ;  /* 0x0020c0ee01007387 */ /* 0x000fe80000100800 */
[----:B------:R-:W-:Y:S04]  /*2af30*/  STL [R1+0x20bc], R240 ;  /* 0x0020bcf001007387 */ /* 0x000fe80000100800 */
[----:B------:R-:W-:Y:S01]  /*2af40*/  STL [R1+0x20b8], R252 ;  /* 0x0020b8fc01007387 */ /* 0x000fe20000100800 */
[----:B------:R-:W-:-:S03]  /*2af50*/  WARPGROUP.DEPBAR.LE gsb0, 0x0 ;  /* 0x00008000000079c5 */ /* 0x000fc60000010000 */
        /* <DEDUP_REMOVED lines=32> */
[----:B-1----:R-:W4:Y:S04]  /*2b160*/  LDL.LU.64 R152, [R1+0x200] ;  /* 0x0002000001987983 */ /* 0x002f280000300a00 */
[----:B--2---:R-:W2:Y:S04]  /*2b170*/  LDL.LU.64 R154, [R1+0x208] ;  /* 0x00020800019a7983 */ /* 0x004ea80000300a00 */
[----:B---3--:R-:W2:Y:S04]  /*2b180*/  LDL.LU.64 R156, [R1+0x210] ;  /* 0x00021000019c7983 */ /* 0x008ea80000300a00 */
[----:B----4-:R-:W2:Y:S04]  /*2b190*/  LDL.LU.64 R158, [R1+0x218] ;  /* 0x00021800019e7983 */ /* 0x010ea80000300a00 */
        /* <DEDUP_REMOVED lines=24> */
[----:B0-----:R-:W2:Y:S04]  /*2b320*/  LDL.LU.64 R208, [R1+0x2e0] ;  /* 0x0002e00001d07983 */ /* 0x001ea80000300a00 */
[----:B------:R-:W2:Y:S04]  /*2b330*/  LDL.LU.64 R210, [R1+0x2e8] ;  /* 0x0002e80001d27983 */ /* 0x000ea80000300a00 */
[----:B------:R-:W2:Y:S04]  /*2b340*/  LDL.LU.64 R212, [R1+0x2f0] ;  /* 0x0002f00001d47983 */ /* 0x000ea80000300a00 */
[----:B------:R-:W2:Y:S01]  /*2b350*/  LDL.LU.64 R214, [R1+0x2f8] ;  /* 0x0002f80001d67983 */ /* 0x000ea20000300a00 */
[----:B------:R-:W-:Y:S01]  /*2b360*/  UIADD3.64 UR52, UR4, 0x780, URZ ;  /* 0x0000078004347897 */ /* 0x000fe2000fffe03f */
[----:B------:R-:W-:Y:S01]  /*2b370*/  UMOV UR54, UR34 ;  /* 0x0000002200367c82 */ /* 0x000fe20008000000 */
[----:B------:R-:W-:Y:S01]  /*2b380*/  UMOV UR55, UR35 ;  /* 0x0000002300377c82 */ /* 0x000fe20008000000 */
[----:B------:R-:W-:Y:S01]  /*2b390*/  UIADD3.64 UR48, UR4, 0x800, URZ ;  /* 0x0000080004307897 */ /* 0x000fe2000fffe03f */
[----:B------:R-:W-:Y:S01]  /*2b3a0*/  UMOV UR50, UR6 ;  /* 0x0000000600327c82 */ /* 0x000fe20008000000 */
[----:B------:R-:W-:Y:S01]  /*2b3b0*/  UMOV UR51, UR7 ;  /* 0x0000000700337c82 */ /* 0x000fe20008000000 */
[----:B--2---:R-:W-:-:S06]  /*2b3c0*/  WARPGROUP.ARRIVE ;  /* 0x00000000000079c5 */ /* 0x004fcc0000000000 */
        /* <DEDUP_REMOVED lines=22> */
[----:B------:R-:W-:Y:S02]  /*2b530*/  IMAD.MOV.U32 R232, RZ, RZ, R89 ;  /* 0x000000ffffe87224 */ /* 0x000fe400078e0059 */
[----:B------:R-:W-:Y:S02]  /*2b540*/  IMAD.MOV.U32 R222, RZ, RZ, R88 ;  /* 0x000000ffffde7224 */ /* 0x000fe400078e0058 */
[----:B------:R-:W-:Y:S02]  /*2b550*/  IMAD.MOV.U32 R234, RZ, RZ, R91 ;  /* 0x000000ffffea7224 */ /* 0x000fe400078e005b */
[----:B------:R-:W-:Y:S01]  /*2b560*/  IMAD.MOV.U32 R224, RZ, RZ, R90 ;  /* 0x000000ffffe07224 */ /* 0x000fe200078e005a */
[----:B------:R-:W2:Y:S01]  /*2b570*/  LDL.LU.64 R88, [R1+0x100] ;  /* 0x0001000001587983 */ /* 0x000ea20000300a00 */
[----:B------:R-:W-:-:S03]  /*2b580*/  IMAD.MOV.U32 R242, RZ, RZ, R92 ;  /* 0x000000fffff27224 */ /* 0x000fc600078e005c */
[----:B------:R-:W2:Y:S01]  /*2b590*/  LDL.LU.64 R90, [R1+0x108] ;  /* 0x00010800015a7983 */ /* 0x000ea20000300a00 */
[----:B------:R-:W-:-:S03]  /*2b5a0*/  IMAD.MOV.U32 R244, RZ, RZ, R94 ;  /* 0x000000fffff47224 */ /* 0x000fc600078e005e */
        /* <DEDUP_REMOVED lines=31> */
[----:B------:R-:W-:-:S02]  /*2b7a0*/  WARPGROUP.DEPBAR.LE gsb0, 0x0 ;  /* 0x00008000000079c5 */ /* 0x000fc40000010000 */
        /* <DEDUP_REMOVED lines=100> */
[----:B------:R0:W-:Y:S04]  /*2bdf0*/  STL.64 [R1+0x2f8], R214 ;  /* 0x0002f8d601007387 */ /* 0x0001e80000100a00 */
[----:B0-----:R-:W2:Y:S04]  /*2be00*/  LDL.LU.64 R214, [R1+0x2410] ;  /* 0x0024100001d67983 */ /* 0x001ea80000300a00 */
        /* <DEDUP_REMOVED lines=27> */
[----:B------:R-:W2:Y:S01]  /*2bfc0*/  LDL.LU.64 R160, [R1+0x2338] ;  /* 0x0023380001a07983 */ /* 0x000ea20000300a00 */
[----:B------:R-:W-:-:S03]  /*2bfd0*/  IMAD.MOV.U32 R239, RZ, RZ, R156 ;  /* 0x000000ffffef7224 */ /* 0x000fc600078e009c */
[----:B------:R-:W2:Y:S01]  /*2bfe0*/  LDL.LU.64 R158, [R1+0x2330] ;  /* 0x00233000019e7983 */ /* 0x000ea20000300a00 */
[----:B------:R-:W-:Y:S02]  /*2bff0*/  IMAD.MOV.U32 R231, RZ, RZ, R155 ;  /* 0x000000ffffe77224 */ /* 0x000fe400078e009b */
[----:B------:R-:W-:Y:S01]  /*2c000*/  IMAD.MOV.U32 R221, RZ, RZ, R154 ;  /* 0x000000ffffdd7224 */ /* 0x000fe200078e009a */
[----:B------:R-:W2:Y:S01]  /*2c010*/  LDL.LU.64 R156, [R1+0x2328] ;  /* 0x00232800019c7983 */ /* 0x000ea20000300a00 */
[----:B------:R-:W-:Y:S02]  /*2c020*/  IMAD.MOV.U32 R229, RZ, RZ, R153 ;  /* 0x000000ffffe57224 */ /* 0x000fe400078e0099 */
[----:B------:R-:W-:Y:S01]  /*2c030*/  IMAD.MOV.U32 R219, RZ, RZ, R152 ;  /* 0x000000ffffdb7224 */ /* 0x000fe200078e0098 */
[----:B------:R-:W2:Y:S04]  /*2c040*/  LDL.LU.64 R154, [R1+0x2320] ;  /* 0x00232000019a7983 */ /* 0x000ea80000300a00 */
[----:B------:R-:W2:Y:S01]  /*2c050*/  LDL.LU.64 R152, [R1+0x2318] ;  /* 0x0023180001987983 */ /* 0x000ea20000300a00 */
[----:B------:R-:W-:-:S02]  /*2c060*/  WARPGROUP.DEPBAR.LE gsb0, 0x0 ;  /* 0x00008000000079c5 */ /* 0x000fc40000010000 */
[----:B------:R-:W-:-:S06]  /*2c070*/  WARPGROUP.ARRIVE ;  /* 0x00000000000079c5 */ /* 0x000fcc0000000000 */
[----:B------:R-:W-:Y:S01]  /*2c080*/  HGMMA.64x128x16.F32 R88, gdesc[UR48].tnspA, R88, gsb0 ;  /* 0x21e00000305879f0 */ /* 0x000fe20008000858 */
[----:B------:R0:W-:Y:S01]  /*2c090*/  STL [R1+0x20f8], R241 ;  /* 0x0020f8f101007387 */ /* 0x0001e20000100800 */
[----:B------:R-:W-:Y:S02]  /*2c0a0*/  IMAD.MOV.U32 R228, RZ, RZ, R25 ;  /* 0x000000ffffe47224 */ /* 0x000fe400078e0019 */
[----:B------:R-:W-:Y:S02]  /*2c0b0*/  IMAD.MOV.U32 R230, RZ, RZ, R24 ;  /* 0x000000ffffe67224 */ /* 0x000fe400078e0018 */
[----:B------:R-:W-:Y:S02]  /*2c0c0*/  IMAD.MOV.U32 R218, RZ, RZ, R27 ;  /* 0x000000ffffda7224 */ /* 0x000fe400078e001b */
[----:B------:R-:W-:Y:S02]  /*2c0d0*/  IMAD.MOV.U32 R220, RZ, RZ, R26 ;  /* 0x000000ffffdc7224 */ /* 0x000fe400078e001a */
[----:B------:R-:W-:-:S02]  /*2c0e0*/  IMAD.MOV.U32 R12, RZ, RZ, R29 ;  /* 0x000000ffff0c7224 */ /* 0x000fc400078e001d */
[----:B------:R-:W-:Y:S02]  /*2c0f0*/  IMAD.MOV.U32 R3, RZ, RZ, R28 ;  /* 0x000000ffff037224 */ /* 0x000fe400078e001c */
        /* <DEDUP_REMOVED lines=19> */
[----:B0-----:R-:W-:Y:S02]  /*2c230*/  IMAD.MOV.U32 R241, RZ, RZ, R84 ;  /* 0x000000fffff17224 */ /* 0x001fe400078e0054 */
[----:B------:R-:W-:Y:S02]  /*2c240*/  IMAD.MOV.U32 R251, RZ, RZ, R85 ;  /* 0x000000fffffb7224 */ /* 0x000fe400078e0055 */
[----:B------:R-:W-:Y:S02]  /*2c250*/  IMAD.MOV.U32 R249, RZ, RZ, R2 ;  /* 0x000000fffff97224 */ /* 0x000fe400078e0002 */
[----:B------:R-:W-:-:S02]  /*2c260*/  IMAD.MOV.U32 R244, RZ, RZ, R86 ;  /* 0x000000fffff47224 */ /* 0x000fc400078e0056 */
[----:B------:R-:W-:Y:S01]  /*2c270*/  IMAD.MOV.U32 R2, RZ, RZ, R87 ;  /* 0x000000ffff027224 */ /* 0x000fe200078e0057 */
[----:B------:R-:W-:Y:S02]  /*2c280*/  WARPGROUP.DEPBAR.LE gsb0, 0x0 ;  /* 0x00008000000079c5 */ /* 0x000fe40000010000 */
        /* <DEDUP_REMOVED lines=31> */
[----:B------:R0:W-:Y:S01]  /*2c480*/  STL.64 [R1+0x1f8], R150 ;  /* 0x0001f89601007387 */ /* 0x0001e20000100a00 */
[----:B------:R-:W-:-:S03]  /*2c490*/  IMAD.MOV.U32 R250, RZ, RZ, R130 ;  /* 0x000000fffffa7224 */ /* 0x000fc600078e0082 */
[----:B0-----:R-:W3:Y:S04]  /*2c4a0*/  LDL.LU.64 R150, [R1+0x2310] ;  /* 0x0023100001967983 */ /* 0x001ee80000300a00 */
[----:B------:R-:W3:Y:S04]  /*2c4b0*/  LDL.LU.64 R148, [R1+0x2308] ;  /* 0x0023080001947983 */ /* 0x000ee80000300a00 */
        /* <DEDUP_REMOVED lines=24> */
[----:B------:R-:W3:Y:S01]  /*2c640*/  LDL.LU.64 R98, [R1+0x2240] ;  /* 0x0022400001627983 */ /* 0x000ee20000300a00 */
[----:B------:R-:W-:-:S03]  /*2c650*/  IMAD.MOV.U32 R245, RZ, RZ, R94 ;  /* 0x000000fffff57224 */ /* 0x000fc600078e005e */
[----:B------:R-:W3:Y:S01]  /*2c660*/  LDL.LU.64 R96, [R1+0x2238] ;  /* 0x0022380001607983 */ /* 0x000ee20000300a00 */
[----:B------:R-:W-:-:S03]  /*2c670*/  IMAD.MOV.U32 R243, RZ, RZ, R92 ;  /* 0x000000fffff37224 */ /* 0x000fc600078e005c */
[----:B------:R-:W3:Y:S01]  /*2c680*/  LDL.LU.64 R94, [R1+0x2230] ;  /* 0x00223000015e7983 */ /* 0x000ee20000300a00 */
[----:B------:R-:W-:Y:S02]  /*2c690*/  IMAD.MOV.U32 R235, RZ, RZ, R91 ;  /* 0x000000ffffeb7224 */ /* 0x000fe400078e005b */
[----:B------:R-:W-:Y:S01]  /*2c6a0*/  IMAD.MOV.U32 R225, RZ, RZ, R90 ;  /* 0x000000ffffe17224 */ /* 0x000fe200078e005a */
[----:B------:R-:W3:Y:S01]  /*2c6b0*/  LDL.LU.64 R92, [R1+0x2228] ;  /* 0x00222800015c7983 */ /* 0x000ee20000300a00 */
[----:B------:R-:W-:Y:S02]  /*2c6c0*/  IMAD.MOV.U32 R233, RZ, RZ, R89 ;  /* 0x000000ffffe97224 */ /* 0x000fe400078e0059 */
[----:B------:R-:W-:Y:S01]  /*2c6d0*/  IMAD.MOV.U32 R223, RZ, RZ, R88 ;  /* 0x000000ffffdf7224 */ /* 0x000fe200078e0058 */
[----:B------:R-:W3:Y:S04]  /*2c6e0*/  LDL.LU.64 R90, [R1+0x2220] ;  /* 0x00222000015a7983 */ /* 0x000ee80000300a00 */
[----:B------:R-:W3:Y:S04]  /*2c6f0*/  LDL.LU.64 R88, [R1+0x2218] ;  /* 0x0022180001587983 */ /* 0x000ee80000300a00 */
[----:B------:R-:W4:Y:S04]  /*2c700*/  LDL.LU.64 R24, [R1] ;  /* 0x0000000001187983 */ /* 0x000f280000300a00 */
[----:B------:R-:W4:Y:S04]  /*2c710*/  LDL.LU.64 R26, [R1+0x8] ;  /* 0x00000800011a7983 */ /* 0x000f280000300a00 */
        /* <DEDUP_REMOVED lines=29> */
[----:B------:R-:W4:Y:S01]  /*2c8f0*/  LDL.LU.64 R86, [R1+0xf8] ;  /* 0x0000f80001567983 */ /* 0x000f220000300a00 */
[----:B------:R-:W-:Y:S01]  /*2c900*/  UIADD3.64 UR52, UR4, 0xf80, URZ ;  /* 0x00000f8004347897 */ /* 0x000fe2000fffe03f */
[----:B------:R-:W-:Y:S01]  /*2c910*/  UMOV UR54, UR34 ;  /* 0x0000002200367c82 */ /* 0x000fe20008000000 */
[----:B------:R-:W-:Y:S01]  /*2c920*/  UMOV UR55, UR35 ;  /* 0x0000002300377c82 */ /* 0x000fe20008000000 */
[----:B------:R-:W-:Y:S01]  /*2c930*/  UIADD3.64 UR48, UR4, 0x1000, URZ ;  /* 0x0000100004307897 */ /* 0x000fe2000fffe03f */
[----:B------:R-:W-:Y:S01]  /*2c940*/  UMOV UR50, UR6 ;  /* 0x0000000600327c82 */ /* 0x000fe20008000000 */
[----:B------:R-:W-:Y:S01]  /*2c950*/  UMOV UR51, UR7 ;  /* 0x0000000700337c82 */ /* 0x000fe20008000000 */
[----:B----4-:R-:W-:-:S06]  /*2c960*/  WARPGROUP.ARRIVE ;  /* 0x00000000000079c5 */ /* 0x010fcc0000000000 */
        /* <DEDUP_REMOVED lines=95> */
[----:B---3--:R-:W-:-:S06]  /*2cf60*/  WARPGROUP.ARRIVE ;  /* 0x00000000000079c5 */ /* 0x008fcc0000000000 */
        /* <DEDUP_REMOVED lines=19> */
[----:B------:R-:W-:Y:S04]  /*2d0a0*/  STL.64 [R1], R24 ;  /* 0x0000001801007387 */ /* 0x000fe80000100a00 */
        /* <DEDUP_REMOVED lines=14> */
[----:B------:R-:W-:Y:S01]  /*2d190*/  STL.64 [R1+0x78], R54 ;  /* 0x0000783601007387 */ /* 0x000fe20000100a00 */
[----:B------:R-:W-:-:S03]  /*2d1a0*/  UIADD3.64 UR48, UR4, 0x1a00, URZ ;  /* 0x00001a0004307897 */ /* 0x000fc6000fffe03f */
[----:B------:R-:W-:Y:S04]  /*2d1b0*/  STL.64 [R1+0x80], R56 ;  /* 0x0000803801007387 */ /* 0x000fe80000100a00 */
[----:B------:R-:W-:Y:S01]  /*2d1c0*/  STL.64 [R1+0x88], R58 ;  /* 0x0000883a01007387 */ /* 0x000fe20000100a00 */
[----:B------:R-:W-:Y:S02]  /*2d1d0*/  WARPGROUP.DEPBAR.LE gsb0, 0x0 ;  /* 0x00008000000079c5 */ /* 0x000fe40000010000 */
[----:B------:R-:W-:-:S06]  /*2d1e0*/  WARPGROUP.ARRIVE ;  /* 0x00000000000079c5 */ /* 0x000fcc0000000000 */
[----:B------:R-:W-:Y:S01]  /*2d1f0*/  HGMMA.64x128x16.F32 R88, gdesc[UR52].tnspA, R88, gsb0 ;  /* 0x21e00000345879f0 */ /* 0x000fe20008000858 */
[----:B------:R-:W-:Y:S04]  /*2d200*/  STL.64 [R1+0x90], R60 ;  /* 0x0000903c01007387 */ /* 0x000fe80000100a00 */
[----:B------:R-:W-:Y:S04]  /*2d210*/  STL.64 [R1+0x98], R62 ;  /* 0x0000983e01007387 */ /* 0x000fe80000100a00 */
[----:B------:R-:W-:Y:S04]  /*2d220*/  STL.64 [R1+0xa0], R64 ;  /* 0x0000a04001007387 */ /* 0x000fe80000100a00 */
[----:B------:R-:W-:Y:S04]  /*2d230*/  STL.64 [R1+0xa8], R66 ;  /* 0x0000a84201007387 */ /* 0x000fe80000100a00 */
[----:B------:R-:W-:Y:S01]  /*2d240*/  STL.64 [R1+0xb0], R68 ;  /* 0x0000b04401007387 */ /* 0x000fe20000100a00 */
[----:B------:R-:W-:Y:S01]  /*2d250*/  UMOV UR50, UR22 ;  /* 0x0000001600327c82 */ /* 0x000fe20008000000 */
[----:B------:R-:W-:-:S02]  /*2d260*/  UMOV UR51, UR23 ;  /* 0x0000001700337c82 */ /* 0x000fc40008000000 */
        /* <DEDUP_REMOVED lines=9> */
[----:B------:R-:W-:-:S02]  /*2d300*/  IMAD.MOV.U32 R242, RZ, RZ, R230 ;  /* 0x000000fffff27224 */ /* 0x000fc400078e00e6 */
[----:B------:R-:W-:Y:S02]  /*2d310*/  IMAD.MOV.U32 R222, RZ, RZ, R228 ;  /* 0x000000ffffde7224 */ /* 0x000fe400078e00e4 */
[----:B------:R-:W-:Y:S02]  /*2d320*/  IMAD.MOV.U32 R230, RZ, RZ, R12 ;  /* 0x000000ffffe67224 */ /* 0x000fe400078e000c */
[----:B------:R-:W-:Y:S01]  /*2d330*/  IMAD.MOV.U32 R228, RZ, RZ, R249 ;  /* 0x000000ffffe47224 */ /* 0x000fe200078e00f9 */
        /* <DEDUP_REMOVED lines=9> */
[----:B------:R-:W-:-:S02]  /*2d3d0*/  IMAD.MOV.U32 R12, RZ, RZ, R248 ;  /* 0x000000ffff0c7224 */ /* 0x000fc400078e00f8 */
[----:B------:R-:W-:Y:S01]  /*2d3e0*/  IMAD.MOV.U32 R249, RZ, RZ, R66 ;  /* 0x000000fffff97224 */ /* 0x000fe200078e0042 */
        /* <DEDUP_REMOVED lines=19> */
[----:B------:R-:W-:Y:S02]  /*2d520*/  IMAD.MOV.U32 R240, RZ, RZ, R3 ;  /* 0x000000fffff07224 */ /* 0x000fe400078e0003 */
[----:B------:R-:W-:Y:S01]  /*2d530*/  IMAD.MOV.U32 R252, RZ, RZ, R247 ;  /* 0x000000fffffc7224 */ /* 0x000fe200078e00f7 */
[----:B------:R-:W2:Y:S01]  /*2d540*/  LDL.LU.64 R34, [R1+0x2140] ;  /* 0x0021400001227983 */ /* 0x000ea20000300a00 */
[----:B------:R-:W-:Y:S02]  /*2d550*/  IMAD.MOV.U32 R232, RZ, RZ, R217 ;  /* 0x000000ffffe87224 */ /* 0x000fe400078e00d9 */
[----:B------:R-:W-:Y:S02]  /*2d560*/  IMAD.MOV.U32 R220, RZ, RZ, R4 ;  /* 0x000000ffffdc7224 */ /* 0x000fe400078e0004 */
[----:B------:R-:W-:Y:S02]  /*2d570*/  IMAD.MOV.U32 R3, RZ, RZ, R246 ;  /* 0x000000ffff037224 */ /* 0x000fe400078e00f6 */
[----:B------:R-:W-:Y:S01]  /*2d580*/  IMAD.MOV.U32 R247, RZ, RZ, R30 ;  /* 0x000000fffff77224 */ /* 0x000fe200078e001e */
[----:B------:R-:W2:Y:S01]  /*2d590*/  LDL.LU.64 R32, [R1+0x2138] ;  /* 0x0021380001207983 */ /* 0x000ea20000300a00 */
[----:B------:R-:W-:-:S02]  /*2d5a0*/  IMAD.MOV.U32 R238, RZ, RZ, R218 ;  /* 0x000000ffffee7224 */ /* 0x000fc400078e00da */
[----:B------:R-:W-:Y:S02]  /*2d5b0*/  IMAD.MOV.U32 R224, RZ, RZ, R237 ;  /* 0x000000ffffe07224 */ /* 0x000fe400078e00ed */
[----:B------:R-:W-:Y:S02]  /*2d5c0*/  IMAD.MOV.U32 R217, RZ, RZ, R5 ;  /* 0x000000ffffd97224 */ /* 0x000fe400078e0005 */
[----:B------:R-:W-:Y:S02]  /*2d5d0*/  IMAD.MOV.U32 R4, RZ, RZ, R227 ;  /* 0x000000ffff047224 */ /* 0x000fe400078e00e3 */
[----:B------:R-:W-:Y:S01]  /*2d5e0*/  IMAD.MOV.U32 R246, RZ, RZ, R28 ;  /* 0x000000fffff67224 */ /* 0x000fe200078e001c */
[----:B------:R-:W2:Y:S01]  /*2d5f0*/  LDL.LU.64 R30, [R1+0x2130] ;  /* 0x00213000011e7983 */ /* 0x000ea20000300a00 */
[----:B------:R-:W-:Y:S02]  /*2d600*/  IMAD.MOV.U32 R218, RZ, RZ, R226 ;  /* 0x000000ffffda7224 */ /* 0x000fe400078e00e2 */
[----:B------:R-:W-:-:S02]  /*2d610*/  IMAD.MOV.U32 R5, RZ, RZ, R236 ;  /* 0x000000ffff057224 */ /* 0x000fc400078e00ec */
        /* <DEDUP_REMOVED lines=26> */
[----:B------:R-:W-:Y:S01]  /*2d7c0*/  R2UR UR48, R251 ;  /* 0x00000000fb3072ca */ /* 0x000fe200000e0000 */
[----:B------:R-:W-:Y:S01]  /*2d7d0*/  IMAD.MOV.U32 R251, RZ, RZ, R244 ;  /* 0x000000fffffb7224 */ /* 0x000fe200078e00f4 */
[----:B------:R-:W-:Y:S01]  /*2d7e0*/  UMOV UR58, UR6 ;  /* 0x00000006003a7c82 */ /* 0x000fe20008000000 */
[----:B------:R-:W-:Y:S01]  /*2d7f0*/  UMOV UR59, UR7 ;  /* 0x00000007003b7c82 */ /* 0x000fe20008000000 */
[----:B------:R-:W3:Y:S01]  /*2d800*/  LDL.LU R244, [R1+0x206c] ;  /* 0x00206c0001f47983 */ /* 0x000ee20000300800 */
[----:B------:R-:W-:Y:S02]  /*2d810*/  WARPGROUP.DEPBAR.LE gsb0, 0x0 ;  /* 0x00008000000079c5 */ /* 0x000fe40000010000 */
[----:B--2---:R-:W-:-:S06]  /*2d820*/  WARPGROUP.ARRIVE ;  /* 0x00000000000079c5 */ /* 0x004fcc0000000000 */
[----:B------:R-:W-:Y:S03]  /*2d830*/  HGMMA.64x128x16.F32 R24, gdesc[UR52].tnspA, R24, gsb0 ;  /* 0x21e00000341879f0 */ /* 0x000fe60008000818 */
[----:B------:R-:W-:Y:S02]  /*2d840*/  WARPGROUP.DEPBAR.LE gsb0, 0x0 ;  /* 0x00008000000079c5 */ /* 0x000fe40000010000 */
[----:B------:R-:W-:-:S07]  /*2d850*/  WARPGROUP.ARRIVE ;  /* 0x00000000000079c5 */ /* 0x000fce0000000000 */
[----:B------:R-:W-:Y:S01]  /*2d860*/  HGMMA.64x128x16.F32 R24, gdesc[UR56].tnspA, R24, gsb0 ;  /* 0x21e00000381879f0 */ /* 0x000fe20008000818 */
[----:B------:R-:W-:Y:S02]  /*2d870*/  R2UR UR57, R0 ;  /* 0x00000000003972ca */ /* 0x000fe400000e0000 */
[----:B------:R-:W2:Y:S01]  /*2d880*/  LDL.LU R0, [R1+0x2110] ;  /* 0x0021100001007983 */ /* 0x000ea20000300800 */
[----:B------:R-:W-:Y:S02]  /*2d890*/  R2UR UR56, R11 ;  /* 0x000000000b3872ca */ /* 0x000fe400000e0000 */
[----:B------:R-:W0:Y:S01]  /*2d8a0*/  LDC R11, c[0x0][0x238] ;  /* 0x00008e00ff0b7b82 */ /* 0x000e220000000800 */
[----:B------:R-:W-:Y:S01]  /*2d8b0*/  R2UR UR53, R251 ;  /* 0x00000000fb3572ca */ /* 0x000fe200000e0000 */
[----:B------:R-:W-:Y:S02]  /*2d8c0*/  IMAD.MOV.U32 R251, RZ, RZ, R232 ;  /* 0x000000fffffb7224 */ /* 0x000fe400078e00e8 */
[----:B------:R-:W-:-:S02]  /*2d8d0*/  IMAD.MOV.U32 R232, RZ, RZ, R252 ;  /* 0x000000ffffe87224 */ /* 0x000fc400078e00fc */
[----:B------:R-:W-:Y:S02]  /*2d8e0*/  IMAD.MOV.U32 R252, RZ, RZ, R3 ;  /* 0x000000fffffc7224 */ /* 0x000fe400078e0003 */
[----:B------:R-:W-:Y:S01]  /*2d8f0*/  IMAD.MOV.U32 R3, RZ, RZ, R12 ;  /* 0x000000ffff037224 */ /* 0x000fe200078e000c */
[----:B------:R-:W-:Y:S01]  /*2d900*/  R2UR UR49, R241 ;  /* 0x00000000f13172ca */ /* 0x000fe200000e0000 */
[----:B------:R-:W-:Y:S02]  /*2d910*/  IMAD.MOV.U32 R241, RZ, RZ, R228 ;  /* 0x000000fffff17224 */ /* 0x000fe400078e00e4 */
[----:B------:R-:W-:Y:S02]  /*2d920*/  IMAD.MOV.U32 R228, RZ, RZ, R220 ;  /* 0x000000ffffe47224 */ /* 0x000fe400078e00dc */
[----:B------:R-:W-:Y:S02]  /*2d930*/  IMAD.MOV.U32 R220, RZ, RZ, R218 ;  /* 0x000000ffffdc7224 */ /* 0x000fe400078e00da */
[----:B0-----:R-:W-:-:S04]  /*2d940*/  IMAD.SHL.U32 R11, R11, 0x80, RZ ;  /* 0x000000800b0b7824 */ /* 0x001fc800078e00ff */
[----:B------:R-:W-:Y:S01]  /*2d950*/  IMAD.SHL.U32 R11, R11, 0x2, RZ ;  /* 0x000000020b0b7824 */ /* 0x000fe200078e00ff */
[----:B---3--:R-:W-:Y:S01]  /*2d960*/  R2UR UR52, R244 ;  /* 0x00000000f43472ca */ /* 0x008fe200000e0000 */
[----:B------:R-:W-:-:S03]  /*2d970*/  IMAD.MOV.U32 R244, RZ, RZ, R242 ;  /* 0x000000fffff47224 */ /* 0x000fc600078e00f2 */
[-C--:B------:R-:W-:Y:S01]  /*2d980*/  IADD3 R12, P0, R20, R11.reuse, RZ ;  /* 0x0000000b140c7210 */ /* 0x080fe20007f1e0ff */
[----:B------:R-:W-:Y:S02]  /*2d990*/  IMAD.MOV.U32 R242, RZ, RZ, R234 ;  /* 0x000000fffff27224 */ /* 0x000fe400078e00ea */
[----:B------:R-:W-:Y:S02]  /*2d9a0*/  IMAD.MOV.U32 R234, RZ, RZ, R224 ;  /* 0x000000ffffea7224 */ /* 0x000fe400078e00e0 */
[----:B------:R-:W-:Y:S02]  /*2d9b0*/  IMAD.MOV.U32 R224, RZ, RZ, R217 ;  /* 0x000000ffffe07224 */ /* 0x000fe400078e00d9 */
[----:B------:R-:W-:Y:S01]  /*2d9c0*/  IMAD.MOV.U32 R218, RZ, RZ, R22 ;  /* 0x000000ffffda7224 */ /* 0x000fe200078e0016 */
[-C--:B------:R-:W-:Y:S02]  /*2d9d0*/  IADD3 R22, P1, R18, R11.reuse, RZ ;  /* 0x0000000b12167210 */ /* 0x080fe40007f3e0ff */
[----:B------:R-:W-:Y:S01]  /*2d9e0*/  IADD3 R217, P2, R14, R11, RZ ;  /* 0x0000000b0ed97210 */ /* 0x000fe20007f5e0ff */
[----:B--2---:R-:W-:-:S02]  /*2d9f0*/  IMAD.X R20, R21, 0x1, R0, P0 ;  /* 0x0000000115147824 */ /* 0x004fc400000e0600 */
[----:B------:R-:W-:Y:S01]  /*2da00*/  IMAD.MOV.U32 R21, RZ, RZ, R23 ;  /* 0x000000ffff157224 */ /* 0x000fe200078e0017 */
[----:B------:R-:W-:Y:S01]  /*2da10*/  IADD3 R23, P0, R16, R11, RZ ;  /* 0x0000000b10177210 */ /* 0x000fe20007f1e0ff */
[----:B------:R-:W-:Y:S02]  /*2da20*/  IMAD.MOV.U32 R11, RZ, RZ, R2 ;  /* 0x000000ffff0b7224 */ /* 0x000fe400078e0002 */
[----:B------:R-:W-:Y:S01]  /*2da30*/  IMAD.X R18, R19, 0x1, R0, P1 ;  /* 0x0000000113127824 */ /* 0x000fe200008e0600 */
[----:B------:R-:W0:Y:S01]  /*2da40*/  LDC R2, c[0x0][0x230] ;  /* 0x00008c00ff027b82 */ /* 0x000e220000000800 */
[----:B------:R-:W-:-:S05]  /*2da50*/  VIADD R11, R11, 0x1 ;  /* 0x000000010b0b7836 */ /* 0x000fca0000000000 */
[----:B------:R1:W-:Y:S04]  /*2da60*/  STL [R1+0xa5c], R11 ;  /* 0x000a5c0b01007387 */ /* 0x0003e80000100800 */
[----:B------:R-:W2:Y:S01]  /*2da70*/  LDL.LU R19, [R1+0x201c] ;  /* 0x00201c0001137983 */ /* 0x000ea20000300800 */
[--C-:B------:R-:W-:Y:S02]  /*2da80*/  IMAD.X R16, R17, 0x1, R0.reuse, P0 ;  /* 0x0000000111107824 */ /* 0x100fe400000e0600 */
[----:B------:R-:W-:Y:S02]  /*2da90*/  IMAD.MOV.U32 R17, RZ, RZ, R11 ;  /* 0x000000ffff117224 */ /* 0x000fe400078e000b */
[----:B------:R-:W-:Y:S02]  /*2daa0*/  IMAD.X R14, R15, 0x1, R0, P2 ;  /* 0x000000010f0e7824 */ /* 0x000fe400010e0600 */
[----:B0-----:R-:W-:-:S05]  /*2dab0*/  VIADD R2, R2, 0x7f ;  /* 0x0000007f02027836 */ /* 0x001fca0000000000 */
[----:B-1----:R-:W-:-:S04]  /*2dac0*/  SHF.R.S32.HI R11, RZ, 0x1f, R2 ;  /* 0x0000001fff0b7819 */ /* 0x002fc80000011402 */
[----:B------:R-:W-:Y:S02]  /*2dad0*/  LEA.HI R11, R11, R2, RZ, 0x7 ;  /* 0x000000020b0b7211 */ /* 0x000fe400078f38ff */
[----:B------:R-:W3:Y:S04]  /*2dae0*/  LDL.LU R2, [R1+0x210c] ;  /* 0x00210c0001027983 */ /* 0x000ee80000300800 */
[----:B------:R-:W4:Y:S01]  /*2daf0*/  LDL.LU R15, [R1+0x2014] ;  /* 0x00201400010f7983 */ /* 0x000f220000300800 */
[----:B------:R-:W-:-:S04]  /*2db00*/  SHF.R.S32.HI R11, RZ, 0x7, R11 ;  /* 0x00000007ff0b7819 */ /* 0x000fc8000001140b */
[----:B------:R-:W-:Y:S02]  /*2db10*/  ISETP.NE.U32.AND P0, PT, R17, R11, PT ;  /* 0x0000000b1100720c */ /* 0x000fe40003f05070 */
[----:B------:R-:W0:Y:S01]  /*2db20*/  LDC R11, c[0x0][0x238] ;  /* 0x00008e00ff0b7b82 */ /* 0x000e220000000800 */
[----:B------:R-:W3:Y:S01]  /*2db30*/  LDL.LU R17, [R1+0x200c] ;  /* 0x00200c0001117983 */ /* 0x000ee20000300800 */
[----:B0-----:R-:W-:-:S04]  /*2db40*/  IMAD.SHL.U32 R11, R11, 0x80, RZ ;  /* 0x000000800b0b7824 */ /* 0x001fc800078e00ff */
[----:B------:R-:W-:-:S05]  /*2db50*/  IMAD.SHL.U32 R11, R11, 0x2, RZ ;  /* 0x000000020b0b7824 */ /* 0x000fca00078e00ff */
[----:B--2---:R-:W-:-:S05]  /*2db60*/  IADD3 R19, P4, R19, R11, RZ ;  /* 0x0000000b13137210 */ /* 0x004fca0007f9e0ff */
[----:B------:R0:W-:Y:S04]  /*2db70*/  STL [R1+0x201c], R19 ;  /* 0x00201c1301007387 */ /* 0x0001e80000100800 */
[----:B0-----:R-:W2:Y:S01]  /*2db80*/  LDL.LU R19, [R1+0x2004] ;  /* 0x0020040001137983 */ /* 0x001ea20000300800 */
[----:B----4-:R-:W-:-:S05]  /*2db90*/  IADD3 R15, P5, R15, R11, RZ ;  /* 0x0000000b0f0f7210 */ /* 0x010fca0007fbe0ff */
[----:B------:R0:W-:Y:S04]  /*2dba0*/  STL [R1+0x2014], R15 ;  /* 0x0020140f01007387 */ /* 0x0001e80000100800 */
[----:B0-----:R-:W4:Y:S01]  /*2dbb0*/  LDL.LU R15, [R1+0x1ffc] ;  /* 0x001ffc00010f7983 */ /* 0x001f220000300800 */
[----:B---3--:R-:W-:-:S05]  /*2dbc0*/  IADD3 R17, P6, R17, R11, RZ ;  /* 0x0000000b11117210 */ /* 0x008fca0007fde0ff */
[----:B------:R0:W-:Y:S04]  /*2dbd0*/  STL [R1+0x200c], R17 ;  /* 0x00200c1101007387 */ /* 0x0001e80000100800 */
[----:B0-----:R-:W3:Y:S01]  /*2dbe0*/  LDL.LU R17, [R1+0x1ff4] ;  /* 0x001ff40001117983 */ /* 0x001ee20000300800 */
        /* <DEDUP_REMOVED lines=9> */
[----:B--2---:R-:W-:-:S05]  /*2dc80*/  IMAD.X R19, R19, 0x1, R0, P4 ;  /* 0x0000000113137824 */ /* 0x004fca00020e0600 */
[----:B------:R0:W-:Y:S04]  /*2dc90*/  STL [R1+0x2018], R19 ;  /* 0x0020181301007387 */ /* 0x0001e80000100800 */
[----:B0-----:R-:W2:Y:S01]  /*2dca0*/  LDL.LU R19, [R1+0x1fe4] ;  /* 0x001fe40001137983 */ /* 0x001ea20000300800 */
[----:B----4-:R-:W-:-:S05]  /*2dcb0*/  IADD3 R15, P4, R15, R11, RZ ;  /* 0x0000000b0f0f7210 */ /* 0x010fca0007f9e0ff */
[----:B------:R0:W-:Y:S04]  /*2dcc0*/  STL [R1+0x1fec], R15 ;  /* 0x001fec0f01007387 */ /* 0x0001e80000100800 */
[----:B0-----:R-:W4:Y:S01]  /*2dcd0*/  LDL.LU R15, [R1+0x2008] ;  /* 0x00200800010f7983 */ /* 0x001f220000300800 */
[----:B---3--:R-:W-:-:S05]  /*2dce0*/  IMAD.X R17, R17, 0x1, R0, P5 ;  /* 0x0000000111117824 */ /* 0x008fca00028e0600 */
[----:B------:R0:W-:Y:S04]  /*2dcf0*/  STL [R1+0x2010], R17 ;  /* 0x0020101101007387 */ /* 0x0001e80000100800 */
[----:B0-----:R-:W3:Y:S01]  /*2dd00*/  LDL.LU R17, [R1+0x1fdc] ;  /* 0x001fdc0001117983 */ /* 0x001ee20000300800 */
[----:B--2---:R-:W-:-:S05]  /*2dd10*/  IADD3 R19, P5, R19, R11, RZ ;  /* 0x0000000b13137210 */ /* 0x004fca0007fbe0ff */
[----:B------:R0:W-:Y:S04]  /*2dd20*/  STL [R1+0x1fe4], R19 ;  /* 0x001fe41301007387 */ /* 0x0001e80000100800 */
[----:B0-----:R-:W2:Y:S01]  /*2dd30*/  LDL.LU R19, [R1+0x2000] ;  /* 0x0020000001137983 */ /* 0x001ea20000300800 */
[----:B----4-:R-:W-:-:S05]  /*2dd40*/  IMAD.X R15, R15, 0x1, R0, P6 ;  /* 0x000000010f0f7824 */ /* 0x010fca00030e0600 */
        /* <DEDUP_REMOVED lines=2975> */
[----:B--2---:R-:W-:Y:S01]  /*39740*/  IMAD.X R19, R19, 0x1, R0, P4 ;  /* 0x0000000113137824 */ /* 0x004fe200020e0600 */
[----:B------:R-:W-:-:S04]  /*39750*/  IADD3 R216, P4, R216, R11, RZ ;  /* 0x0000000bd8d87210 */ /* 0x000fc80007f9e0ff */
[----:B------:R0:W-:Y:S04]  /*39760*/  STL [R1+0x1088], R19 ;  /* 0x0010881301007387 */ /* 0x0001e80000100800 */
[----:B0-----:R-:W2:Y:S04]  /*39770*/  LDL.LU R19, [R1+0x1078] ;  /* 0x0010780001137983 */ /* 0x001ea80000300800 */
        /* <DEDUP_REMOVED lines=9> */
[----:B------:R-:W-:Y:S01]  /*39810*/  STL [R1+0x1078], R19 ;  /* 0x0010781301007387 */ /* 0x000fe20000100800 */
[----:B------:R-:W-:-:S05]  /*39820*/  IADD3 R216, P6, R216, R11, RZ ;  /* 0x0000000bd8d87210 */ /* 0x000fca0007fde0ff */
[----:B------:R0:W-:Y:S04]  /*39830*/  STL [R1+0x104c], R216 ;  /* 0x00104cd801007387 */ /* 0x0001e80000100800 */
[----:B0-----:R-:W2:Y:S04]  /*39840*/  LDL.LU R216, [R1+0x2104] ;  /* 0x0021040001d87983 */ /* 0x001ea80000300800 */
[----:B------:R-:W2:Y:S01]  /*39850*/  LDL.LU R19, [R1+0x2060] ;  /* 0x0020600001137983 */ /* 0x000ea20000300800 */
[----:B----4-:R-:W-:-:S05]  /*39860*/  IMAD.X R15, R15, 0x1, R0, P1 ;  /* 0x000000010f0f7824 */ /* 0x010fca00008e0600 */
[----:B------:R0:W-:Y:S04]  /*39870*/  STL [R1+0x1070], R15 ;  /* 0x0010700f01007387 */ /* 0x0001e80000100800 */
[----:B0-----:R-:W4:Y:S01]  /*39880*/  LDL.LU R15, [R1+0x1060] ;  /* 0x00106000010f7983 */ /* 0x001f220000300800 */
[----:B---3--:R-:W-:Y:S01]  /*39890*/  IADD3 R17, P1, R17, R11, RZ ;  /* 0x0000000b11117210 */ /* 0x008fe20007f3e0ff */
[----:B--2---:R-:W-:-:S05]  /*398a0*/  IMAD.X R216, R216, 0x1, R0, P2 ;  /* 0x00000001d8d87824 */ /* 0x004fca00010e0600 */
[----:B------:R0:W-:Y:S04]  /*398b0*/  STL [R1+0x1068], R216 ;  /* 0x001068d801007387 */ /* 0x0001e80000100800 */
[----:B------:R1:W-:Y:S01]  /*398c0*/  STL [R1+0x1044], R17 ;  /* 0x0010441101007387 */ /* 0x0003e20000100800 */
[----:B0-----:R-:W0:Y:S03]  /*398d0*/  LDC R216, c[0x0][0x23c] ;  /* 0x00008f00ffd87b82 */ /* 0x001e260000000800 */
[----:B-1----:R-:W2:Y:S01]  /*398e0*/  LDL.LU R17, [R1+0x2034] ;  /* 0x0020340001117983 */ /* 0x002ea20000300800 */
[----:B----4-:R-:W-:Y:S02]  /*398f0*/  IMAD.X R15, R15, 0x1, R0, P3 ;  /* 0x000000010f0f7824 */ /* 0x010fe400018e0600 */
[----:B0-----:R-:W-:-:S04]  /*39900*/  IMAD.SHL.U32 R216, R216, 0x80, RZ ;  /* 0x00000080d8d87824 */ /* 0x001fc800078e00ff */
[----:B------:R-:W-:-:S05]  /*39910*/  IMAD.SHL.U32 R216, R216, 0x2, RZ ;  /* 0x00000002d8d87824 */ /* 0x000fca00078e00ff */
[----:B------:R-:W-:-:S05]  /*39920*/  IADD3 R19, P2, R19, R216, RZ ;  /* 0x000000d813137210 */ /* 0x000fca0007f5e0ff */
[----:B------:R0:W-:Y:S04]  /*39930*/  STL [R1+0x2060], R19 ;  /* 0x0020601301007387 */ /* 0x0001e80000100800 */
[----:B0-----:R-:W3:Y:S04]  /*39940*/  LDL.LU R19, [R1+0x1058] ;  /* 0x0010580001137983 */ /* 0x001ee80000300800 */
[----:B------:R0:W-:Y:S04]  /*39950*/  STL [R1+0x1060], R15 ;  /* 0x0010600f01007387 */ /* 0x0001e80000100800 */
[----:B------:R-:W4:Y:S04]  /*39960*/  LDL.LU R11, [R1+0x2058] ;  /* 0x00205800010b7983 */ /* 0x000f280000300800 */
[----:B0-----:R-:W4:Y:S01]  /*39970*/  LDL.LU R15, [R1+0x1050] ;  /* 0x00105000010f7983 */ /* 0x001f220000300800 */
[----:B--2---:R-:W-:-:S05]  /*39980*/  IADD3 R17, P3, R17, R216, RZ ;  /* 0x000000d811117210 */ /* 0x004fca0007f7e0ff */
[----:B------:R0:W-:Y:S04]  /*39990*/  STL [R1+0x2034], R17 ;  /* 0x0020341101007387 */ /* 0x0001e80000100800 */
[----:B0-----:R-:W2:Y:S01]  /*399a0*/  LDL.LU R17, [R1+0x1048] ;  /* 0x0010480001117983 */ /* 0x001ea20000300800 */
[----:B---3--:R-:W-:Y:S01]  /*399b0*/  IMAD.X R19, R19, 0x1, R0, P4 ;  /* 0x0000000113137824 */ /* 0x008fe200020e0600 */
[----:B----4-:R-:W-:-:S04]  /*399c0*/  IADD3 R11, P4, R11, R216, RZ ;  /* 0x000000d80b0b7210 */ /* 0x010fc80007f9e0ff */
[----:B------:R0:W-:Y:S01]  /*399d0*/  STL [R1+0x1058], R19 ;  /* 0x0010581301007387 */ /* 0x0001e20000100800 */
[--C-:B------:R-:W-:Y:S01]  /*399e0*/  IMAD.X R15, R15, 0x1, R0.reuse, P5 ;  /* 0x000000010f0f7824 */ /* 0x100fe200028e0600 */
[----:B------:R-:W-:Y:S02]  /*399f0*/  IADD3 R2, P5, R2, R216, RZ ;  /* 0x000000d802027210 */ /* 0x000fe40007fbe0ff */
[----:B0-----:R-:W3:Y:S04]  /*39a00*/  LDL.LU R19, [R1+0x2050] ;  /* 0x0020500001137983 */ /* 0x001ee80000300800 */
[----:B------:R-:W-:Y:S04]  /*39a10*/  STL [R1+0x2058], R11 ;  /* 0x0020580b01007387 */ /* 0x000fe80000100800 */
[----:B------:R-:W-:Y:S04]  /*39a20*/  STL [R1+0x1050], R15 ;  /* 0x0010500f01007387 */ /* 0x000fe80000100800 */
[----:B------:R0:W-:Y:S04]  /*39a30*/  STL [R1+0x2054], R2 ;  /* 0x0020540201007387 */ /* 0x0001e80000100800 */
[----:B0-----:R-:W4:Y:S01]  /*39a40*/  LDL.LU R2, [R1+0x2100] ;  /* 0x0021000001027983 */ /* 0x001f220000300800 */
[----:B--2---:R-:W-:-:S05]  /*39a50*/  IMAD.X R17, R17, 0x1, R0, P6 ;  /* 0x0000000111117824 */ /* 0x004fca00030e0600 */
[----:B------:R0:W-:Y:S04]  /*39a60*/  STL [R1+0x1048], R17 ;  /* 0x0010481101007387 */ /* 0x0001e80000100800 */
[----:B------:R-:W2:Y:S01]  /*39a70*/  LDL.LU R15, [R1+0x204c] ;  /* 0x00204c00010f7983 */ /* 0x000ea20000300800 */
[----:B---3--:R-:W-:-:S05]  /*39a80*/  IADD3 R19, P6, R19, R216, RZ ;  /* 0x000000d813137210 */ /* 0x008fca0007fde0ff */
[----:B------:R-:W-:Y:S04]  /*39a90*/  STL [R1+0x2050], R19 ;  /* 0x0020501301007387 */ /* 0x000fe80000100800 */
[----:B0-----:R-:W3:Y:S01]  /*39aa0*/  LDL.LU R17, [R1+0x205c] ;  /* 0x00205c0001117983 */ /* 0x001ee20000300800 */
[----:B----4-:R-:W-:-:S05]  /*39ab0*/  IMAD.X R2, R2, 0x1, R0, P1 ;  /* 0x0000000102027824 */ /* 0x010fca00008e0600 */
[----:B------:R0:W-:Y:S04]  /*39ac0*/  STL [R1+0x1040], R2 ;  /* 0x0010400201007387 */ /* 0x0001e80000100800 */
[----:B0-----:R-:W3:Y:S04]  /*39ad0*/  LDL.LU R2, [R1+0x20fc] ;  /* 0x0020fc0001027983 */ /* 0x001ee80000300800 */
[----:B------:R-:W4:Y:S04]  /*39ae0*/  LDL.LU R11, [R1+0x2048] ;  /* 0x00204800010b7983 */ /* 0x000f280000300800 */
[----:B------:R-:W4:Y:S01]  /*39af0*/  LDL.LU R19, [R1+0x103c] ;  /* 0x00103c0001137983 */ /* 0x000f220000300800 */
[----:B--2---:R-:W-:-:S05]  /*39b00*/  IADD3 R15, P1, R15, R216, RZ ;  /* 0x000000d80f0f7210 */ /* 0x004fca0007f3e0ff */
[----:B------:R0:W-:Y:S04]  /*39b10*/  STL [R1+0x204c], R15 ;  /* 0x00204c0f01007387 */ /* 0x0001e80000100800 */
[----:B0-----:R-:W2:Y:S01]  /*39b20*/  LDL.LU R15, [R1+0x2044] ;  /* 0x00204400010f7983 */ /* 0x001ea20000300800 */
[----:B---3--:R-:W-:-:S05]  /*39b30*/  IMAD.X R17, R17, 0x1, R2, P2 ;  /* 0x0000000111117824 */ /* 0x008fca00010e0602 */
[----:B------:R0:W-:Y:S04]  /*39b40*/  STL [R1+0x205c], R17 ;  /* 0x00205c1101007387 */ /* 0x0001e80000100800 */
[----:B0-----:R-:W3:Y:S01]  /*39b50*/  LDL.LU R17, [R1+0x2030] ;  /* 0x0020300001117983 */ /* 0x001ee20000300800 */
[----:B----4-:R-:W-:Y:S01]  /*39b60*/  IADD3 R11, P2, R11, R216, RZ ;  /* 0x000000d80b0b7210 */ /* 0x010fe20007f5e0ff */
[----:B------:R-:W-:-:S04]  /*39b70*/  IMAD.X R19, R19, 0x1, R2, P3 ;  /* 0x0000000113137824 */ /* 0x000fc800018e0602 */
[----:B------:R-:W-:Y:S04]  /*39b80*/  STL [R1+0x2048], R11 ;  /* 0x0020480b01007387 */ /* 0x000fe80000100800 */
[----:B------:R0:W-:Y:S04]  /*39b90*/  STL [R1+0x103c], R19 ;  /* 0x00103c1301007387 */ /* 0x0001e80000100800 */
[----:B0-----:R-:W4:Y:S01]  /*39ba0*/  LDL.LU R19, [R1+0x2040] ;  /* 0x0020400001137983 */ /* 0x001f220000300800 */
[----:B--2---:R-:W-:-:S05]  /*39bb0*/  IADD3 R15, P3, R15, R216, RZ ;  /* 0x000000d80f0f7210 */ /* 0x004fca0007f7e0ff */
[----:B------:R0:W-:Y:S04]  /*39bc0*/  STL [R1+0x2044], R15 ;  /* 0x0020440f01007387 */ /* 0x0001e80000100800 */
[----:B0-----:R-:W2:Y:S01]  /*39bd0*/  LDL.LU R15, [R1+0x202c] ;  /* 0x00202c00010f7983 */ /* 0x001ea20000300800 */
[----:B---3--:R-:W-:-:S05]  /*39be0*/  IMAD.X R17, R17, 0x1, R2, P4 ;  /* 0x0000000111117824 */ /* 0x008fca00020e0602 */
[----:B------:R0:W-:Y:S04]  /*39bf0*/  STL [R1+0x2030], R17 ;  /* 0x0020301101007387 */ /* 0x0001e80000100800 */
[----:B------:R-:W3:Y:S04]  /*39c00*/  LDL.LU R11, [R1+0x2038] ;  /* 0x00203800010b7983 */ /* 0x000ee80000300800 */
[----:B0-----:R-:W3:Y:S01]  /*39c10*/  LDL.LU R17, [R1+0x2028] ;  /* 0x0020280001117983 */ /* 0x001ee20000300800 */
[----:B----4-:R-:W-:-:S05]  /*39c20*/  IADD3 R19, P4, R19, R216, RZ ;  /* 0x000000d813137210 */ /* 0x010fca0007f9e0ff */
[----:B------:R0:W-:Y:S04]  /*39c30*/  STL [R1+0x2040], R19 ;  /* 0x0020401301007387 */ /* 0x0001e80000100800 */
[----:B0-----:R-:W4:Y:S01]  /*39c40*/  LDL.LU R19, [R1+0x1030] ;  /* 0x0010300001137983 */ /* 0x001f220000300800 */
[----:B--2---:R-:W-:-:S05]  /*39c50*/  IMAD.X R15, R15, 0x1, R2, P5 ;  /* 0x000000010f0f7824 */ /* 0x004fca00028e0602 */
[----:B------:R0:W-:Y:S04]  /*39c60*/  STL [R1+0x202c], R15 ;  /* 0x00202c0f01007387 */ /* 0x0001e80000100800 */
[----:B0-----:R-:W2:Y:S01]  /*39c70*/  LDL.LU R15, [R1+0x2024] ;  /* 0x00202400010f7983 */ /* 0x001ea20000300800 */
[----:B---3--:R-:W-:-:S05]  /*39c80*/  IADD3 R11, P5, R11, R216, RZ ;  /* 0x000000d80b0b7210 */ /* 0x008fca0007fbe0ff */
[----:B------:R-:W-:Y:S01]  /*39c90*/  STL [R1+0x2038], R11 ;  /* 0x0020380b01007387 */ /* 0x000fe20000100800 */
[----:B------:R-:W-:-:S05]  /*39ca0*/  IMAD.X R17, R17, 0x1, R2, P6 ;  /* 0x0000000111117824 */ /* 0x000fca00030e0602 */
[----:B------:R0:W-:Y:S04]  /*39cb0*/  STL [R1+0x2028], R17 ;  /* 0x0020281101007387 */ /* 0x0001e80000100800 */
[----:B0-----:R-:W3:Y:S01]  /*39cc0*/  LDL.LU R17, [R1+0x1028] ;  /* 0x0010280001117983 */ /* 0x001ee20000300800 */
[----:B----4-:R-:W-:-:S05]  /*39cd0*/  IADD3 R19, P6, R19, R216, RZ ;  /* 0x000000d813137210 */ /* 0x010fca0007fde0ff */
[----:B------:R0:W-:Y:S04]  /*39ce0*/  STL [R1+0x1030], R19 ;  /* 0x0010301301007387 */ /* 0x0001e80000100800 */
[----:B0-----:R-:W4:Y:S01]  /*39cf0*/  LDL.LU R19, [R1+0x2020] ;  /* 0x0020200001137983 */ /* 0x001f220000300800 */
[----:B--2---:R-:W-:-:S05]  /*39d00*/  IMAD.X R15, R15, 0x1, R2, P1 ;  /* 0x000000010f0f7824 */ /* 0x004fca00008e0602 */
[----:B------:R0:W-:Y:S04]  /*39d10*/  STL [R1+0x2024], R15 ;  /* 0x0020240f01007387 */ /* 0x0001e80000100800 */
[----:B------:R-:W2:Y:S04]  /*39d20*/  LDL.LU R11, [R1+0x1020] ;  /* 0x00102000010b7983 */ /* 0x000ea80000300800 */
[----:B0-----:R-:W2:Y:S01]  /*39d30*/  LDL.LU R15, [R1+0x1038] ;  /* 0x00103800010f7983 */ /* 0x001ea20000300800 */
[----:B---3--:R-:W-:-:S05]  /*39d40*/  IADD3 R17, P1, R17, R216, RZ ;  /* 0x000000d811117210 */ /* 0x008fca0007f3e0ff */
[----:B------:R0:W-:Y:S04]  /*39d50*/  STL [R1+0x1028], R17 ;  /* 0x0010281101007387 */ /* 0x0001e80000100800 */
[----:B0-----:R-:W3:Y:S01]  /*39d60*/  LDL.LU R17, [R1+0x1018] ;  /* 0x0010180001117983 */ /* 0x001ee20000300800 */
[----:B----4-:R-:W-:-:S05]  /*39d70*/  IMAD.X R19, R19, 0x1, R2, P2 ;  /* 0x0000000113137824 */ /* 0x010fca00010e0602 */
[----:B------:R0:W-:Y:S04]  /*39d80*/  STL [R1+0x2020], R19 ;  /* 0x0020201301007387 */ /* 0x0001e80000100800 */
[----:B0-----:R-:W4:Y:S01]  /*39d90*/  LDL.LU R19, [R1+0x203c] ;  /* 0x00203c0001137983 */ /* 0x001f220000300800 */
[----:B--2---:R-:W-:-:S05]  /*39da0*/  IADD3 R11, P2, R11, R216, RZ ;  /* 0x000000d80b0b7210 */ /* 0x004fca0007f5e0ff */
[----:B------:R-:W-:Y:S01]  /*39db0*/  STL [R1+0x1020], R11 ;  /* 0x0010200b01007387 */ /* 0x000fe20000100800 */
[----:B------:R-:W-:-:S05]  /*39dc0*/  IMAD.X R15, R15, 0x1, R2, P3 ;  /* 0x000000010f0f7824 */ /* 0x000fca00018e0602 */
[----:B------:R0:W-:Y:S04]  /*39dd0*/  STL [R1+0x1038], R15 ;  /* 0x0010380f01007387 */ /* 0x0001e80000100800 */
[----:B0-----:R-:W2:Y:S01]  /*39de0*/  LDL.LU R15, [R1+0x1010] ;  /* 0x00101000010f7983 */ /* 0x001ea20000300800 */
[----:B---3--:R-:W-:-:S05]  /*39df0*/  IADD3 R17, P3, R17, R216, RZ ;  /* 0x000000d811117210 */ /* 0x008fca0007f7e0ff */
[----:B------:R0:W-:Y:S04]  /*39e00*/  STL [R1+0x1018], R17 ;  /* 0x0010181101007387 */ /* 0x0001e80000100800 */
[----:B0-----:R-:W3:Y:S01]  /*39e10*/  LDL.LU R17, [R1+0x1034] ;  /* 0x0010340001117983 */ /* 0x001ee20000300800 */
[----:B----4-:R-:W-:-:S05]  /*39e20*/  IMAD.X R19, R19, 0x1, R2, P4 ;  /* 0x0000000113137824 */ /* 0x010fca00020e0602 */
[----:B------:R0:W-:Y:S04]  /*39e30*/  STL [R1+0x203c], R19 ;  /* 0x00203c1301007387 */ /* 0x0001e80000100800 */
[----:B------:R-:W4:Y:S04]  /*39e40*/  LDL.LU R11, [R1+0x1008] ;  /* 0x00100800010b7983 */ /* 0x000f280000300800 */
[----:B0-----:R-:W4:Y:S01]  /*39e50*/  LDL.LU R19, [R1+0x102c] ;  /* 0x00102c0001137983 */ /* 0x001f220000300800 */
        /* <DEDUP_REMOVED lines=394> */
[----:B------:R-:W3:Y:S01]  /*3b700*/  LDL.LU R11, [R1+0xdf8] ;  /* 0x000df800010b7983 */ /* 0x000ee20000300800 */
[----:B0-----:R-:W-:-:S03]  /*3b710*/  IMAD.MOV.U32 R17, RZ, RZ, R21 ;  /* 0x000000ffff117224 */ /* 0x001fc600078e0015 */
[----:B------:R-:W3:Y:S01]  /*3b720*/  LDL.LU R21, [R1+0xe1c] ;  /* 0x000e1c0001157983 */ /* 0x000ee20000300800 */
        /* <DEDUP_REMOVED lines=9> */
[----:B------:R0:W-:Y:S02]  /*3b7c0*/  STL [R1+0xe1c], R21 ;  /* 0x000e1c1501007387 */ /* 0x0001e40000100800 */
[----:B0-----:R-:W-:Y:S02]  /*3b7d0*/  IMAD.MOV.U32 R21, RZ, RZ, R251 ;  /* 0x000000ffff157224 */ /* 0x001fe400078e00fb */
[----:B------:R-:W3:Y:S01]  /*3b7e0*/  LDL.LU R251, [R1+0xde8] ;  /* 0x000de80001fb7983 */ /* 0x000ee20000300800 */
[----:B----4-:R-:W-:-:S05]  /*3b7f0*/  IADD3 R19, P6, R19, R216, RZ ;  /* 0x000000d813137210 */ /* 0x010fca0007fde0ff */
[----:B------:R0:W-:Y:S04]  /*3b800*/  STL [R1+0xdf0], R19 ;  /* 0x000df01301007387 */ /* 0x0001e80000100800 */
[----:B0-----:R-:W4:Y:S01]  /*3b810*/  LDL.LU R19, [R1+0xe0c] ;  /* 0x000e0c0001137983 */ /* 0x001f220000300800 */
[----:B--2---:R-:W-:-:S05]  /*3b820*/  IMAD.X R15, R15, 0x1, R2, P1 ;  /* 0x000000010f0f7824 */ /* 0x004fca00008e0602 */
[----:B------:R0:W-:Y:S04]  /*3b830*/  STL [R1+0xe14], R15 ;  /* 0x000e140f01007387 */ /* 0x0001e80000100800 */
[----:B------:R-:W2:Y:S01]  /*3b840*/  LDL.LU R11, [R1+0xe04] ;  /* 0x000e0400010b7983 */ /* 0x000ea20000300800 */
[----:B0-----:R-:W-:-:S03]  /*3b850*/  IMAD.MOV.U32 R15, RZ, RZ, R17 ;  /* 0x000000ffff0f7224 */ /* 0x001fc600078e0011 */
[----:B------:R-:W2:Y:S01]  /*3b860*/  LDL.LU R17, [R1+0xdd8] ;  /* 0x000dd80001117983 */ /* 0x000ea20000300800 */
[----:B---3--:R-:W-:-:S05]  /*3b870*/  IADD3 R251, P1, R251, R216, RZ ;  /* 0x000000d8fbfb7210 */ /* 0x008fca0007f3e0ff */
[----:B------:R0:W-:Y:S02]  /*3b880*/  STL [R1+0xde8], R251 ;  /* 0x000de8fb01007387 */ /* 0x0001e40000100800 */
[----:B0-----:R-:W-:Y:S02]  /*3b890*/  IMAD.MOV.U32 R251, RZ, RZ, R244 ;  /* 0x000000fffffb7224 */ /* 0x001fe400078e00f4 */
[----:B------:R-:W3:Y:S01]  /*3b8a0*/  LDL.LU R244, [R1+0xdfc] ;  /* 0x000dfc0001f47983 */ /* 0x000ee20000300800 */
[----:B----4-:R-:W-:Y:S01]  /*3b8b0*/  IMAD.X R19, R19, 0x1, R2, P2 ;  /* 0x0000000113137824 */ /* 0x010fe200010e0602 */
[----:B------:R-:W-:-:S04]  /*3b8c0*/  IADD3 R241, P2, R241, R216, RZ ;  /* 0x000000d8f1f17210 */ /* 0x000fc80007f5e0ff */
[----:B------:R0:W-:Y:S04]  /*3b8d0*/  STL [R1+0xe0c], R19 ;  /* 0x000e0c1301007387 */ /* 0x0001e80000100800 */
[----:B0-----:R-:W4:Y:S04]  /*3b8e0*/  LDL.LU R19, [R1+0xdd0] ;  /* 0x000dd00001137983 */ /* 0x001f280000300800 */
[----:B------:R0:W-:Y:S04]  /*3b8f0*/  STL [R1+0xde0], R241 ;  /* 0x000de0f101007387 */ /* 0x0001e80000100800 */
[----:B0-----:R0:W5:Y:S01]  /*3b900*/  LDL.LU R241, [R1+0x20f8] ;  /* 0x0020f80001f17983 */ /* 0x0011620000300800 */
[----:B--2---:R-:W-:-:S05]  /*3b910*/  IMAD.X R11, R11, 0x1, R2, P3 ;  /* 0x000000010b0b7824 */ /* 0x004fca00018e0602 */
[----:B------:R-:W-:Y:S01]  /*3b920*/  STL [R1+0xe04], R11 ;  /* 0x000e040b01007387 */ /* 0x000fe20000100800 */
[----:B------:R-:W-:-:S05]  /*3b930*/  IADD3 R17, P3, R17, R216, RZ ;  /* 0x000000d811117210 */ /* 0x000fca0007f7e0ff */
[----:B------:R1:W-:Y:S02]  /*3b940*/  STL [R1+0xdd8], R17 ;  /* 0x000dd81101007387 */ /* 0x0003e40000100800 */
[----:B-1----:R-:W-:Y:S02]  /*3b950*/  IMAD.MOV.U32 R17, RZ, RZ, R242 ;  /* 0x000000ffff117224 */ /* 0x002fe400078e00f2 */
[----:B------:R-:W-:Y:S02]  /*3b960*/  IMAD.MOV.U32 R242, RZ, RZ, R222 ;  /* 0x000000fffff27224 */ /* 0x000fe400078e00de */
[----:B------:R-:W2:Y:S01]  /*3b970*/  LDL.LU R222, [R1+0xdc8] ;  /* 0x000dc80001de7983 */ /* 0x000ea20000300800 */
[----:B---3--:R-:W-:-:S05]  /*3b980*/  IMAD.X R244, R244, 0x1, R2, P4 ;  /* 0x00000001f4f47824 */ /* 0x008fca00020e0602 */
[----:B------:R1:W-:Y:S02]  /*3b990*/  STL [R1+0xdfc], R244 ;  /* 0x000dfcf401007387 */ /* 0x0003e40000100800 */
[----:B-1----:R-:W-:Y:S02]  /*3b9a0*/  IMAD.MOV.U32 R244, RZ, RZ, R224 ;  /* 0x000000fffff47224 */ /* 0x002fe400078e00e0 */
[----:B------:R-:W3:Y:S01]  /*3b9b0*/  LDL.LU R224, [R1+0xdc0] ;  /* 0x000dc00001e07983 */ /* 0x000ee20000300800 */
[----:B----4-:R-:W-:Y:S01]  /*3b9c0*/  IADD3 R19, P4, R19, R216, RZ ;  /* 0x000000d813137210 */ /* 0x010fe20007f9e0ff */
[----:B------:R-:W-:-:S04]  /*3b9d0*/  IMAD.X R15, R15, 0x1, R2, P5 ;  /* 0x000000010f0f7824 */ /* 0x000fc800028e0602 */
[----:B------:R1:W-:Y:S04]  /*3b9e0*/  STL [R1+0xdd0], R19 ;  /* 0x000dd01301007387 */ /* 0x0003e80000100800 */
[----:B------:R-:W4:Y:S04]  /*3b9f0*/  LDL.LU R11, [R1+0xdb8] ;  /* 0x000db800010b7983 */ /* 0x000f280000300800 */
[----:B-1----:R-:W4:Y:S04]  /*3ba00*/  LDL.LU R19, [R1+0xddc] ;  /* 0x000ddc0001137983 */ /* 0x002f280000300800 */
[----:B------:R1:W-:Y:S04]  /*3ba10*/  STL [R1+0xdf4], R15 ;  /* 0x000df40f01007387 */ /* 0x0003e80000100800 */
[----:B-1----:R-:W4:Y:S01]  /*3ba20*/  LDL.LU R15, [R1+0xdb0] ;  /* 0x000db000010f7983 */ /* 0x002f220000300800 */
[----:B--2---:R-:W-:Y:S01]  /*3ba30*/  IADD3 R222, P5, R222, R216, RZ ;  /* 0x000000d8dede7210 */ /* 0x004fe20007fbe0ff */
[----:B------:R-:W-:-:S04]  /*3ba40*/  IMAD.MOV.U32 R216, RZ, RZ, R251 ;  /* 0x000000ffffd87224 */ /* 0x000fc800078e00fb */
[----:B------:R-:W-:Y:S01]  /*3ba50*/  IMAD.X R216, R216, 0x1, R2, P6 ;  /* 0x00000001d8d87824 */ /* 0x000fe200030e0602 */
[----:B------:R1:W-:Y:S04]  /*3ba60*/  STL [R1+0xdc8], R222 ;  /* 0x000dc8de01007387 */ /* 0x0003e80000100800 */
[----:B-1----:R0:W5:Y:S04]  /*3ba70*/  LDL.LU R222, [R1+0x20f4] ;  /* 0x0020f40001de7983 */ /* 0x0021680000300800 */
[----:B------:R-:W2:Y:S04]  /*3ba80*/  LDL.LU R251, [R1+0xdd4] ;  /* 0x000dd40001fb7983 */ /* 0x000ea80000300800 */
[----:B------:R1:W-:Y:S02]  /*3ba90*/  STL [R1+0xdec], R216 ;  /* 0x000decd801007387 */ /* 0x0003e40000100800 */
[----:B-1----:R-:W1:Y:S02]  /*3baa0*/  LDC R216, c[0x0][0x23c] ;  /* 0x00008f00ffd87b82 */ /* 0x002e640000000800 */
[----:B-1----:R-:W-:-:S04]  /*3bab0*/  IMAD.SHL.U32 R216, R216, 0x80, RZ ;  /* 0x00000080d8d87824 */ /* 0x002fc800078e00ff */
[----:B------:R-:W-:-:S05]  /*3bac0*/  IMAD.SHL.U32 R216, R216, 0x2, RZ ;  /* 0x00000002d8d87824 */ /* 0x000fca00078e00ff */
[----:B---3--:R-:W-:-:S05]  /*3bad0*/  IADD3 R224, P6, R224, R216, RZ ;  /* 0x000000d8e0e07210 */ /* 0x008fca0007fde0ff */
[----:B------:R1:W-:Y:S04]  /*3bae0*/  STL [R1+0xdc0], R224 ;  /* 0x000dc0e001007387 */ /* 0x0003e80000100800 */
[----:B-1----:R0:W5:Y:S04]  /*3baf0*/  LDL.LU R224, [R1+0x20f0] ;  /* 0x0020f00001e07983 */ /* 0x0021680000300800 */
[----:B------:R-:W3:Y:S01]  /*3bb00*/  LDL.LU R216, [R1+0xde4] ;  /* 0x000de40001d87983 */ /* 0x000ee20000300800 */
[--C-:B----4-:R-:W-:Y:S02]  /*3bb10*/  IMAD.X R19, R19, 0x1, R2.reuse, P2 ;  /* 0x0000000113137824 */ /* 0x110fe400010e0602 */
[----:B------:R-:W-:-:S02]  /*3bb20*/  IMAD.X R228, R228, 0x1, R2, P4 ;  /* 0x00000001e4e47824 */ /* 0x000fc400020e0602 */
[--C-:B--2---:R-:W-:Y:S02]  /*3bb30*/  IMAD.X R251, R251, 0x1, R2.reuse, P3 ;  /* 0x00000001fbfb7824 */ /* 0x104fe400018e0602 */
[----:B---3--:R-:W-:-:S05]  /*3bb40*/  IMAD.X R216, R216, 0x1, R2, P1 ;  /* 0x00000001d8d87824 */ /* 0x008fca00008e0602 */
[----:B------:R1:W-:Y:S02]  /*3bb50*/  STL [R1+0xde4], R216 ;  /* 0x000de4d801007387 */ /* 0x0003e40000100800 */
[----:B-1----:R-:W1:Y:S02]  /*3bb60*/  LDC R216, c[0x0][0x23c] ;  /* 0x00008f00ffd87b82 */ /* 0x002e640000000800 */
[----:B-1----:R-:W-:-:S04]  /*3bb70*/  IMAD.SHL.U32 R216, R216, 0x80, RZ ;  /* 0x00000080d8d87824 */ /* 0x002fc800078e00ff */
[----:B------:R-:W-:-:S05]  /*3bb80*/  IMAD.SHL.U32 R216, R216, 0x2, RZ ;  /* 0x00000002d8d87824 */ /* 0x000fca00078e00ff */
[-C--:B------:R-:W-:Y:S02]  /*3bb90*/  IADD3 R11, P1, R11, R216.reuse, RZ ;  /* 0x000000d80b0b7210 */ /* 0x080fe40007f3e0ff */
[----:B------:R-:W-:-:S03]  /*3bba0*/  IADD3 R15, P2, R15, R216, RZ ;  /* 0x000000d80f0f7210 */ /* 0x000fc60007f5e0ff */
[----:B------:R-:W-:Y:S04]  /*3bbb0*/  STL [R1+0xdb8], R11 ;  /* 0x000db80b01007387 */ /* 0x000fe80000100800 */
[----:B------:R1:W-:Y:S01]  /*3bbc0*/  STL [R1+0xddc], R19 ;  /* 0x000ddc1301007387 */ /* 0x0003e20000100800 */
[-C--:B------:R-:W-:Y:S02]  /*3bbd0*/  IADD3 R220, P3, R220, R216.reuse, RZ ;  /* 0x000000d8dcdc7210 */ /* 0x080fe40007f7e0ff */
[----:B------:R-:W-:Y:S01]  /*3bbe0*/  IADD3 R232, P4, R232, R216, RZ ;  /* 0x000000d8e8e87210 */ /* 0x000fe20007f9e0ff */
[----:B-1----:R-:W-:Y:S02]  /*3bbf0*/  IMAD.MOV.U32 R19, RZ, RZ, R234 ;  /* 0x000000ffff137224 */ /* 0x002fe400078e00ea */
[----:B------:R-:W2:Y:S04]  /*3bc00*/  LDL.LU R234, [R1+0xd98] ;  /* 0x000d980001ea7983 */ /* 0x000ea80000300800 */
[----:B------:R1:W-:Y:S02]  /*3bc10*/  STL [R1+0xdb0], R15 ;  /* 0x000db00f01007387 */ /* 0x0003e40000100800 */
[----:B-1----:R-:W-:-:S02]  /*3bc20*/  IMAD.MOV.U32 R15, RZ, RZ, R17 ;  /* 0x000000ffff0f7224 */ /* 0x002fc400078e0011 */
[----:B------:R-:W-:Y:S02]  /*3bc30*/  IMAD.MOV.U32 R17, RZ, RZ, R242 ;  /* 0x000000ffff117224 */ /* 0x000fe400078e00f2 */
[----:B------:R-:W3:Y:S04]  /*3bc40*/  LDL.LU R242, [R1+0xd90] ;  /* 0x000d900001f27983 */ /* 0x000ee80000300800 */
[----:B------:R1:W-:Y:S04]  /*3bc50*/  STL [R1+0xdd4], R251 ;  /* 0x000dd4fb01007387 */ /* 0x0003e80000100800 */
[----:B------:R-:W4:Y:S01]  /*3bc60*/  LDL.LU R11, [R1+0xd88] ;  /* 0x000d8800010b7983 */ /* 0x000f220000300800 */
[----:B-1----:R-:W-:-:S03]  /*3bc70*/  IMAD.MOV.U32 R251, RZ, RZ, R218 ;  /* 0x000000fffffb7224 */ /* 0x002fc600078e00da */
[----:B------:R-:W4:Y:S04]  /*3bc80*/  LDL.LU R218, [R1+0xdac] ;  /* 0x000dac0001da7983 */ /* 0x000f280000300800 */
[----:B------:R1:W-:Y:S04]  /*3bc90*/  STL [R1+0xda8], R220 ;  /* 0x000da8dc01007387 */ /* 0x0003e80000100800 */
[----:B-1----:R-:W4:Y:S04]  /*3bca0*/  LDL.LU R220, [R1+0xd80] ;  /* 0x000d800001dc7983 */ /* 0x002f280000300800 */
[----:B------:R1:W-:Y:S04]  /*3bcb0*/  STL [R1+0xdcc], R228 ;  /* 0x000dcce401007387 */ /* 0x0003e80000100800 */
[----:B-1----:R-:W4:Y:S04]  /*3bcc0*/  LDL.LU R228, [R1+0xda4] ;  /* 0x000da40001e47983 */ /* 0x002f280000300800 */
[----:B------:R1:W-:Y:S04]  /*3bcd0*/  STL [R1+0xda0], R232 ;  /* 0x000da0e801007387 */ /* 0x0003e80000100800 */
[----:B-1----:R0:W5:Y:S04]  /*3bce0*/  LDL.LU R232, [R1+0x20ec] ;  /* 0x0020ec0001e87983 */ /* 0x0021680000300800 */
[----:B------:R-:W2:Y:S02]  /*3bcf0*/  LDL.LU R216, [R1+0xdc4] ;  /* 0x000dc40001d87983 */ /* 0x000ea40000300800 */
[----:B--2---:R-:W-:-:S05]  /*3bd00*/  IMAD.X R216, R216, 0x1, R2, P5 ;  /* 0x00000001d8d87824 */ /* 0x004fca00028e0602 */
[----:B------:R1:W-:Y:S02]  /*3bd10*/  STL [R1+0xdc4], R216 ;  /* 0x000dc4d801007387 */ /* 0x0003e40000100800 */
[----:B-1----:R-:W1:Y:S02]  /*3bd20*/  LDC R216, c[0x0][0x23c] ;  /* 0x00008f00ffd87b82 */ /* 0x002e640000000800 */
[----:B-1----:R-:W-:-:S04]  /*3bd30*/  IMAD.SHL.U32 R216, R216, 0x80, RZ ;  /* 0x00000080d8d87824 */ /* 0x002fc800078e00ff */
[----:B------:R-:W-:-:S05]  /*3bd40*/  IMAD.SHL.U32 R216, R216, 0x2, RZ ;  /* 0x00000002d8d87824 */ /* 0x000fca00078e00ff */
[----:B------:R-:W-:-:S05]  /*3bd50*/  IADD3 R234, P5, R234, R216, RZ ;  /* 0x000000d8eaea7210 */ /* 0x000fca0007fbe0ff */
        /* <DEDUP_REMOVED lines=8> */
[----:B---3--:R-:W-:-:S05]  /*3bde0*/  IADD3 R242, P6, R242, R216, RZ ;  /* 0x000000d8f2f27210 */ /* 0x008fca0007fde0ff */
[----:B------:R1:W-:Y:S04]  /*3bdf0*/  STL [R1+0xd90], R242 ;  /* 0x000d90f201007387 */ /* 0x0003e80000100800 */
[----:B-1----:R0:W5:Y:S04]  /*3be00*/  LDL.LU R242, [R1+0x20e4] ;  /* 0x0020e40001f27983 */ /* 0x0021680000300800 */
[----:B------:R-:W2:Y:S01]  /*3be10*/  LDL.LU R216, [R1+0xdb4] ;  /* 0x000db40001d87983 */ /* 0x000ea20000300800 */
[--C-:B----4-:R-:W-:Y:S02]  /*3be20*/  IMAD.X R218, R218, 0x1, R2.reuse, P2 ;  /* 0x00000001dada7824 */ /* 0x110fe400010e0602 */
[----:B------:R-:W-:-:S02]  /*3be30*/  IMAD.X R228, R228, 0x1, R2, P3 ;  /* 0x00000001e4e47824 */ /* 0x000fc400018e0602 */
[--C-:B------:R-:W-:Y:S02]  /*3be40*/  IMAD.X R19, R19, 0x1, R2.reuse, P4 ;  /* 0x0000000113137824 */ /* 0x100fe400020e0602 */
[--C-:B------:R-:W-:Y:S02]  /*3be50*/  IMAD.X R15, R15, 0x1, R2.reuse, P5 ;  /* 0x000000010f0f7824 */ /* 0x100fe400028e0602 */
[----:B--2---:R-:W-:-:S05]  /*3be60*/  IMAD.X R216, R216, 0x1, R2, P1 ;  /* 0x00000001d8d87824 */ /* 0x004fca00008e0602 */
[----:B------:R1:W-:Y:S02]  /*3be70*/  STL [R1+0xdb4], R216 ;  /* 0x000db4d801007387 */ /* 0x0003e40000100800 */
[----:B-1----:R-:W1:Y:S02]  /*3be80*/  LDC R216, c[0x0][0x23c] ;  /* 0x00008f00ffd87b82 */ /* 0x002e640000000800 */
[----:B-1----:R-:W-:-:S04]  /*3be90*/  IMAD.SHL.U32 R216, R216, 0x80, RZ ;  /* 0x00000080d8d87824 */ /* 0x002fc800078e00ff */
[----:B------:R-:W-:-:S05]  /*3bea0*/  IMAD.SHL.U32 R216, R216, 0x2, RZ ;  /* 0x00000002d8d87824 */ /* 0x000fca00078e00ff */
[-C--:B------:R-:W-:Y:S02]  /*3beb0*/  IADD3 R11, P1, R11, R216.reuse, RZ ;  /* 0x000000d80b0b7210 */ /* 0x080fe40007f3e0ff */
[-C--:B------:R-:W-:Y:S02]  /*3bec0*/  IADD3 R220, P2, R220, R216.reuse, RZ ;  /* 0x000000d8dcdc7210 */ /* 0x080fe40007f5e0ff */
[-C--:B------:R-:W-:Y:S01]  /*3bed0*/  IADD3 R9, P3, R9, R216.reuse, RZ ;  /* 0x000000d809097210 */ /* 0x080fe20007f7e0ff */
[----:B------:R-:W-:Y:S04]  /*3bee0*/  STL [R1+0xd88], R11 ;  /* 0x000d880b01007387 */ /* 0x000fe80000100800 */
[----:B------:R1:W-:Y:S01]  /*3bef0*/  STL [R1+0xdac], R218 ;  /* 0x000dacda01007387 */ /* 0x0003e20000100800 */
[----:B------:R-:W-:-:S03]  /*3bf00*/  IADD3 R21, P4, R21, R216, RZ ;  /* 0x000000d815157210 */ /* 0x000fc60007f9e0ff */
[----:B-1----:R-:W2:Y:S04]  /*3bf10*/  LDL.LU R218, [R1+0xd58] ;  /* 0x000d580001da7983 */ /* 0x002ea80000300800 */
[----:B------:R1:W-:Y:S01]  /*3bf20*/  STL [R1+0xd80], R220 ;  /* 0x000d80dc01007387 */ /* 0x0003e20000100800 */
[----:B------:R-:W-:-:S03]  /*3bf30*/  IADD3 R244, P5, R244, R216, RZ ;  /* 0x000000d8f4f47210 */ /* 0x000fc60007fbe0ff */
[----:B-1----:R-:W3:Y:S04]  /*3bf40*/  LDL.LU R220, [R1+0xd50] ;  /* 0x000d500001dc7983 */ /* 0x002ee80000300800 */
[----:B------:R1:W-:Y:S01]  /*3bf50*/  STL [R1+0xda4], R228 ;  /* 0x000da4e401007387 */ /* 0x0003e20000100800 */
[----:B------:R-:W-:-:S03]  /*3bf60*/  IMAD.MOV.U32 R216, RZ, RZ, R4 ;  /* 0x000000ffffd87224 */ /* 0x000fc600078e0004 */
[----:B-1----:R-:W4:Y:S04]  /*3bf70*/  LDL.LU R228, [R1+0xd48] ;  /* 0x000d480001e47983 */ /* 0x002f280000300800 */
[----:B------:R1:W-:Y:S04]  /*3bf80*/  STL [R1+0xd78], R9 ;  /* 0x000d780901007387 */ /* 0x0003e80000100800 */
[----:B-1----:R-:W4:Y:S04]  /*3bf90*/  LDL.LU R9, [R1+0xd40] ;  /* 0x000d400001097983 */ /* 0x002f280000300800 */
[----:B------:R1:W-:Y:S01]  /*3bfa0*/  STL [R1+0xd9c], R19 ;  /* 0x000d9c1301007387 */ /* 0x0003e20000100800 */
[----:B------:R-:W-:-:S02]  /*3bfb0*/  IMAD.X R216, R216, 0x1, R2, P6 ;  /* 0x00000001d8d87824 */ /* 0x000fc400030e0602 */
[----:B-1----:R-:W-:Y:S02]  /*3bfc0*/  IMAD.MOV.U32 R19, RZ, RZ, R7 ;  /* 0x000000ffff137224 */ /* 0x002fe400078e0007 */
[----:B------:R-:W4:Y:S04]  /*3bfd0*/  LDL.LU R7, [R1+0xd38] ;  /* 0x000d380001077983 */ /* 0x000f280000300800 */
[----:B------:R1:W-:Y:S02]  /*3bfe0*/  STL [R1+0xd70], R21 ;  /* 0x000d701501007387 */ /* 0x0003e40000100800 */
[----:B-1----:R-:W-:Y:S02]  /*3bff0*/  IMAD.MOV.U32 R21, RZ, RZ, R240 ;  /* 0x000000ffff157224 */ /* 0x002fe400078e00f0 */
[----:B------:R-:W4:Y:S04]  /*3c000*/  LDL.LU R240, [R1+0xd30] ;  /* 0x000d300001f07983 */ /* 0x000f280000300800 */
[----:B------:R1:W-:Y:S04]  /*3c010*/  STL [R1+0xd94], R15 ;  /* 0x000d940f01007387 */ /* 0x0003e80000100800 */
[----:B------:R-:W4:Y:S01]  /*3c020*/  LDL.LU R11, [R1+0xd54] ;  /* 0x000d5400010b7983 */ /* 0x000f220000300800 */
[----:B-1----:R-:W-:-:S02]  /*3c030*/  IMAD.MOV.U32 R15, RZ, RZ, R17 ;  /* 0x000000ffff0f7224 */ /* 0x002fc400078e0011 */
[----:B------:R-:W-:Y:S02]  /*3c040*/  IMAD.MOV.U32 R17, RZ, RZ, R252 ;  /* 0x000000ffff117224 */ /* 0x000fe400078e00fc */
[----:B------:R-:W-:Y:S02]  /*3c050*/  IMAD.MOV.U32 R252, RZ, RZ, R3 ;  /* 0x000000fffffc7224 */ /* 0x000fe400078e0003 */
[----:B------:R-:W4:Y:S04]  /*3c060*/  LDL.LU R3, [R1+0xd28] ;  /* 0x000d280001037983 */ /* 0x000f280000300800 */
[----:B------:R1:W-:Y:S04]  /*3c070*/  STL [R1+0xd68], R244 ;  /* 0x000d68f401007387 */ /* 0x0003e80000100800 */
[----:B-1----:R0:W5:Y:S04]  /*3c080*/  LDL.LU R244, [R1+0x20e0] ;  /* 0x0020e00001f47983 */ /* 0x0021680000300800 */
[----:B------:R-:W4:Y:S04]  /*3c090*/  LDL.LU R4, [R1+0xd4c] ;  /* 0x000d4c0001047983 */ /* 0x000f280000300800 */
        /* <DEDUP_REMOVED lines=31> */
[----:B----4-:R-:W-:-:S05]  /*3c290*/  IADD3 R228, P3, R228, R216, RZ ;  /* 0x000000d8e4e47210 */ /* 0x010fca0007f7e0ff */
        /* <DEDUP_REMOVED lines=10> */
[----:B-1----:R-:W2:Y:S04]  /*3c340*/  LDL.LU R9, [R1+0x20cc] ;  /* 0x0020cc0001097983 */ /* 0x002ea80000300800 */
[----:B------:R-:W3:Y:S02]  /*3c350*/  LDL.LU R216, [R1+0xd64] ;  /* 0x000d640001d87983 */ /* 0x000ee40000300800 */
[----:B---3--:R-:W-:-:S05]  /*3c360*/  IMAD.X R216, R216, 0x1, R2, P5 ;  /* 0x00000001d8d87824 */ /* 0x008fca00028e0602 */
[----:B------:R1:W-:Y:S02]  /*3c370*/  STL [R1+0xd64], R216 ;  /* 0x000d64d801007387 */ /* 0x0003e40000100800 */
[----:B-1----:R-:W1:Y:S02]  /*3c380*/  LDC R216, c[0x0][0x23c] ;  /* 0x00008f00ffd87b82 */ /* 0x002e640000000800 */
[----:B-1----:R-:W-:-:S04]  /*3c390*/  IMAD.SHL.U32 R216, R216, 0x80, RZ ;  /* 0x00000080d8d87824 */ /* 0x002fc800078e00ff */
[----:B------:R-:W-:-:S05]  /*3c3a0*/  IMAD.SHL.U32 R216, R216, 0x2, RZ ;  /* 0x00000002d8d87824 */ /* 0x000fca00078e00ff */
[----:B------:R-:W-:-:S05]  /*3c3b0*/  IADD3 R7, P5, R7, R216, RZ ;  /* 0x000000d807077210 */ /* 0x000fca0007fbe0ff */
[----:B------:R1:W-:Y:S04]  /*3c3c0*/  STL [R1+0xd38], R7 ;  /* 0x000d380701007387 */ /* 0x0003e80000100800 */
[----:B-1----:R-:W3:Y:S04]  /*3c3d0*/  LDL.LU R7, [R1+0x20c8] ;  /* 0x0020c80001077983 */ /* 0x002ee80000300800 */
[----:B------:R-:W4:Y:S01]  /*3c3e0*/  LDL.LU R216, [R1+0xd5c] ;  /* 0x000d5c0001d87983 */ /* 0x000f220000300800 */
[--C-:B------:R-:W-:Y:S02]  /*3c3f0*/  IMAD.X R11, R11, 0x1, R2.reuse, P1 ;  /* 0x000000010b0b7824 */ /* 0x100fe400008e0602 */
[----:B------:R-:W-:-:S02]  /*3c400*/  IMAD.X R4, R4, 0x1, R2, P2 ;  /* 0x0000000104047824 */ /* 0x000fc400010e0602 */
[--C-:B------:R-:W-:Y:S02]  /*3c410*/  IMAD.X R10, R10, 0x1, R2.reuse, P3 ;  /* 0x000000010a0a7824 */ /* 0x100fe400018e0602 */
[--C-:B------:R-:W-:Y:S02]  /*3c420*/  IMAD.X R6, R6, 0x1, R2.reuse, P4 ;  /* 0x0000000106067824 */ /* 0x100fe400020e0602 */
[--C-:B------:R-:W-:Y:S02]  /*3c430*/  IMAD.X R8, R8, 0x1, R2.reuse, P5 ;  /* 0x0000000108087824 */ /* 0x100fe400028e0602 */
[----:B----4-:R-:W-:-:S05]  /*3c440*/  IMAD.X R216, R216, 0x1, R2, P6 ;  /* 0x00000001d8d87824 */ /* 0x010fca00030e0602 */
[----:B------:R1:W-:Y:S02]  /*3c450*/  STL [R1+0xd5c], R216 ;  /* 0x000d5cd801007387 */ /* 0x0003e40000100800 */
[----:B-1----:R-:W1:Y:S02]  /*3c460*/  LDC R216, c[0x0][0x23c] ;  /* 0x00008f00ffd87b82 */ /* 0x002e640000000800 */
[----:B-1----:R-:W-:-:S04]  /*3c470*/  IMAD.SHL.U32 R216, R216, 0x80, RZ ;  /* 0x00000080d8d87824 */ /* 0x002fc800078e00ff */
[----:B------:R-:W-:-:S05]  /*3c480*/  IMAD.SHL.U32 R216, R216, 0x2, RZ ;  /* 0x00000002d8d87824 */ /* 0x000fca00078e00ff */
[-C--:B------:R-:W-:Y:S02]  /*3c490*/  IADD3 R240, P6, R240, R216.reuse, RZ ;  /* 0x000000d8f0f07210 */ /* 0x080fe40007fde0ff */
[-C--:B------:R-:W-:Y:S02]  /*3c4a0*/  IADD3 R3, P1, R3, R216.reuse, RZ ;  /* 0x000000d803037210 */ /* 0x080fe40007f3e0ff */
[-C--:B------:R-:W-:Y:S01]  /*3c4b0*/  IADD3 R5, P2, R5, R216.reuse, RZ ;  /* 0x000000d805057210 */ /* 0x080fe20007f5e0ff */
[----:B------:R1:W-:Y:S01]  /*3c4c0*/  STL [R1+0xd30], R240 ;  /* 0x000d30f001007387 */ /* 0x0003e20000100800 */
[----:B------:R-:W-:-:S03]  /*3c4d0*/  IADD3 R13, P3, R13, R216, RZ ;  /* 0x000000d80d0d7210 */ /* 0x000fc60007f7e0ff */
[----:B-1----:R-:W4:Y:S04]  /*3c4e0*/  LDL.LU R240, [R1+0xcf0] ;  /* 0x000cf00001f07983 */ /* 0x002f280000300800 */
[----:B------:R-:W-:Y:S04]  /*3c4f0*/  STL [R1+0xd54], R11 ;  /* 0x000d540b01007387 */ /* 0x000fe80000100800 */
[----:B------:R1:W-:Y:S01]  /*3c500*/  STL [R1+0xd28], R3 ;  /* 0x000d280301007387 */ /* 0x0003e20000100800 */
[----:B---3--:R-:W-:-:S03]  /*3c510*/  IADD3 R7, P4, R7, R216, RZ ;  /* 0x000000d807077210 */ /* 0x008fc60007f9e0ff */
[----:B-1----:R-:W3:Y:S04]  /*3c520*/  LDL.LU R3, [R1+0xce0] ;  /* 0x000ce00001037983 */ /* 0x002ee80000300800 */
[----:B------:R1:W-:Y:S01]  /*3c530*/  STL [R1+0xd4c], R4 ;  /* 0x000d4c0401007387 */ /* 0x0003e20000100800 */
[----:B--2---:R-:W-:-:S03]  /*3c540*/  IADD3 R9, P5, R9, R216, RZ ;  /* 0x000000d809097210 */ /* 0x004fc60007fbe0ff */
[----:B-1----:R-:W2:Y:S04]  /*3c550*/  LDL.LU R4, [R1+0xcd8] ;  /* 0x000cd80001047983 */ /* 0x002ea80000300800 */
[----:B------:R1:W-:Y:S01]  /*3c560*/  STL [R1+0xd20], R5 ;  /* 0x000d200501007387 */ /* 0x0003e20000100800 */
[----:B------:R-:W-:-:S03]  /*3c570*/  IMAD.X R19, R19, 0x1, R2, P6 ;  /* 0x0000000113137824 */ /* 0x000fc600030e0602 */
[----:B-1----:R-:W2:Y:S04]  /*3c580*/  LDL.LU R5, [R1+0xcd0] ;  /* 0x000cd00001057983 */ /* 0x002ea80000300800 */
[----:B------:R1:W-:Y:S01]  /*3c590*/  STL [R1+0xd44], R10 ;  /* 0x000d440a01007387 */ /* 0x0003e20000100800 */
[----:B------:R-:W-:Y:S01]  /*3c5a0*/  IADD3 R230, P6, R230, R216, RZ ;  /* 0x000000d8e6e67210 */ /* 0x000fe20007fde0ff */
[----:B------:R-:W-:Y:S02]  /*3c5b0*/  IMAD.MOV.U32 R216, RZ, RZ, R21 ;  /* 0x000000ffffd87224 */ /* 0x000fe400078e0015 */
[----:B-1----:R-:W2:Y:S04]  /*3c5c0*/  LDL.LU R10, [R1+0xcc8] ;  /* 0x000cc800010a7983 */ /* 0x002ea80000300800 */
[----:B------:R1:W-:Y:S04]  /*3c5d0*/  STL [R1+0xd18], R13 ;  /* 0x000d180d01007387 */ /* 0x0003e80000100800 */
[----:B-1----:R-:W2:Y:S04]  /*3c5e0*/  LDL.LU R13, [R1+0xcc0] ;  /* 0x000cc000010d7983 */ /* 0x002ea80000300800 */
[----:B------:R1:W-:Y:S01]  /*3c5f0*/  STL [R1+0xd3c], R6 ;  /* 0x000d3c0601007387 */ /* 0x0003e20000100800 */
[----:B------:R-:W-:-:S03]  /*3c600*/  IMAD.X R216, R216, 0x1, R2, P1 ;  /* 0x00000001d8d87824 */ /* 0x000fc600008e0602 */
[----:B-1----:R-:W2:Y:S04]  /*3c610*/  LDL.LU R6, [R1+0xcb8] ;  /* 0x000cb80001067983 */ /* 0x002ea80000300800 */
[----:B------:R1:W-:Y:S04]  /*3c620*/  STL [R1+0xd10], R7 ;  /* 0x000d100701007387 */ /* 0x0003e80000100800 */
[----:B-1----:R-:W2:Y:S04]  /*3c630*/  LDL.LU R7, [R1+0xcb0] ;  /* 0x000cb00001077983 */ /* 0x002ea80000300800 */
[----:B------:R1:W-:Y:S04]  /*3c640*/  STL [R1+0xd34], R8 ;  /* 0x000d340801007387 */ /* 0x0003e80000100800 */
[----:B-1----:R-:W2:Y:S04]  /*3c650*/  LDL.LU R8, [R1+0xca8] ;  /* 0x000ca80001087983 */ /* 0x002ea80000300800 */
[----:B------:R1:W-:Y:S04]  /*3c660*/  STL [R1+0xd08], R9 ;  /* 0x000d080901007387 */ /* 0x0003e80000100800 */
[----:B-1----:R-:W2:Y:S04]  /*3c670*/  LDL.LU R9, [R1+0xca0] ;  /* 0x000ca00001097983 */ /* 0x002ea80000300800 */
[----:B------:R-:W2:Y:S04]  /*3c680*/  LDL.LU R11, [R1+0xc98] ;  /* 0x000c9800010b7983 */ /* 0x000ea80000300800 */
[----:B------:R1:W-:Y:S04]  /*3c690*/  STL [R1+0xd2c], R19 ;  /* 0x000d2c1301007387 */ /* 0x0003e80000100800 */
[----:B-1----:R-:W2:Y:S04]  /*3c6a0*/  LDL.LU R19, [R1+0xcbc] ;  /* 0x000cbc0001137983 */ /* 0x002ea80000300800 */
[----:B------:R1:W-:Y:S04]  /*3c6b0*/  STL [R1+0xd00], R230 ;  /* 0x000d00e601007387 */ /* 0x0003e80000100800 */
[----:B-1----:R0:W5:Y:S04]  /*3c6c0*/  LDL.LU R230, [R1+0x20c4] ;  /* 0x0020c40001e67983 */ /* 0x0021680000300800 */
[----:B------:R-:W2:Y:S04]  /*3c6d0*/  LDL.LU R21, [R1+0xcb4] ;  /* 0x000cb40001157983 */ /* 0x000ea80000300800 */
[----:B------:R1:W-:Y:S02]  /*3c6e0*/  STL [R1+0xd24], R216 ;  /* 0x000d24d801007387 */ /* 0x0003e40000100800 */
[----:B-1----:R-:W1:Y:S02]  /*3c6f0*/  LDC R216, c[0x0][0x23c] ;  /* 0x00008f00ffd87b82 */ /* 0x002e640000000800 */
[----:B-1----:R-:W-:-:S04]  /*3c700*/  IMAD.SHL.U32 R216, R216, 0x80, RZ ;  /* 0x00000080d8d87824 */ /* 0x002fc800078e00ff */
[----:B------:R-:W-:-:S05]  /*3c710*/  IMAD.SHL.U32 R216, R216, 0x2, RZ ;  /* 0x00000002d8d87824 */ /* 0x000fca00078e00ff */
[----:B------:R-:W-:-:S05]  /*3c720*/  IADD3 R238, P1, R238, R216, RZ ;  /* 0x000000d8eeee7210 */ /* 0x000fca0007f3e0ff */
[----:B------:R1:W-:Y:S04]  /*3c730*/  STL [R1+0xcf8], R238 ;  /* 0x000cf8ee01007387 */ /* 0x0003e80000100800 */
[----:B-1----:R0:W5:Y:S04]  /*3c740*/  LDL.LU R238, [R1+0x20c0] ;  /* 0x0020c00001ee7983 */ /* 0x0021680000300800 */
[----:B------:R-:W4:Y:S02]  /*3c750*/  LDL.LU R216, [R1+0xd1c] ;  /* 0x000d1c0001d87983 */ /* 0x000f240000300800 */
[----:B----4-:R-:W-:-:S05]  /*3c760*/  IMAD.X R216, R216, 0x1, R2, P2 ;  /* 0x00000001d8d87824 */ /* 0x010fca00010e0602 */
[----:B------:R1:W-:Y:S02]  /*3c770*/  STL [R1+0xd1c], R216 ;  /* 0x000d1cd801007387 */ /* 0x0003e40000100800 */
[----:B-1----:R-:W1:Y:S02]  /*3c780*/  LDC R216, c[0x0][0x23c] ;  /* 0x00008f00ffd87b82 */ /* 0x002e640000000800 */
[----:B-1----:R-:W-:-:S04]  /*3c790*/  IMAD.SHL.U32 R216, R216, 0x80, RZ ;  /* 0x00000080d8d87824 */ /* 0x002fc800078e00ff */
[----:B------:R-:W-:-:S05]  /*3c7a0*/  IMAD.SHL.U32 R216, R216, 0x2, RZ ;  /* 0x00000002d8d87824 */ /* 0x000fca00078e00ff */
[----:B------:R-:W-:Y:S01]  /*3c7b0*/  IADD3 R240, P2, R240, R216, RZ ;  /* 0x000000d8f0f07210 */ /* 0x000fe20007f5e0ff */
[----:B------:R-:W-:-:S04]  /*3c7c0*/  IMAD.MOV.U32 R216, RZ, RZ, R15 ;  /* 0x000000ffffd87224 */ /* 0x000fc800078e000f */
[----:B------:R-:W-:Y:S01]  /*3c7d0*/  IMAD.X R216, R216, 0x1, R2, P3 ;  /* 0x00000001d8d87824 */ /* 0x000fe200018e0602 */
        /* <DEDUP_REMOVED lines=25> */
[----:B--2---:R-:W-:-:S05]  /*3c970*/  IADD3 R4, P5, R4, R216, RZ ;  /* 0x000000d804047210 */ /* 0x004fca0007fbe0ff */
        /* <DEDUP_REMOVED lines=29> */
[----:B------:R-:W4:Y:S02]  /*3cb50*/  LDL.LU R216, [R1+0xce4] ;  /* 0x000ce40001d87983 */ /* 0x000f240000300800 */
[----:B----4-:R-:W-:-:S05]  /*3cb60*/  IMAD.X R216, R216, 0x1, R2, P3 ;  /* 0x00000001d8d87824 */ /* 0x010fca00018e0602 */
        /* <DEDUP_REMOVED lines=25> */
[----:B------:R-:W4:Y:S01]  /*3cd00*/  LDL.LU R216, [R1+0xccc] ;  /* 0x000ccc0001d87983 */ /* 0x000f220000300800 */
[----:B------:R-:W-:Y:S02]  /*3cd10*/  WARPGROUP.DEPBAR.LE gsb0, 0x0 ;  /* 0x00008000000079c5 */ /* 0x000fe40000010000 */
[----:B------:R-:W-:Y:S01]  /*3cd20*/  WARPGROUP.ARRIVE ;  /* 0x00000000000079c5 */ /* 0x000fe20000000000 */
[----:B------:R-:W-:Y:S01]  /*3cd30*/  UMOV UR38, UR10 ;  /* 0x0000000a00267c82 */ /* 0x000fe20008000000 */
[----:B------:R-:W-:-:S04]  /*3cd40*/  UMOV UR39, UR11 ;  /* 0x0000000b00277c82 */ /* 0x000fc80008000000 */
[----:B------:R-:W-:Y:S01]  /*3cd50*/  HGMMA.64x128x16.F32 R24, gdesc[UR36].tnspA, R24, gsb0 ;  /* 0x21e00000241879f0 */ /* 0x000fe20008000818 */
[----:B------:R-:W-:Y:S01]  /*3cd60*/  UMOV UR42, UR14 ;  /* 0x0000000e002a7c82 */ /* 0x000fe20008000000 */
[----:B------:R-:W-:Y:S01]  /*3cd70*/  UMOV UR43, UR15 ;  /* 0x0000000f002b7c82 */ /* 0x000fe20008000000 */
[----:B------:R-:W-:Y:S01]  /*3cd80*/  UMOV UR46, UR18 ;  /* 0x00000012002e7c82 */ /* 0x000fe20008000000 */
[----:B------:R-:W-:Y:S01]  /*3cd90*/  UMOV UR47, UR19 ;  /* 0x00000013002f7c82 */ /* 0x000fe20008000000 */
[----:B------:R-:W-:Y:S02]  /*3cda0*/  WARPGROUP.DEPBAR.LE gsb0, 0x0 ;  /* 0x00008000000079c5 */ /* 0x000fe40000010000 */
[----:B------:R-:W-:-:S06]  /*3cdb0*/  WARPGROUP.ARRIVE ;  /* 0x00000000000079c5 */ /* 0x000fcc0000000000 */
[----:B------:R-:W-:Y:S01]  /*3cdc0*/  HGMMA.64x128x16.F32 R24, gdesc[UR40].tnspA, R24, gsb0 ;  /* 0x21e00000281879f0 */ /* 0x000fe20008000818 */
        /* <DEDUP_REMOVED lines=10> */
[----:B------:R-:W-:-:S06]  /*3ce70*/  WARPGROUP.ARRIVE ;  /* 0x00000000000079c5 */ /* 0x000fcc0000000000 */
[----:B------:R-:W-:Y:S01]  /*3ce80*/  HGMMA.64x128x16.F32 R24, gdesc[UR44].tnspA, R24, gsb0 ;  /* 0x21e000002c1879f0 */ /* 0x000fe20008000818 */
[--C-:B------:R-:W-:Y:S01]  /*3ce90*/  IMAD.X R19, R19, 0x1, R2.reuse, P2 ;  /* 0x0000000113137824 */ /* 0x100fe200010e0602 */
[----:B------:R-:W-:Y:S01]  /*3cea0*/  UMOV UR50, UR22 ;  /* 0x0000001600327c82 */ /* 0x000fe20008000000 */
[----:B------:R-:W-:Y:S01]  /*3ceb0*/  UMOV UR51, UR23 ;  /* 0x0000001700337c82 */ /* 0x000fe20008000000 */
[----:B------:R-:W-:Y:S01]  /*3cec0*/  IMAD.X R21, R21, 0x1, R2, P3 ;  /* 0x0000000115157824 */ /* 0x000fe200018e0602 */
        /* <DEDUP_REMOVED lines=10> */
[-C--:B------:R-:W-:Y:S02]  /*3cf70*/  IADD3 R11, P1, R11, R216.reuse, RZ ;  /* 0x000000d80b0b7210 */ /* 0x080fe40007f3e0ff */
[-C--:B---3--:R-:W-:Y:S02]  /*3cf80*/  IADD3 R13, P2, R13, R216.reuse, RZ ;  /* 0x000000d80d0d7210 */ /* 0x088fe40007f5e0ff */
[----:B--2---:R-:W-:Y:S01]  /*3cf90*/  IADD3 R10, P3, R10, R216, RZ ;  /* 0x000000d80a0a7210 */ /* 0x004fe20007f7e0ff */
[----:B------:R1:W-:Y:S04]  /*3cfa0*/  STL [R1+0xc98], R11 ;  /* 0x000c980b01007387 */ /* 0x0003e80000100800 */
[----:B------:R2:W-:Y:S01]  /*3cfb0*/  STL [R1+0xc90], R13 ;  /* 0x000c900d01007387 */ /* 0x0005e20000100800 */
[----:B------:R-:W-:-:S02]  /*3cfc0*/  WARPGROUP.DEPBAR.LE gsb0, 0x0 ;  /* 0x00008000000079c5 */ /* 0x000fc40000010000 */
[----:B------:R-:W-:Y:S01]  /*3cfd0*/  UMOV UR58, UR30 ;  /* 0x0000001e003a7c82 */ /* 0x000fe20008000000 */
[----:B------:R-:W-:Y:S01]  /*3cfe0*/  UMOV UR59, UR31 ;  /* 0x0000001f003b7c82 */ /* 0x000fe20008000000 */
[--C-:B------:R-:W-:Y:S02]  /*3cff0*/  IMAD.X R15, R15, 0x1, R2.reuse, P5 ;  /* 0x000000010f0f7824 */ /* 0x100fe400028e0602 */
[----:B------:R-:W-:Y:S01]  /*3d000*/  IMAD.X R17, R17, 0x1, R2, P1 ;  /* 0x0000000111117824 */ /* 0x000fe200008e0602 */
[----:B-1----:R-:W1:Y:S01]  /*3d010*/  LDC R11, c[0x0][0x238] ;  /* 0x00008e00ff0b7b82 */ /* 0x002e620000000800 */
[----:B--2---:R-:W2:Y:S04]  /*3d020*/  LDL.LU R13, [R1+0x2090] ;  /* 0x00209000010d7983 */ /* 0x004ea80000300800 */
[----:B------:R-:W-:Y:S04]  /*3d030*/  STL [R1+0xcbc], R19 ;  /* 0x000cbc1301007387 */ /* 0x000fe80000100800 */
[----:B------:R3:W-:Y:S04]  /*3d040*/  STL [R1+0xc88], R10 ;  /* 0x000c880a01007387 */ /* 0x0007e80000100800 */
[----:B---3--:R0:W5:Y:S04]  /*3d050*/  LDL.LU R10, [R1+0x208c] ;  /* 0x00208c00010a7983 */ /* 0x0081680000300800 */
[----:B------:R3:W-:Y:S02]  /*3d060*/  STL [R1+0xcb4], R21 ;  /* 0x000cb41501007387 */ /* 0x0007e40000100800 */
[----:B---3--:R-:W-:-:S02]  /*3d070*/  IMAD.MOV.U32 R21, RZ, RZ, R20 ;  /* 0x000000ffff157224 */ /* 0x008fc400078e0014 */
[----:B------:R-:W-:Y:S02]  /*3d080*/  IMAD.MOV.U32 R20, RZ, RZ, R12 ;  /* 0x000000ffff147224 */ /* 0x000fe400078e000c */
[----:B------:R-:W3:Y:S01]  /*3d090*/  LDL.LU R12, [R1+0xcac] ;  /* 0x000cac00010c7983 */ /* 0x000ee20000300800 */
[----:B------:R-:W-:-:S06]  /*3d0a0*/  WARPGROUP.ARRIVE ;  /* 0x00000000000079c5 */ /* 0x000fcc0000000000 */
[----:B------:R-:W-:Y:S01]  /*3d0b0*/  HGMMA.64x128x16.F32 R24, gdesc[UR52].tnspA, R24, gsb0 ;  /* 0x21e00000341879f0 */ /* 0x000fe20008000818 */
[----:B-1----:R-:W-:Y:S02]  /*3d0c0*/  IMAD.SHL.U32 R11, R11, 0x80, RZ ;  /* 0x000000800b0b7824 */ /* 0x002fe400078e00ff */
[----:B------:R-:W-:Y:S02]  /*3d0d0*/  IMAD.MOV.U32 R19, RZ, RZ, R18 ;  /* 0x000000ffff137224 */ /* 0x000fe400078e0012 */
[----:B------:R-:W-:Y:S02]  /*3d0e0*/  IMAD.MOV.U32 R18, RZ, RZ, R22 ;  /* 0x000000ffff127224 */ /* 0x000fe400078e0016 */
[----:B------:R-:W-:Y:S01]  /*3d0f0*/  IMAD.SHL.U32 R11, R11, 0x2, RZ ;  /* 0x000000020b0b7824 */ /* 0x000fe200078e00ff */
[----:B------:R-:W-:Y:S02]  /*3d100*/  WARPGROUP.DEPBAR.LE gsb0, 0x0 ;  /* 0x00008000000079c5 */ /* 0x000fe40000010000 */
[----:B------:R-:W-:-:S06]  /*3d110*/  WARPGROUP.ARRIVE ;  /* 0x00000000000079c5 */ /* 0x000fcc0000000000 */
[----:B------:R-:W-:Y:S01]  /*3d120*/  HGMMA.64x128x16.F32 R24, gdesc[UR56].tnspA, R24, gsb0 ;  /* 0x21e00000381879f0 */ /* 0x000fe20008000818 */
[----:B--2---:R-:W-:-:S05]  /*3d130*/  IMAD.X R13, R13, 0x1, R2, P6 ;  /* 0x000000010d0d7824 */ /* 0x004fca00030e0602 */
[----:B------:R1:W-:Y:S01]  /*3d140*/  STL [R1+0xc9c], R13 ;  /* 0x000c9c0d01007387 */ /* 0x0003e20000100800 */
[----:B---3--:R-:W-:-:S05]  /*3d150*/  IMAD.X R12, R12, 0x1, R2, P4 ;  /* 0x000000010c0c7824 */ /* 0x008fca00020e0602 */
[----:B------:R-:W-:Y:S04]  /*3d160*/  STL [R1+0xcac], R12 ;  /* 0x000cac0c01007387 */ /* 0x000fe80000100800 */
[----:B-1----:R0:W5:Y:S04]  /*3d170*/  LDL.LU R13, [R1+0x2088] ;  /* 0x00208800010d7983 */ /* 0x0021680000300800 */
[----:B------:R-:W-:Y:S04]  /*3d180*/  STL [R1+0xca4], R15 ;  /* 0x000ca40f01007387 */ /* 0x000fe80000100800 */
[----:B------:R1:W-:Y:S01]  /*3d190*/  STL [R1+0xc94], R17 ;  /* 0x000c941101007387 */ /* 0x0003e20000100800 */
[----:B------:R-:W-:-:S03]  /*3d1a0*/  WARPGROUP.DEPBAR.LE gsb0, 0x0 ;  /* 0x00008000000079c5 */ /* 0x000fc60000010000 */
[----:B-1----:R-:W2:Y:S04]  /*3d1b0*/  LDL.LU R17, [R1+0xc84] ;  /* 0x000c840001117983 */ /* 0x002ea80000300800 */
[----:B------:R-:W3:Y:S01]  /*3d1c0*/  LDL.LU R15, [R1+0xc8c] ;  /* 0x000c8c00010f7983 */ /* 0x000ee20000300800 */
[--C-:B--2---:R-:W-:Y:S02]  /*3d1d0*/  IMAD.X R17, R17, 0x1, R2.reuse, P3 ;  /* 0x0000000111117824 */ /* 0x104fe400018e0602 */
[----:B---3--:R-:W-:-:S03]  /*3d1e0*/  IMAD.X R15, R15, 0x1, R2, P2 ;  /* 0x000000010f0f7824 */ /* 0x008fc600010e0602 */
[----:B------:R1:W-:Y:S04]  /*3d1f0*/  STL [R1+0xc84], R17 ;  /* 0x000c841101007387 */ /* 0x0003e80000100800 */
[----:B------:R2:W-:Y:S01]  /*3d200*/  STL [R1+0xc8c], R15 ;  /* 0x000c8c0f01007387 */ /* 0x0005e20000100800 */
[----:B-1----:R-:W-:Y:S02]  /*3d210*/  IMAD.MOV.U32 R17, RZ, RZ, R16 ;  /* 0x000000ffff117224 */ /* 0x002fe400078e0010 */
[----:B------:R-:W-:Y:S02]  /*3d220*/  IMAD.MOV.U32 R16, RZ, RZ, R23 ;  /* 0x000000ffff107224 */ /* 0x000fe400078e0017 */
[----:B--2---:R-:W-:Y:S02]  /*3d230*/  IMAD.MOV.U32 R15, RZ, RZ, R14 ;  /* 0x000000ffff0f7224 */ /* 0x004fe400078e000e */
[----:B------:R-:W-:Y:S01]  /*3d240*/  IMAD.MOV.U32 R14, RZ, RZ, R217 ;  /* 0x000000ffff0e7224 */ /* 0x000fe200078e00d9 */
[----:B0-----:R-:W-:Y:S06]  /*3d250*/  @P0 BRA `(.L_x_1) ;  /* 0xfffffd5c00340947 */ /* 0x001fec000383ffff */
[----:B-----5:R-:W2:Y:S04]  /*3d260*/  LDL.LU R9, [R1+0x4e8] ;  /* 0x0004e80001097983 */ /* 0x020ea80000300800 */
        /* <DEDUP_REMOVED lines=21> */
[----:B------:R-:W3:Y:S01]  /*3d3c0*/  LDL.LU R2, [R1+0x4fc] ;  /* 0x0004fc0001027983 */ /* 0x000ee20000300800 */
[----:B------:R-:W-:-:S03]  /*3d3d0*/  F2FP.F16.F32.PACK_AB R20, R85, R213 ;  /* 0x000000d55514723e */ /* 0x000fc600000000ff */
        /* <DEDUP_REMOVED lines=9> */
[----:B------:R0:W-:Y:S04]  /*3d470*/  STL [R1+0x20bc], R24 ;  /* 0x0020bc1801007387 */ /* 0x0001e80000100800 */
[----:B------:R-:W-:Y:S04]  /*3d480*/  STL [R1+0x20b8], R227 ;  /* 0x0020b8e301007387 */ /* 0x000fe80000100800 */
[----:B------:R-:W-:Y:S01]  /*3d490*/  STL [R1+0x20b4], R90 ;  /* 0x0020b45a01007387 */ /* 0x000fe20000100800 */
[----:B0-----:R-:W-:-:S03]  /*3d4a0*/  F2FP.F16.F32.PACK_AB R24, R87, R215 ;  /* 0x000000d75718723e */ /* 0x001fc600000000ff */
        /* <DEDUP_REMOVED lines=13> */
[----:B----4-:R-:W-:-:S02]  /*3d580*/  F2FP.F16.F32.PACK_AB R0, R216, R0 ;  /* 0x00000000d800723e */ /* 0x010fc400000000ff */
[----:B--2---:R-:W-:Y:S02]  /*3d590*/  F2FP.F16.F32.PACK_AB R13, R151, R21 ;  /* 0x00000015970d723e */ /* 0x004fe400000000ff */
[----:B---3--:R-:W-:-:S03]  /*3d5a0*/  F2FP.F16.F32.PACK_AB R18, R149, R18 ;  /* 0x000000129512723e */ /* 0x008fc600000000ff */
[----:B------:R0:W-:Y:S04]  /*3d5b0*/  STL [R1+0x564], R13 ;  /* 0x0005640d01007387 */ /* 0x0001e80000100800 */
[----:B------:R1:W-:Y:S01]  /*3d5c0*/  STL [R1+0x560], R18 ;  /* 0x0005601201007387 */ /* 0x0003e20000100800 */
[----:B------:R-:W-:-:S05]  /*3d5d0*/  F2FP.F16.F32.PACK_AB R16, R19, R16 ;  /* 0x000000101310723e */ /* 0x000fca00000000ff */
[----:B------:R2:W-:Y:S01]  /*3d5e0*/  STL [R1+0x55c], R16 ;  /* 0x00055c1001007387 */ /* 0x0005e20000100800 */
[----:B0-----:R-:W-:-:S05]  /*3d5f0*/  F2FP.F16.F32.PACK_AB R13, R17, R14 ;  /* 0x0000000e110d723e */ /* 0x001fca00000000ff */
[----:B------:R-:W-:Y:S01]  /*3d600*/  STL [R1+0x558], R13 ;  /* 0x0005580d01007387 */ /* 0x000fe20000100800 */
[----:B------:R-:W-:-:S05]  /*3d610*/  F2FP.F16.F32.PACK_AB R2, R15, R2 ;  /* 0x000000020f02723e */ /* 0x000fca00000000ff */
[----:B------:R0:W-:Y:S04]  /*3d620*/  STL [R1+0x554], R2 ;  /* 0x0005540201007387 */ /* 0x0001e80000100800 */
[----:B------:R3:W-:Y:S04]  /*3d630*/  STL [R1+0x550], R0 ;  /* 0x0005500001007387 */ /* 0x0007e80000100800 */
        /* <DEDUP_REMOVED lines=13> */
[----:B-1----:R-:W4:Y:S04]  /*3d710*/  LDL.LU R18, [R1+0x3ec] ;  /* 0x0003ec0001127983 */ /* 0x002f280000300800 */
[----:B------:R-:W4:Y:S04]  /*3d720*/  LDL.LU R19, [R1+0x1e4] ;  /* 0x0001e40001137983 */ /* 0x000f280000300800 */
[----:B--2---:R-:W2:Y:S04]  /*3d730*/  LDL.LU R16, [R1+0x3e4] ;  /* 0x0003e40001107983 */ /* 0x004ea80000300800 */
[----:B------:R-:W2:Y:S04]  /*3d740*/  LDL.LU R17, [R1+0x2ec] ;  /* 0x0002ec0001117983 */ /* 0x000ea80000300800 */
[----:B------:R-:W2:Y:S04]  /*3d750*/  LDL.LU R14, [R1+0x4ec] ;  /* 0x0004ec00010e7983 */ /* 0x000ea80000300800 */
[----:B------:R-:W2:Y:S04]  /*3d760*/  LDL.LU R15, [R1+0x2e4] ;  /* 0x0002e400010f7983 */ /* 0x000ea80000300800 */
[----:B0-----:R-:W2:Y:S04]  /*3d770*/  LDL.LU R2, [R1+0x4e4] ;  /* 0x0004e40001027983 */ /* 0x001ea80000300800 */
[----:B------:R-:W2:Y:S04]  /*3d780*/  LDL.LU R216, [R1+0xe8] ;  /* 0x0000e80001d87983 */ /* 0x000ea80000300800 */
[----:B---3--:R-:W3:Y:S01]  /*3d790*/  LDL.LU R0, [R1+0xe0] ;  /* 0x0000e00001007983 */ /* 0x008ee20000300800 */
[----:B------:R-:W-:Y:S01]  /*3d7a0*/  F2FP.F16.F32.PACK_AB R86, R86, R214 ;  /* 0x000000d65656723e */ /* 0x000fe200000000ff */
[----:B------:R-:W-:Y:S01]  /*3d7b0*/  IMAD.MOV.U32 R90, RZ, RZ, R11 ;  /* 0x000000ffff5a7224 */ /* 0x000fe200078e000b */
[----:B------:R-:W-:Y:S01]  /*3d7c0*/  F2FP.F16.F32.PACK_AB R85, R84, R212 ;  /* 0x000000d45455723e */ /* 0x000fe200000000ff */
[----:B------:R-:W-:-:S02]  /*3d7d0*/  IMAD.MOV.U32 R226, RZ, RZ, R9 ;  /* 0x000000ffffe27224 */ /* 0x000fc400078e0009 */
[----:B------:R-:W-:Y:S01]  /*3d7e0*/  STL [R1+0x54c], R86 ;  /* 0x00054c5601007387 */ /* 0x000fe20000100800 */
[----:B------:R-:W-:Y:S02]  /*3d7f0*/  IMAD.MOV.U32 R88, RZ, RZ, R8 ;  /* 0x000000ffff587224 */ /* 0x000fe400078e0008 */
[----:B------:R-:W-:Y:S01]  /*3d800*/  IMAD.MOV.U32 R223, RZ, RZ, R7 ;  /* 0x000000ffffdf7224 */ /* 0x000fe200078e0007 */
[----:B------:R-:W-:Y:S01]  /*3d810*/  STL [R1+0x548], R85 ;  /* 0x0005485501007387 */ /* 0x000fe20000100800 */
[----:B------:R-:W-:Y:S02]  /*3d820*/  IMAD.MOV.U32 R222, RZ, RZ, R6 ;  /* 0x000000ffffde7224 */ /* 0x000fe400078e0006 */
[----:B------:R-:W-:Y:S02]  /*3d830*/  IMAD.MOV.U32 R225, RZ, RZ, R5 ;  /* 0x000000ffffe17224 */ /* 0x000fe400078e0005 */
[----:B------:R-:W-:Y:S01]  /*3d840*/  IMAD.MOV.U32 R224, RZ, RZ, R4 ;  /* 0x000000ffffe07224 */ /* 0x000fe200078e0004 */
[----:B----4-:R-:W-:Y:S01]  /*3d850*/  F2FP.F16.F32.PACK_AB R13, R150, R227 ;  /* 0x000000e3960d723e */ /* 0x010fe200000000ff */
[----:B------:R-:W-:Y:S01]  /*3d860*/  IMAD.MOV.U32 R227, RZ, RZ, R10 ;  /* 0x000000ffffe37224 */ /* 0x000fe200078e000a */
[----:B------:R-:W-:-:S03]  /*3d870*/  F2FP.F16.F32.PACK_AB R84, R148, R24 ;  /* 0x000000189454723e */ /* 0x000fc600000000ff */
[----:B------:R0:W-:Y:S04]  /*3d880*/  STL [R1+0x544], R13 ;  /* 0x0005440d01007387 */ /* 0x0001e80000100800 */
[----:B------:R-:W-:Y:S01]  /*3d890*/  STL [R1+0x540], R84 ;  /* 0x0005405401007387 */ /* 0x000fe20000100800 */
[----:B------:R-:W-:-:S05]  /*3d8a0*/  F2FP.F16.F32.PACK_AB R24, R152, R26 ;  /* 0x0000001a9818723e */ /* 0x000fca00000000ff */
[----:B------:R-:W-:Y:S01]  /*3d8b0*/  STL [R1+0x53c], R24 ;  /* 0x00053c1801007387 */ /* 0x000fe20000100800 */
[----:B0-----:R-:W-:-:S05]  /*3d8c0*/  F2FP.F16.F32.PACK_AB R13, R154, R229 ;  /* 0x000000e59a0d723e */ /* 0x001fca00000000ff */
[----:B------:R0:W-:Y:S01]  /*3d8d0*/  STL [R1+0x538], R13 ;  /* 0x0005380d01007387 */ /* 0x0001e20000100800 */
[----:B------:R-:W-:-:S05]  /*3d8e0*/  F2FP.F16.F32.PACK_AB R26, R228, R231 ;  /* 0x000000e7e41a723e */ /* 0x000fca00000000ff */
[----:B------:R1:W-:Y:S01]  /*3d8f0*/  STL [R1+0x534], R26 ;  /* 0x0005341a01007387 */ /* 0x0003e20000100800 */
[----:B0-----:R-:W-:Y:S02]  /*3d900*/  F2FP.F16.F32.PACK_AB R13, R83, R211 ;  /* 0x000000d3530d723e */ /* 0x001fe400000000ff */
[----:B------:R-:W-:-:S05]  /*3d910*/  F2FP.F16.F32.PACK_AB R24, R230, R233 ;  /* 0x000000e9e618723e */ /* 0x000fca00000000ff */
[----:B------:R0:W-:Y:S01]  /*3d920*/  STL [R1+0x530], R24 ;  /* 0x0005301801007387 */ /* 0x0001e20000100800 */
[----:B-1----:R-:W-:-:S03]  /*3d930*/  F2FP.F16.F32.PACK_AB R26, R81, R209 ;  /* 0x000000d1511a723e */ /* 0x002fc600000000ff */
[----:B------:R1:W-:Y:S04]  /*3d940*/  STL [R1+0x52c], R13 ;  /* 0x00052c0d01007387 */ /* 0x0003e80000100800 */
[----:B------:R-:W-:Y:S01]  /*3d950*/  STL [R1+0x528], R26 ;  /* 0x0005281a01007387 */ /* 0x000fe20000100800 */
[----:B0-----:R-:W-:Y:S02]  /*3d960*/  F2FP.F16.F32.PACK_AB R24, R147, R232 ;  /* 0x000000e89318723e */ /* 0x001fe400000000ff */
[----:B------:R-:W-:Y:S02]  /*3d970*/  F2FP.F16.F32.PACK_AB R18, R21, R18 ;  /* 0x000000121512723e */ /* 0x000fe400000000ff */
[----:B-1----:R-:W-:Y:S01]  /*3d980*/  F2FP.F16.F32.PACK_AB R13, R145, R20 ;  /* 0x00000014910d723e */ /* 0x002fe200000000ff */
[----:B------:R0:W-:Y:S01]  /*3d990*/  STL [R1+0x524], R24 ;  /* 0x0005241801007387 */ /* 0x0001e20000100800 */
[----:B--2---:R-:W-:-:S03]  /*3d9a0*/  F2FP.F16.F32.PACK_AB R16, R19, R16 ;  /* 0x000000101310723e */ /* 0x004fc600000000ff */
[----:B------:R1:W-:Y:S04]  /*3d9b0*/  STL [R1+0x520], R13 ;  /* 0x0005200d01007387 */ /* 0x0003e80000100800 */
[----:B------:R-:W-:Y:S01]  /*3d9c0*/  STL [R1+0x51c], R18 ;  /* 0x00051c1201007387 */ /* 0x000fe20000100800 */
[----:B0-----:R-:W-:-:S03]  /*3d9d0*/  IMAD.MOV.U32 R24, RZ, RZ, R3 ;  /* 0x000000ffff187224 */ /* 0x001fc600078e0003 */
[----:B------:R-:W-:Y:S01]  /*3d9e0*/  STL [R1+0x518], R16 ;  /* 0x0005181001007387 */ /* 0x000fe20000100800 */
[----:B-1----:R-:W-:Y:S02]  /*3d9f0*/  F2FP.F16.F32.PACK_AB R13, R17, R14 ;  /* 0x0000000e110d723e */ /* 0x002fe400000000ff */
[----:B------:R-:W-:Y:S02]  /*3da00*/  F2FP.F16.F32.PACK_AB R14, R82, R210 ;  /* 0x000000d2520e723e */ /* 0x000fe400000000ff */
[----:B------:R-:W-:Y:S01]  /*3da10*/  F2FP.F16.F32.PACK_AB R2, R15, R2 ;  /* 0x000000020f02723e */ /* 0x000fe200000000ff */
[----:B------:R0:W-:Y:S04]  /*3da20*/  STL [R1+0x514], R13 ;  /* 0x0005140d01007387 */ /* 0x0001e80000100800 */
[----:B------:R1:W-:Y:S01]  /*3da30*/  STL [R1+0x510], R2 ;  /* 0x0005100201007387 */ /* 0x0003e20000100800 */
[----:B---3--:R-:W-:-:S03]  /*3da40*/  F2FP.F16.F32.PACK_AB R0, R144, R0 ;  /* 0x000000009000723e */ /* 0x008fc600000000ff */
[----:B------:R2:W-:Y:S01]  /*3da50*/  STL [R1+0x50c], R14 ;  /* 0x00050c0e01007387 */ /* 0x0005e20000100800 */
[----:B0-----:R-:W-:Y:S02]  /*3da60*/  F2FP.F16.F32.PACK_AB R13, R80, R208 ;  /* 0x000000d0500d723e */ /* 0x001fe400000000ff */
[----:B-1----:R-:W-:-:S03]  /*3da70*/  F2FP.F16.F32.PACK_AB R2, R146, R216 ;  /* 0x000000d89202723e */ /* 0x002fc600000000ff */
[----:B------:R-:W-:Y:S04]  /*3da80*/  STL [R1+0x508], R13 ;  /* 0x0005080d01007387 */ /* 0x000fe80000100800 */
[----:B------:R0:W-:Y:S04]  /*3da90*/  STL [R1+0x504], R2 ;  /* 0x0005040201007387 */ /* 0x0001e80000100800 */
[----:B------:R1:W-:Y:S04]  /*3daa0*/  STL [R1+0x500], R0 ;  /* 0x0005000001007387 */ /* 0x0003e80000100800 */
        /* <DEDUP_REMOVED lines=15> */
[----:B--2---:R-:W2:Y:S04]  /*3dba0*/  LDL.LU R14, [R1+0x2d8] ;  /* 0x0002d800010e7983 */ /* 0x004ea80000300800 */
[----:B------:R-:W2:Y:S04]  /*3dbb0*/  LDL.LU R15, [R1+0x4d8] ;  /* 0x0004d800010f7983 */ /* 0x000ea80000300800 */
[----:B0-----:R-:W2:Y:S04]  /*3dbc0*/  LDL.LU R2, [R1+0x2d0] ;  /* 0x0002d00001027983 */ /* 0x001ea80000300800 */
[----:B------:R-:W2:Y:S04]  /*3dbd0*/  LDL.LU R216, [R1+0x4d0] ;  /* 0x0004d00001d87983 */ /* 0x000ea80000300800 */
[----:B-1----:R-:W2:Y:S04]  /*3dbe0*/  LDL.LU R0, [R1+0xcc] ;  /* 0x0000cc0001007983 */ /* 0x002ea80000300800 */
        /* <DEDUP_REMOVED lines=8> */
[----:B------:R-:W2:Y:S01]  /*3dc70*/  LDL.LU R3, [R1+0x4c4] ;  /* 0x0004c40001037983 */ /* 0x000ea20000300800 */
[----:B------:R-:W-:-:S02]  /*3dc80*/  F2FP.F16.F32.PACK_AB R80, R223, R222 ;  /* 0x000000dedf50723e */ /* 0x000fc400000000ff */
[----:B------:R-:W-:Y:S01]  /*3dc90*/  F2FP.F16.F32.PACK_AB R13, R225, R224 ;  /* 0x000000e0e10d723e */ /* 0x000fe200000000ff */
[----:B------:R-:W-:Y:S01]  /*3dca0*/  IMAD.MOV.U32 R224, RZ, RZ, R22 ;  /* 0x000000ffffe07224 */ /* 0x000fe200078e0016 */
[----:B------:R-:W-:Y:S01]  /*3dcb0*/  F2FP.F16.F32.PACK_AB R81, R88, R226 ;  /* 0x000000e25851723e */ /* 0x000fe200000000ff */
[----:B------:R0:W-:Y:S01]  /*3dcc0*/  STL [R1+0x4fc], R80 ;  /* 0x0004fc5001007387 */ /* 0x0001e20000100800 */
[----:B------:R-:W-:Y:S02]  /*3dcd0*/  IMAD.MOV.U32 R226, RZ, RZ, R217 ;  /* 0x000000ffffe27224 */ /* 0x000fe400078e00d9 */
[----:B------:R-:W-:Y:S01]  /*3dce0*/  IMAD.MOV.U32 R88, RZ, RZ, R23 ;  /* 0x000000ffff587224 */ /* 0x000fe200078e0017 */
[----:B------:R1:W-:Y:S01]  /*3dcf0*/  STL [R1+0x4f8], R13 ;  /* 0x0004f80d01007387 */ /* 0x0003e20000100800 */
[----:B------:R-:W-:-:S03]  /*3dd00*/  IMAD.MOV.U32 R225, RZ, RZ, R12 ;  /* 0x000000ffffe17224 */ /* 0x000fc600078e000c */
[----:B------:R-:W-:Y:S01]  /*3dd10*/  STL [R1+0x4f4], R81 ;  /* 0x0004f45101007387 */ /* 0x000fe20000100800 */
[----:B0-----:R-:W-:Y:S02]  /*3dd20*/  F2FP.F16.F32.PACK_AB R80, R90, R227 ;  /* 0x000000e35a50723e */ /* 0x001fe400000000ff */
[----:B-1----:R-:W-:-:S03]  /*3dd30*/  F2FP.F16.F32.PACK_AB R13, R79, R207 ;  /* 0x000000cf4f0d723e */ /* 0x002fc600000000ff */
[----:B------:R-:W-:Y:S01]  /*3dd40*/  STL [R1+0x4f0], R80 ;  /* 0x0004f05001007387 */ /* 0x000fe20000100800 */
[----:B------:R-:W-:Y:S02]  /*3dd50*/  F2FP.F16.F32.PACK_AB R79, R77, R205 ;  /* 0x000000cd4d4f723e */ /* 0x000fe400000000ff */
[----:B------:R-:W-:Y:S01]  /*3dd60*/  F2FP.F16.F32.PACK_AB R77, R143, R24 ;  /* 0x000000188f4d723e */ /* 0x000fe200000000ff */
[----:B------:R3:W-:Y:S04]  /*3dd70*/  STL [R1+0x3fc], R13 ;  /* 0x0003fc0d01007387 */ /* 0x0007e80000100800 */
[----:B------:R-:W-:Y:S04]  /*3dd80*/  STL [R1+0x3f8], R79 ;  /* 0x0003f84f01007387 */ /* 0x000fe80000100800 */
[----:B------:R-:W-:Y:S01]  /*3dd90*/  STL [R1+0x3f4], R77 ;  /* 0x0003f44d01007387 */ /* 0x000fe20000100800 */
[----:B---3--:R-:W-:-:S05]  /*3dda0*/  F2FP.F16.F32.PACK_AB R13, R141, R152 ;  /* 0x000000988d0d723e */ /* 0x008fca00000000ff */
[----:B------:R0:W-:Y:S01]  /*3ddb0*/  STL [R1+0x3f0], R13 ;  /* 0x0003f00d01007387 */ /* 0x0001e20000100800 */
[----:B----4-:R-:W-:-:S05]  /*3ddc0*/  F2FP.F16.F32.PACK_AB R24, R26, R154 ;  /* 0x0000009a1a18723e */ /* 0x010fca00000000ff */
[----:B------:R-:W-:Y:S01]  /*3ddd0*/  STL [R1+0x3ec], R24 ;  /* 0x0003ec1801007387 */ /* 0x000fe20000100800 */
[----:B------:R-:W-:-:S05]  /*3dde0*/  F2FP.F16.F32.PACK_AB R26, R229, R228 ;  /* 0x000000e4e51a723e */ /* 0x000fca00000000ff */
[----:B------:R1:W-:Y:S01]  /*3ddf0*/  STL [R1+0x3e8], R26 ;  /* 0x0003e81a01007387 */ /* 0x0003e20000100800 */
[----:B0-----:R-:W-:-:S05]  /*3de00*/  F2FP.F16.F32.PACK_AB R13, R231, R230 ;  /* 0x000000e6e70d723e */ /* 0x001fca00000000ff */
[----:B------:R0:W-:Y:S01]  /*3de10*/  STL [R1+0x3e4], R13 ;  /* 0x0003e40d01007387 */ /* 0x0001e20000100800 */
[----:B-1----:R-:W-:Y:S02]  /*3de20*/  F2FP.F16.F32.PACK_AB R26, R78, R206 ;  /* 0x000000ce4e1a723e */ /* 0x002fe400000000ff */
[----:B------:R-:W-:-:S05]  /*3de30*/  F2FP.F16.F32.PACK_AB R24, R233, R232 ;  /* 0x000000e8e918723e */ /* 0x000fca00000000ff */
[----:B------:R1:W-:Y:S01]  /*3de40*/  STL [R1+0x3e0], R24 ;  /* 0x0003e01801007387 */ /* 0x0003e20000100800 */
[----:B0-----:R-:W-:-:S03]  /*3de50*/  F2FP.F16.F32.PACK_AB R13, R76, R204 ;  /* 0x000000cc4c0d723e */ /* 0x001fc600000000ff */
[----:B------:R-:W-:Y:S04]  /*3de60*/  STL [R1+0x2fc], R26 ;  /* 0x0002fc1a01007387 */ /* 0x000fe80000100800 */
[----:B------:R0:W-:Y:S01]  /*3de70*/  STL [R1+0x2f8], R13 ;  /* 0x0002f80d01007387 */ /* 0x0001e20000100800 */
[----:B-1----:R-:W-:Y:S02]  /*3de80*/  F2FP.F16.F32.PACK_AB R24, R142, R20 ;  /* 0x000000148e18723e */ /* 0x002fe400000000ff */
[----:B------:R-:W-:-:S03]  /*3de90*/  F2FP.F16.F32.PACK_AB R20, R140, R21 ;  /* 0x000000158c14723e */ /* 0x000fc600000000ff */
[----:B------:R-:W-:Y:S01]  /*3dea0*/  STL [R1+0x2f4], R24 ;  /* 0x0002f41801007387 */ /* 0x000fe20000100800 */
[----:B0-----:R-:W-:-:S03]  /*3deb0*/  F2FP.F16.F32.PACK_AB R13, R18, R19 ;  /* 0x00000013120d723e */ /* 0x001fc600000000ff */
[----:B------:R-:W-:Y:S01]  /*3dec0*/  STL [R1+0x2f0], R20 ;  /* 0x0002f01401007387 */ /* 0x000fe20000100800 */
[----:B------:R-:W-:-:S03]  /*3ded0*/  F2FP.F16.F32.PACK_AB R16, R16, R17 ;  /* 0x000000111010723e */ /* 0x000fc600000000ff */
[----:B------:R0:W-:Y:S01]  /*3dee0*/  STL [R1+0x2ec], R13 ;  /* 0x0002ec0d01007387 */ /* 0x0001e20000100800 */
[----:B--2---:R-:W-:-:S03]  /*3def0*/  F2FP.F16.F32.PACK_AB R14, R14, R15 ;  /* 0x0000000f0e0e723e */ /* 0x004fc600000000ff */
[----:B------:R-:W-:Y:S04]  /*3df00*/  STL [R1+0x2e8], R16 ;  /* 0x0002e81001007387 */ /* 0x000fe80000100800 */
[----:B------:R1:W-:Y:S01]  /*3df10*/  STL [R1+0x2e4], R14 ;  /* 0x0002e40e01007387 */ /* 0x0003e20000100800 */
[----:B0-----:R-:W-:Y:S02]  /*3df20*/  F2FP.F16.F32.PACK_AB R13, R2, R216 ;  /* 0x000000d8020d723e */ /* 0x001fe400000000ff */
[----:B------:R-:W-:-:S03]  /*3df30*/  F2FP.F16.F32.PACK_AB R2, R75, R203 ;  /* 0x000000cb4b02723e */ /* 0x000fc600000000ff */
[----:B------:R0:W-:Y:S01]  /*3df40*/  STL [R1+0x2e0], R13 ;  /* 0x0002e00d01007387 */ /* 0x0001e20000100800 */
[----:B-1----:R-:W-:-:S03]  /*3df50*/  F2FP.F16.F32.PACK_AB R14, R73, R201 ;  /* 0x000000c9490e723e */ /* 0x002fc600000000ff */
[----:B------:R1:W-:Y:S04]  /*3df60*/  STL [R1+0x2dc], R2 ;  /* 0x0002dc0201007387 */ /* 0x0003e80000100800 */
[----:B------:R-:W-:Y:S01]  /*3df70*/  STL [R1+0x2d8], R14 ;  /* 0x0002d80e01007387 */ /* 0x000fe20000100800 */
[----:B0-----:R-:W-:Y:S02]  /*3df80*/  F2FP.F16.F32.PACK_AB R13, R139, R0 ;  /* 0x000000008b0d723e */ /* 0x001fe400000000ff */
[----:B------:R-:W-:Y:S02]  /*3df90*/  F2FP.F16.F32.PACK_AB R0, R10, R9 ;  /* 0x000000090a00723e */ /* 0x000fe400000000ff */
[----:B-1----:R-:W-:Y:S01]  /*3dfa0*/  F2FP.F16.F32.PACK_AB R2, R137, R11 ;  /* 0x0000000b8902723e */ /* 0x002fe200000000ff */
[----:B------:R-:W-:Y:S01]  /*3dfb0*/  STL [R1+0x2d4], R13 ;  /* 0x0002d40d01007387 */ /* 0x000fe20000100800 */
[----:B------:R-:W-:-:S03]  /*3dfc0*/  F2FP.F16.F32.PACK_AB R7, R8, R7 ;  /* 0x000000070807723e */ /* 0x000fc600000000ff */
[----:B------:R0:W-:Y:S04]  /*3dfd0*/  STL [R1+0x2d0], R2 ;  /* 0x0002d00201007387 */ /* 0x0001e80000100800 */
[----:B------:R1:W-:Y:S04]  /*3dfe0*/  STL [R1+0x1fc], R0 ;  /* 0x0001fc0001007387 */ /* 0x0003e80000100800 */
[----:B------:R-:W-:Y:S01]  /*3dff0*/  STL [R1+0x1f8], R7 ;  /* 0x0001f80701007387 */ /* 0x000fe20000100800 */
[----:B0-----:R-:W-:Y:S02]  /*3e000*/  F2FP.F16.F32.PACK_AB R2, R6, R5 ;  /* 0x000000050602723e */ /* 0x001fe400000000ff */
[----:B-1----:R-:W-:-:S03]  /*3e010*/  F2FP.F16.F32.PACK_AB R0, R4, R3 ;  /* 0x000000030400723e */ /* 0x002fc600000000ff */
[----:B------:R0:W-:Y:S04]  /*3e020*/  STL [R1+0x1f4], R2 ;  /* 0x0001f40201007387 */ /* 0x0001e80000100800 */
[----:B------:R1:W-:Y:S04]  /*3e030*/  STL [R1+0x1f0], R0 ;  /* 0x0001f00001007387 */ /* 0x0003e80000100800 */
[----:B------:R-:W2:Y:S04]  /*3e040*/  LDL.LU R90, [R1+0x1c0] ;  /* 0x0001c000015a7983 */ /* 0x000ea80000300800 */
[----:B------:R-:W2:Y:S04]  /*3e050*/  LDL.LU R227, [R1+0x3c0] ;  /* 0x0003c00001e37983 */ /* 0x000ea80000300800 */
[----:B------:R-:W3:Y:S04]  /*3e060*/  LDL.LU R24, [R1+0x2c8] ;  /* 0x0002c80001187983 */ /* 0x000ee80000300800 */
        /* <DEDUP_REMOVED lines=17> */
[----:B0-----:R-:W4:Y:S04]  /*3e180*/  LDL.LU R2, [R1+0x1b0] ;  /* 0x0001b00001027983 */ /* 0x001f280000300800 */
[----:B------:R-:W4:Y:S04]  /*3e190*/  LDL.LU R216, [R1+0x3b0] ;  /* 0x0003b00001d87983 */ /* 0x000f280000300800 */
[----:B-1----:R-:W4:Y:S04]  /*3e1a0*/  LDL.LU R0, [R1+0x2b8] ;  /* 0x0002b80001007983 */ /* 0x002f280000300800 */
        /* <DEDUP_REMOVED lines=13> */
[----:B------:R-:W-:Y:S01]  /*3e280*/  F2FP.F16.F32.PACK_AB R74, R74, R202 ;  /* 0x000000ca4a4a723e */ /* 0x000fe200000000ff */
[----:B------:R-:W-:Y:S01]  /*3e290*/  IMAD.MOV.U32 R207, RZ, RZ, R251 ;  /* 0x000000ffffcf7224 */ /* 0x000fe200078e00fb */
[----:B------:R-:W-:-:S02]  /*3e2a0*/  F2FP.F16.F32.PACK_AB R73, R72, R200 ;  /* 0x000000c84849723e */ /* 0x000fc400000000ff */
[----:B------:R-:W-:Y:S01]  /*3e2b0*/  F2FP.F16.F32.PACK_AB R13, R138, R225 ;  /* 0x000000e18a0d723e */ /* 0x000fe200000000ff */
[----:B------:R-:W-:Y:S01]  /*3e2c0*/  STL [R1+0x1ec], R74 ;  /* 0x0001ec4a01007387 */ /* 0x000fe20000100800 */
[----:B------:R-:W-:-:S03]  /*3e2d0*/  F2FP.F16.F32.PACK_AB R72, R136, R224 ;  /* 0x000000e08848723e */ /* 0x000fc600000000ff */
[----:B------:R0:W-:Y:S04]  /*3e2e0*/  STL [R1+0x1e8], R73 ;  /* 0x0001e84901007387 */ /* 0x0001e80000100800 */
[----:B------:R2:W-:Y:S04]  /*3e2f0*/  STL [R1+0x1e4], R13 ;  /* 0x0001e40d01007387 */ /* 0x0005e80000100800 */
[----:B------:R3:W-:Y:S01]  /*3e300*/  STL [R1+0x1e0], R72 ;  /* 0x0001e04801007387 */ /* 0x0007e20000100800 */
[----:B0-----:R-:W-:-:S05]  /*3e310*/  F2FP.F16.F32.PACK_AB R73, R88, R226 ;  /* 0x000000e25849723e */ /* 0x001fca00000000ff */
[----:B------:R-:W-:Y:S01]  /*3e320*/  STL [R1+0x1dc], R73 ;  /* 0x0001dc4901007387 */ /* 0x000fe20000100800 */
[----:B--2---:R-:W-:-:S05]  /*3e330*/  F2FP.F16.F32.PACK_AB R13, R90, R227 ;  /* 0x000000e35a0d723e */ /* 0x004fca00000000ff */
[----:B------:R0:W-:Y:S01]  /*3e340*/  STL [R1+0x1d8], R13 ;  /* 0x0001d80d01007387 */ /* 0x0001e20000100800 */
[----:B---3--:R-:W-:-:S05]  /*3e350*/  F2FP.F16.F32.PACK_AB R72, R24, R152 ;  /* 0x000000981848723e */ /* 0x008fca00000000ff */
[----:B------:R-:W-:Y:S01]  /*3e360*/  STL [R1+0x1d4], R72 ;  /* 0x0001d44801007387 */ /* 0x000fe20000100800 */
[----:B0-----:R-:W-:Y:S02]  /*3e370*/  F2FP.F16.F32.PACK_AB R13, R71, R199 ;  /* 0x000000c7470d723e */ /* 0x001fe400000000ff */
[----:B----4-:R-:W-:Y:S02]  /*3e380*/  F2FP.F16.F32.PACK_AB R24, R26, R154 ;  /* 0x0000009a1a18723e */ /* 0x010fe400000000ff */
[----:B------:R-:W-:-:S03]  /*3e390*/  F2FP.F16.F32.PACK_AB R26, R69, R197 ;  /* 0x000000c5451a723e */ /* 0x000fc600000000ff */
[----:B------:R0:W-:Y:S04]  /*3e3a0*/  STL [R1+0x1d0], R24 ;  /* 0x0001d01801007387 */ /* 0x0001e80000100800 */
[----:B------:R1:W-:Y:S04]  /*3e3b0*/  STL [R1+0x1cc], R13 ;  /* 0x0001cc0d01007387 */ /* 0x0003e80000100800 */
[----:B------:R2:W-:Y:S01]  /*3e3c0*/  STL [R1+0x1c8], R26 ;  /* 0x0001c81a01007387 */ /* 0x0005e20000100800 */
[----:B0-----:R-:W-:Y:S02]  /*3e3d0*/  F2FP.F16.F32.PACK_AB R24, R135, R229 ;  /* 0x000000e58718723e */ /* 0x001fe400000000ff */
[----:B-1----:R-:W-:-:S03]  /*3e3e0*/  F2FP.F16.F32.PACK_AB R13, R133, R228 ;  /* 0x000000e4850d723e */ /* 0x002fc600000000ff */
[----:B------:R0:W-:Y:S01]  /*3e3f0*/  STL [R1+0x1c4], R24 ;  /* 0x0001c41801007387 */ /* 0x0001e20000100800 */
[----:B--2---:R-:W-:-:S03]  /*3e400*/  F2FP.F16.F32.PACK_AB R26, R231, R230 ;  /* 0x000000e6e71a723e */ /* 0x004fc600000000ff */
[----:B------:R1:W-:Y:S04]  /*3e410*/  STL [R1+0x1c0], R13 ;  /* 0x0001c00d01007387 */ /* 0x0003e80000100800 */
[----:B------:R-:W-:Y:S01]  /*3e420*/  STL [R1+0xfc], R26 ;  /* 0x0000fc1a01007387 */ /* 0x000fe20000100800 */
[----:B0-----:R-:W-:Y:S01]  /*3e430*/  F2FP.F16.F32.PACK_AB R24, R233, R232 ;  /* 0x000000e8e918723e */ /* 0x001fe200000000ff */
[----:B------:R-:W-:Y:S01]  /*3e440*/  IMAD.MOV.U32 R232, RZ, RZ, R250 ;  /* 0x000000ffffe87224 */ /* 0x000fe200078e00fa */
[----:B-1----:R-:W-:-:S03]  /*3e450*/  F2FP.F16.F32.PACK_AB R13, R20, R21 ;  /* 0x00000015140d723e */ /* 0x002fc600000000ff */
[----:B------:R-:W-:Y:S01]  /*3e460*/  STL [R1+0xf8], R24 ;  /* 0x0000f81801007387 */ /* 0x000fe20000100800 */
[----:B------:R-:W-:-:S03]  /*3e470*/  F2FP.F16.F32.PACK_AB R18, R18, R19 ;  /* 0x000000131212723e */ /* 0x000fc600000000ff */
[----:B------:R0:W-:Y:S01]  /*3e480*/  STL [R1+0xf4], R13 ;  /* 0x0000f40d01007387 */ /* 0x0001e20000100800 */
[----:B------:R-:W-:-:S03]  /*3e490*/  F2FP.F16.F32.PACK_AB R19, R70, R198 ;  /* 0x000000c64613723e */ /* 0x000fc600000000ff */
[----:B------:R1:W-:Y:S04]  /*3e4a0*/  STL [R1+0xf0], R18 ;  /* 0x0000f01201007387 */ /* 0x0003e80000100800 */
[----:B------:R-:W-:Y:S01]  /*3e4b0*/  STL [R1+0xec], R19 ;  /* 0x0000ec1301007387 */ /* 0x000fe20000100800 */
[----:B0-----:R-:W-:Y:S02]  /*3e4c0*/  F2FP.F16.F32.PACK_AB R13, R68, R196 ;  /* 0x000000c4440d723e */ /* 0x001fe400000000ff */
[----:B-1----:R-:W-:-:S03]  /*3e4d0*/  F2FP.F16.F32.PACK_AB R18, R134, R16 ;  /* 0x000000108612723e */ /* 0x002fc600000000ff */
[----:B------:R0:W-:Y:S01]  /*3e4e0*/  STL [R1+0xe8], R13 ;  /* 0x0000e80d01007387 */ /* 0x0001e20000100800 */
[----:B------:R-:W-:-:S03]  /*3e4f0*/  F2FP.F16.F32.PACK_AB R16, R132, R17 ;  /* 0x000000118410723e */ /* 0x000fc600000000ff */
[----:B------:R-:W-:Y:S01]  /*3e500*/  STL [R1+0xe4], R18 ;  /* 0x0000e41201007387 */ /* 0x000fe20000100800 */
[----:B------:R-:W-:-:S03]  /*3e510*/  F2FP.F16.F32.PACK_AB R2, R2, R216 ;  /* 0x000000d80202723e */ /* 0x000fc600000000ff */
[----:B------:R-:W-:Y:S01]  /*3e520*/  STL [R1+0xe0], R16 ;  /* 0x0000e01001007387 */ /* 0x000fe20000100800 */
[----:B0-----:R-:W-:-:S05]  /*3e530*/  F2FP.F16.F32.PACK_AB R13, R14, R15 ;  /* 0x0000000f0e0d723e */ /* 0x001fca00000000ff */
[----:B------:R-:W-:Y:S01]  /*3e540*/  STL [R1+0xdc], R13 ;  /* 0x0000dc0d01007387 */ /* 0x000fe20000100800 */
[----:B------:R-:W-:-:S03]  /*3e550*/  F2FP.F16.F32.PACK_AB R0, R0, R11 ;  /* 0x0000000b0000723e */ /* 0x000fc600000000ff */
[----:B------:R0:W-:Y:S04]  /*3e560*/  STL [R1+0xd8], R2 ;  /* 0x0000d80201007387 */ /* 0x0001e80000100800 */
[----:B------:R1:W-:Y:S01]  /*3e570*/  STL [R1+0xd4], R0 ;  /* 0x0000d40001007387 */ /* 0x0003e20000100800 */
[----:B------:R-:W-:Y:S02]  /*3e580*/  F2FP.F16.F32.PACK_AB R9, R10, R9 ;  /* 0x000000090a09723e */ /* 0x000fe400000000ff */
[----:B------:R-:W-:-:S03]  /*3e590*/  F2FP.F16.F32.PACK_AB R8, R131, R8 ;  /* 0x000000088308723e */ /* 0x000fc600000000ff */
[----:B------:R-:W-:Y:S01]  /*3e5a0*/  STL [R1+0xd0], R9 ;  /* 0x0000d00901007387 */ /* 0x000fe20000100800 */
[----:B0-----:R-:W-:Y:S02]  /*3e5b0*/  F2FP.F16.F32.PACK_AB R2, R67, R195 ;  /* 0x000000c34302723e */ /* 0x001fe400000000ff */
[----:B-1----:R-:W-:-:S03]  /*3e5c0*/  F2FP.F16.F32.PACK_AB R0, R65, R193 ;  /* 0x000000c14100723e */ /* 0x002fc600000000ff */
[----:B------:R0:W-:Y:S04]  /*3e5d0*/  STL [R1+0xcc], R2 ;  /* 0x0000cc0201007387 */ /* 0x0001e80000100800 */
[----:B------:R1:W-:Y:S04]  /*3e5e0*/  STL [R1+0xc8], R0 ;  /* 0x0000c80001007387 */ /* 0x0003e80000100800 */
[----:B------:R-:W-:Y:S01]  /*3e5f0*/  STL [R1+0xc4], R8 ;  /* 0x0000c40801007387 */ /* 0x000fe20000100800 */
[----:B0-----:R-:W-:Y:S02]  /*3e600*/  F2FP.F16.F32.PACK_AB R2, R129, R7 ;  /* 0x000000078102723e */ /* 0x001fe400000000ff */
[----:B------:R-:W-:-:S02]  /*3e610*/  F2FP.F16.F32.PACK_AB R3, R4, R3 ;  /* 0x000000030403723e */ /* 0x000fc400000000ff */
[----:B-1----:R-:W-:Y:S01]  /*3e620*/  F2FP.F16.F32.PACK_AB R0, R6, R5 ;  /* 0x000000050600723e */ /* 0x002fe200000000ff */
[----:B------:R0:W-:Y:S04]  /*3e630*/  STL [R1+0xc0], R2 ;  /* 0x0000c00201007387 */ /* 0x0001e80000100800 */
[----:B------:R1:W-:Y:S04]  /*3e640*/  STL [R1+0xbc], R0 ;  /* 0x0000bc0001007387 */ /* 0x0003e80000100800 */
[----:B------:R-:W-:Y:S01]  /*3e650*/  STL [R1+0xb8], R3 ;  /* 0x0000b80301007387 */ /* 0x000fe20000100800 */
[----:B0-----:R-:W-:-:S02]  /*3e660*/  F2FP.F16.F32.PACK_AB R2, R217, R23 ;  /* 0x00000017d902723e */ /* 0x001fc400000000ff */
        /* <DEDUP_REMOVED lines=108> */
[----:B0-----:R-:W3:Y:S04]  /*3ed30*/  LDL.LU R2, [R1+0x31c] ;  /* 0x00031c0001027983 */ /* 0x001ee80000300800 */
[----:B------:R-:W3:Y:S01]  /*3ed40*/  LDL.LU R216, [R1+0x114] ;  /* 0x0001140001d87983 */ /* 0x000ee20000300800 */
[----:B------:R-:W-:-:S03]  /*3ed50*/  F2FP.F16.F32.PACK_AB R251, R66, R194 ;  /* 0x000000c242fb723e */ /* 0x000fc600000000ff */
[----:B-1----:R-:W3:Y:S04]  /*3ed60*/  LDL.LU R0, [R1+0x314] ;  /* 0x0003140001007983 */ /* 0x002ee80000300800 */
[----:B------:R-:W3:Y:S04]  /*3ed70*/  LDL.LU R3, [R1+0x21c] ;  /* 0x00021c0001037983 */ /* 0x000ee80000300800 */
[----:B------:R-:W3:Y:S04]  /*3ed80*/  LDL.LU R217, [R1+0x41c] ;  /* 0x00041c0001d97983 */ /* 0x000ee80000300800 */
[----:B------:R-:W3:Y:S04]  /*3ed90*/  LDL.LU R12, [R1+0x214] ;  /* 0x00021400010c7983 */ /* 0x000ee80000300800 */
[----:B------:R-:W3:Y:S01]  /*3eda0*/  LDL.LU R194, [R1+0x29c] ;  /* 0x00029c0001c27983 */ /* 0x000ee20000300800 */
[----:B------:R-:W-:-:S03]  /*3edb0*/  F2FP.F16.F32.PACK_AB R250, R64, R192 ;  /* 0x000000c040fa723e */ /* 0x000fc600000000ff */
[----:B------:R-:W3:Y:S01]  /*3edc0*/  LDL.LU R66, [R1+0x354] ;  /* 0x0003540001427983 */ /* 0x000ee20000300800 */
[----:B------:R-:W-:-:S03]  /*3edd0*/  F2FP.F16.F32.PACK_AB R249, R130, R249 ;  /* 0x000000f982f9723e */ /* 0x000fc600000000ff */
[----:B------:R-:W3:Y:S01]  /*3ede0*/  LDL.LU R192, [R1+0x90] ;  /* 0x0000900001c07983 */ /* 0x000ee20000300800 */
[----:B------:R-:W-:-:S03]  /*3edf0*/  F2FP.F16.F32.PACK_AB R248, R128, R248 ;  /* 0x000000f880f8723e */ /* 0x000fc600000000ff */
[----:B------:R-:W3:Y:S01]  /*3ee00*/  LDL.LU R64, [R1+0x454] ;  /* 0x0004540001407983 */ /* 0x000ee20000300800 */
[----:B------:R-:W-:-:S03]  /*3ee10*/  F2FP.F16.F32.PACK_AB R207, R232, R207 ;  /* 0x000000cfe8cf723e */ /* 0x000fc600000000ff */
[----:B------:R-:W3:Y:S01]  /*3ee20*/  LDL.LU R130, [R1+0x380] ;  /* 0x0003800001827983 */ /* 0x000ee20000300800 */
[----:B--2---:R-:W-:Y:S02]  /*3ee30*/  F2FP.F16.F32.PACK_AB R206, R233, R206 ;  /* 0x000000cee9ce723e */ /* 0x004fe400000000ff */
[----:B----4-:R-:W-:Y:S01]  /*3ee40*/  F2FP.F16.F32.PACK_AB R204, R203, R204 ;  /* 0x000000cccbcc723e */ /* 0x010fe200000000ff */
[----:B------:R-:W2:Y:S01]  /*3ee50*/  LDL.LU R128, [R1+0x288] ;  /* 0x0002880001807983 */ /* 0x000ea20000300800 */
[----:B------:R-:W-:-:S03]  /*3ee60*/  F2FP.F16.F32.PACK_AB R203, R63, R191 ;  /* 0x000000bf3fcb723e */ /* 0x000fc600000000ff */
[----:B------:R-:W4:Y:S01]  /*3ee70*/  LDL.LU R232, [R1+0x20e0] ;  /* 0x0020e00001e87983 */ /* 0x000f220000300800 */
[----:B---3--:R-:W-:-:S03]  /*3ee80*/  F2FP.F16.F32.PACK_AB R205, R202, R205 ;  /* 0x000000cdcacd723e */ /* 0x008fc600000000ff */
[----:B------:R-:W4:Y:S01]  /*3ee90*/  LDL.LU R233, [R1+0x20dc] ;  /* 0x0020dc0001e97983 */ /* 0x000f220000300800 */
[----:B------:R-:W-:-:S03]  /*3eea0*/  F2FP.F16.F32.PACK_AB R202, R61, R189 ;  /* 0x000000bd3dca723e */ /* 0x000fc600000000ff */
[----:B------:R-:W3:Y:S01]  /*3eeb0*/  LDL.LU R191, [R1+0x398] ;  /* 0x0003980001bf7983 */ /* 0x000ee20000300800 */
[----:B------:R-:W-:-:S03]  /*3eec0*/  F2FP.F16.F32.PACK_AB R201, R127, R201 ;  /* 0x000000c97fc9723e */ /* 0x000fc600000000ff */
[----:B------:R-:W4:Y:S01]  /*3eed0*/  LDL.LU R63, [R1+0x368] ;  /* 0x00036800013f7983 */ /* 0x000f220000300800 */
[----:B------:R-:W-:-:S03]  /*3eee0*/  F2FP.F16.F32.PACK_AB R200, R125, R200 ;  /* 0x000000c87dc8723e */ /* 0x000fc600000000ff */
[----:B------:R-:W2:Y:S01]  /*3eef0*/  LDL.LU R189, [R1+0x498] ;  /* 0x0004980001bd7983 */ /* 0x000ea20000300800 */
[----:B------:R-:W-:-:S03]  /*3ef00*/  F2FP.F16.F32.PACK_AB R199, R230, R199 ;  /* 0x000000c7e6c7723e */ /* 0x000fc600000000ff */
[----:B------:R-:W4:Y:S01]  /*3ef10*/  LDL.LU R61, [R1+0x468] ;  /* 0x00046800013d7983 */ /* 0x000f220000300800 */
[----:B------:R-:W-:-:S03]  /*3ef20*/  F2FP.F16.F32.PACK_AB R198, R231, R198 ;  /* 0x000000c6e7c6723e */ /* 0x000fc600000000ff */
[----:B------:R-:W4:Y:S01]  /*3ef30*/  LDL.LU R127, [R1+0x434] ;  /* 0x00043400017f7983 */ /* 0x000f220000300800 */
[----:B------:R-:W-:-:S03]  /*3ef40*/  F2FP.F16.F32.PACK_AB R196, R195, R196 ;  /* 0x000000c4c3c4723e */ /* 0x000fc600000000ff */
[----:B------:R-:W4:Y:S01]  /*3ef50*/  LDL.LU R125, [R1+0x38] ;  /* 0x00003800017d7983 */ /* 0x000f220000300800 */
[----:B------:R-:W-:-:S03]  /*3ef60*/  F2FP.F16.F32.PACK_AB R195, R62, R190 ;  /* 0x000000be3ec3723e */ /* 0x000fc600000000ff */
[----:B------:R-:W4:Y:S04]  /*3ef70*/  LDL.LU R230, [R1+0x20d8] ;  /* 0x0020d80001e67983 */ /* 0x000f280000300800 */
[----:B------:R-:W4:Y:S04]  /*3ef80*/  LDL.LU R231, [R1+0x20d4] ;  /* 0x0020d40001e77983 */ /* 0x000f280000300800 */
[----:B------:R-:W2:Y:S04]  /*3ef90*/  LDL.LU R190, [R1+0x390] ;  /* 0x0003900001be7983 */ /* 0x000ea80000300800 */
[----:B------:R-:W4:Y:S01]  /*3efa0*/  LDL.LU R62, [R1+0x360] ;  /* 0x00036000013e7983 */ /* 0x000f220000300800 */
[----:B------:R-:W-:-:S02]  /*3efb0*/  F2FP.F16.F32.PACK_AB R197, R194, R197 ;  /* 0x000000c5c2c5723e */ /* 0x000fc400000000ff */
[----:B------:R-:W-:Y:S02]  /*3efc0*/  F2FP.F16.F32.PACK_AB R194, R60, R188 ;  /* 0x000000bc3cc2723e */ /* 0x000fe400000000ff */
[----:B------:R-:W4:Y:S01]  /*3efd0*/  LDL.LU R188, [R1+0x298] ;  /* 0x0002980001bc7983 */ /* 0x000f220000300800 */
[----:B------:R-:W-:-:S03]  /*3efe0*/  F2FP.F16.F32.PACK_AB R193, R126, R193 ;  /* 0x000000c17ec1723e */ /* 0x000fc600000000ff */
[----:B------:R-:W4:Y:S01]  /*3eff0*/  LDL.LU R60, [R1+0x268] ;  /* 0x00026800013c7983 */ /* 0x000f220000300800 */
[----:B------:R-:W-:-:S03]  /*3f000*/  F2FP.F16.F32.PACK_AB R192, R124, R192 ;  /* 0x000000c07cc0723e */ /* 0x000fc600000000ff */
[----:B------:R-:W4:Y:S04]  /*3f010*/  LDL.LU R126, [R1+0x234] ;  /* 0x00023400017e7983 */ /* 0x000f280000300800 */
[----:B------:R-:W4:Y:S01]  /*3f020*/  LDL.LU R124, [R1+0x30] ;  /* 0x00003000017c7983 */ /* 0x000f220000300800 */
[----:B------:R-:W-:Y:S02]  /*3f030*/  F2FP.F16.F32.PACK_AB R145, R123, R145 ;  /* 0x000000917b91723e */ /* 0x000fe400000000ff */
[----:B------:R-:W-:Y:S02]  /*3f040*/  F2FP.F16.F32.PACK_AB R144, R121, R144 ;  /* 0x000000907990723e */ /* 0x000fe400000000ff */
[----:B------:R-:W-:Y:S02]  /*3f050*/  F2FP.F16.F32.PACK_AB R143, R154, R143 ;  /* 0x0000008f9a8f723e */ /* 0x000fe400000000ff */
[----:B------:R-:W-:-:S02]  /*3f060*/  F2FP.F16.F32.PACK_AB R142, R26, R142 ;  /* 0x0000008e1a8e723e */ /* 0x000fc400000000ff */
[----:B---3--:R-:W-:Y:S02]  /*3f070*/  F2FP.F16.F32.PACK_AB R191, R228, R191 ;  /* 0x000000bfe4bf723e */ /* 0x008fe400000000ff */
[----:B------:R-:W3:Y:S01]  /*3f080*/  LDL.LU R228, [R1+0x20d0] ;  /* 0x0020d00001e47983 */ /* 0x000ee20000300800 */
[----:B------:R-:W-:Y:S02]  /*3f090*/  F2FP.F16.F32.PACK_AB R140, R135, R140 ;  /* 0x0000008c878c723e */ /* 0x000fe400000000ff */
[----:B------:R-:W-:Y:S02]  /*3f0a0*/  F2FP.F16.F32.PACK_AB R135, R58, R186 ;  /* 0x000000ba3a87723e */ /* 0x000fe400000000ff */
[----:B------:R-:W-:Y:S02]  /*3f0b0*/  F2FP.F16.F32.PACK_AB R141, R134, R141 ;  /* 0x0000008d868d723e */ /* 0x000fe400000000ff */
[----:B------:R-:W-:Y:S02]  /*3f0c0*/  F2FP.F16.F32.PACK_AB R134, R56, R184 ;  /* 0x000000b83886723e */ /* 0x000fe400000000ff */
[----:B--2---:R-:W-:-:S02]  /*3f0d0*/  F2FP.F16.F32.PACK_AB R190, R229, R190 ;  /* 0x000000bee5be723e */ /* 0x004fc400000000ff */
[----:B------:R-:W3:Y:S01]  /*3f0e0*/  LDL.LU R229, [R1+0x20cc] ;  /* 0x0020cc0001e57983 */ /* 0x000ee20000300800 */
[----:B----4-:R-:W-:Y:S02]  /*3f0f0*/  F2FP.F16.F32.PACK_AB R189, R188, R189 ;  /* 0x000000bdbcbd723e */ /* 0x010fe400000000ff */
[----:B------:R-:W-:Y:S02]  /*3f100*/  F2FP.F16.F32.PACK_AB R188, R146, R147 ;  /* 0x0000009392bc723e */ /* 0x000fe400000000ff */
[----:B------:R-:W-:Y:S02]  /*3f110*/  F2FP.F16.F32.PACK_AB R147, R59, R187 ;  /* 0x000000bb3b93723e */ /* 0x000fe400000000ff */
[----:B------:R-:W2:Y:S01]  /*3f120*/  LDL.LU R59, [R1+0x37c] ;  /* 0x00037c00013b7983 */ /* 0x000ea20000300800 */
[----:B------:R-:W-:-:S03]  /*3f130*/  F2FP.F16.F32.PACK_AB R146, R57, R185 ;  /* 0x000000b93992723e */ /* 0x000fc600000000ff */
[----:B------:R-:W4:Y:S04]  /*3f140*/  LDL.LU R187, [R1+0x128] ;  /* 0x0001280001bb7983 */ /* 0x000f280000300800 */
[----:B------:R-:W3:Y:S04]  /*3f150*/  LDL.LU R57, [R1+0x47c] ;  /* 0x00047c0001397983 */ /* 0x000ee80000300800 */
[----:B------:R-:W4:Y:S04]  /*3f160*/  LDL.LU R185, [R1+0x20] ;  /* 0x0000200001b97983 */ /* 0x000f280000300800 */
[----:B------:R-:W4:Y:S04]  /*3f170*/  LDL.LU R123, [R1+0x28] ;  /* 0x00002800017b7983 */ /* 0x000f280000300800 */
[----:B------:R-:W4:Y:S04]  /*3f180*/  LDL.LU R121, [R1+0x224] ;  /* 0x0002240001797983 */ /* 0x000f280000300800 */
[----:B------:R-:W4:Y:S04]  /*3f190*/  LDL.LU R154, [R1+0x20c8] ;  /* 0x0020c800019a7983 */ /* 0x000f280000300800 */
[----:B------:R-:W4:Y:S04]  /*3f1a0*/  LDL.LU R26, [R1+0x20c4] ;  /* 0x0020c400011a7983 */ /* 0x000f280000300800 */
[----:B------:R-:W3:Y:S04]  /*3f1b0*/  LDL.LU R58, [R1+0x374] ;  /* 0x00037400013a7983 */ /* 0x000ee80000300800 */
[----:B------:R-:W4:Y:S04]  /*3f1c0*/  LDL.LU R186, [R1+0x22c] ;  /* 0x00022c0001ba7983 */ /* 0x000f280000300800 */
[----:B------:R-:W4:Y:S01]  /*3f1d0*/  LDL.LU R56, [R1+0x27c] ;  /* 0x00027c0001387983 */ /* 0x000f220000300800 */
[----:B------:R-:W-:-:S02]  /*3f1e0*/  F2FP.F16.F32.PACK_AB R133, R122, R133 ;  /* 0x000000857a85723e */ /* 0x000fc400000000ff */
[----:B------:R-:W-:Y:S01]  /*3f1f0*/  F2FP.F16.F32.PACK_AB R132, R120, R132 ;  /* 0x000000847884723e */ /* 0x000fe200000000ff */
[----:B------:R-:W4:Y:S01]  /*3f200*/  LDL.LU R184, [R1+0x124] ;  /* 0x0001240001b87983 */ /* 0x000f220000300800 */
[----:B------:R-:W-:Y:S02]  /*3f210*/  F2FP.F16.F32.PACK_AB R131, R152, R131 ;  /* 0x000000839883723e */ /* 0x000fe400000000ff */
[----:B------:R-:W-:Y:S01]  /*3f220*/  F2FP.F16.F32.PACK_AB R129, R128, R129 ;  /* 0x000000818081723e */ /* 0x000fe200000000ff */
[----:B------:R-:W4:Y:S01]  /*3f230*/  LDL.LU R122, [R1+0x12c] ;  /* 0x00012c00017a7983 */ /* 0x000f220000300800 */
[----:B------:R-:W-:Y:S02]  /*3f240*/  F2FP.F16.F32.PACK_AB R130, R24, R130 ;  /* 0x000000821882723e */ /* 0x000fe400000000ff */
[----:B------:R-:W-:Y:S01]  /*3f250*/  F2FP.F16.F32.PACK_AB R128, R11, R10 ;  /* 0x0000000a0b80723e */ /* 0x000fe200000000ff */
[----:B------:R-:W4:Y:S01]  /*3f260*/  LDL.LU R120, [R1+0x24] ;  /* 0x0000240001787983 */ /* 0x000f220000300800 */
        /* <DEDUP_REMOVED lines=9> */
[----:B------:R-:W4:Y:S04]  /*3f300*/  LDL.LU R181, [R1+0x230] ;  /* 0x0002300001b57983 */ /* 0x000f280000300800 */
[----:B------:R-:W4:Y:S04]  /*3f310*/  LDL.LU R119, [R1+0x238] ;  /* 0x0002380001777983 */ /* 0x000f280000300800 */
[----:B------:R-:W4:Y:S01]  /*3f320*/  LDL.LU R117, [R1+0x130] ;  /* 0x0001300001757983 */ /* 0x000f220000300800 */
[----:B------:R-:W-:-:S02]  /*3f330*/  F2FP.F16.F32.PACK_AB R5, R118, R5 ;  /* 0x000000057605723e */ /* 0x000fc400000000ff */
[----:B------:R-:W-:Y:S02]  /*3f340*/  F2FP.F16.F32.PACK_AB R4, R116, R4 ;  /* 0x000000047404723e */ /* 0x000fe400000000ff */
[----:B------:R-:W-:Y:S02]  /*3f350*/  F2FP.F16.F32.PACK_AB R19, R226, R19 ;  /* 0x00000013e213723e */ /* 0x000fe400000000ff */
[----:B------:R-:W-:Y:S02]  /*3f360*/  F2FP.F16.F32.PACK_AB R17, R16, R17 ;  /* 0x000000111011723e */ /* 0x000fe400000000ff */
[----:B------:R-:W-:Y:S02]  /*3f370*/  F2FP.F16.F32.PACK_AB R18, R88, R18 ;  /* 0x000000125812723e */ /* 0x000fe400000000ff */
[----:B------:R-:W-:Y:S02]  /*3f380*/  F2FP.F16.F32.PACK_AB R16, R23, R22 ;  /* 0x000000161710723e */ /* 0x000fe400000000ff */
[----:B------:R-:W-:-:S02]  /*3f390*/  F2FP.F16.F32.PACK_AB R23, R51, R179 ;  /* 0x000000b33317723e */ /* 0x000fc400000000ff */
[----:B--2---:R-:W-:Y:S02]  /*3f3a0*/  F2FP.F16.F32.PACK_AB R59, R227, R59 ;  /* 0x0000003be33b723e */ /* 0x004fe400000000ff */
[----:B------:R-:W2:Y:S01]  /*3f3b0*/  LDL.LU R227, [R1+0x20b8] ;  /* 0x0020b80001e37983 */ /* 0x000ea20000300800 */
[----:B---3--:R-:W-:-:S03]  /*3f3c0*/  F2FP.F16.F32.PACK_AB R58, R90, R58 ;  /* 0x0000003a5a3a723e */ /* 0x008fc600000000ff */
[----:B------:R-:W2:Y:S01]  /*3f3d0*/  LDL.LU R90, [R1+0x20b4] ;  /* 0x0020b400015a7983 */ /* 0x000ea20000300800 */
[----:B----4-:R-:W-:Y:S02]  /*3f3e0*/  F2FP.F16.F32.PACK_AB R57, R56, R57 ;  /* 0x000000393839723e */ /* 0x010fe400000000ff */
[----:B------:R-:W-:Y:S02]  /*3f3f0*/  F2FP.F16.F32.PACK_AB R56, R7, R6 ;  /* 0x000000060738723e */ /* 0x000fe400000000ff */
[----:B------:R-:W-:Y:S02]  /*3f400*/  F2FP.F16.F32.PACK_AB R7, R54, R182 ;  /* 0x000000b63607723e */ /* 0x000fe400000000ff */
[----:B------:R-:W3:Y:S01]  /*3f410*/  LDL.LU R54, [R1+0x364] ;  /* 0x0003640001367983 */ /* 0x000ee20000300800 */
[----:B------:R-:W-:-:S03]  /*3f420*/  F2FP.F16.F32.PACK_AB R6, R52, R180 ;  /* 0x000000b43406723e */ /* 0x000fc600000000ff */
[----:B------:R-:W4:Y:S04]  /*3f430*/  LDL.LU R182, [R1+0x138] ;  /* 0x0001380001b67983 */ /* 0x000f280000300800 */
[----:B------:R-:W2:Y:S04]  /*3f440*/  LDL.LU R52, [R1+0x464] ;  /* 0x0004640001347983 */ /* 0x000ea80000300800 */
[----:B------:R-:W4:Y:S04]  /*3f450*/  LDL.LU R180, [R1+0x43c] ;  /* 0x00043c0001b47983 */ /* 0x000f280000300800 */
[----:B------:R-:W4:Y:S04]  /*3f460*/  LDL.LU R118, [R1+0x23c] ;  /* 0x00023c0001767983 */ /* 0x000f280000300800 */
[----:B------:R-:W4:Y:S04]  /*3f470*/  LDL.LU R116, [R1+0x334] ;  /* 0x0003340001747983 */ /* 0x000f280000300800 */
[----:B------:R-:W4:Y:S04]  /*3f480*/  LDL.LU R226, [R1+0x20b0] ;  /* 0x0020b00001e27983 */ /* 0x000f280000300800 */
[----:B------:R-:W4:Y:S04]  /*3f490*/  LDL.LU R88, [R1+0x20ac] ;  /* 0x0020ac0001587983 */ /* 0x000f280000300800 */
        /* <DEDUP_REMOVED lines=11> */
[----:B------:R-:W4:Y:S01]  /*3f550*/  LDL.LU R224, [R1+0x20a8] ;  /* 0x0020a80001e07983 */ /* 0x000f220000300800 */
[----:B---3--:R-:W-:-:S03]  /*3f560*/  F2FP.F16.F32.PACK_AB R54, R225, R54 ;  /* 0x00000036e136723e */ /* 0x008fc600000000ff */
[----:B------:R-:W3:Y:S04]  /*3f570*/  LDL.LU R225, [R1+0x20a4] ;  /* 0x0020a40001e17983 */ /* 0x000ee80000300800 */
[----:B------:R-:W3:Y:S01]  /*3f580*/  LDL.LU R222, [R1+0x20a0] ;  /* 0x0020a00001de7983 */ /* 0x000ee20000300800 */
[----:B--2---:R-:W-:Y:S02]  /*3f590*/  F2FP.F16.F32.PACK_AB R52, R51, R52 ;  /* 0x000000343334723e */ /* 0x004fe400000000ff */
[----:B------:R-:W-:Y:S02]  /*3f5a0*/  F2FP.F16.F32.PACK_AB R51, R50, R178 ;  /* 0x000000b23233723e */ /* 0x000fe400000000ff */
[----:B------:R-:W2:Y:S01]  /*3f5b0*/  LDL.LU R178, [R1+0x3c] ;  /* 0x00003c0001b27983 */ /* 0x000ea20000300800 */
[----:B------:R-:W-:-:S03]  /*3f5c0*/  F2FP.F16.F32.PACK_AB R50, R48, R176 ;  /* 0x000000b03032723e */ /* 0x000fc600000000ff */
[----:B------:R-:W3:Y:S01]  /*3f5d0*/  LDL.LU R48, [R1+0x60] ;  /* 0x0000600001307983 */ /* 0x000ee20000300800 */
[----:B----4-:R-:W-:-:S03]  /*3f5e0*/  F2FP.F16.F32.PACK_AB R49, R114, R49 ;  /* 0x000000317231723e */ /* 0x010fc600000000ff */
[----:B------:R-:W4:Y:S01]  /*3f5f0*/  LDL.LU R176, [R1+0x240] ;  /* 0x0002400001b07983 */ /* 0x000f220000300800 */
[----:B------:R-:W-:Y:S02]  /*3f600*/  F2FP.F16.F32.PACK_AB R63, R223, R63 ;  /* 0x0000003fdf3f723e */ /* 0x000fe400000000ff */
[----:B------:R-:W-:Y:S01]  /*3f610*/  F2FP.F16.F32.PACK_AB R61, R60, R61 ;  /* 0x0000003d3c3d723e */ /* 0x000fe200000000ff */
[----:B------:R-:W4:Y:S01]  /*3f620*/  LDL.LU R114, [R1+0x248] ;  /* 0x0002480001727983 */ /* 0x000f220000300800 */
[----:B------:R-:W-:Y:S02]  /*3f630*/  F2FP.F16.F32.PACK_AB R62, R220, R62 ;  /* 0x0000003edc3e723e */ /* 0x000fe400000000ff */
[----:B------:R-:W-:Y:S02]  /*3f640*/  F2FP.F16.F32.PACK_AB R60, R70, R71 ;  /* 0x00000047463c723e */ /* 0x000fe400000000ff */
[----:B------:R-:W-:Y:S02]  /*3f650*/  F2FP.F16.F32.PACK_AB R71, R47, R175 ;  /* 0x000000af2f47723e */ /* 0x000fe400000000ff */
[----:B---3--:R-:W-:-:S02]  /*3f660*/  F2FP.F16.F32.PACK_AB R48, R112, R48 ;  /* 0x000000307030723e */ /* 0x008fc400000000ff */
[----:B------:R-:W3:Y:S04]  /*3f670*/  LDL.LU R112, [R1+0x140] ;  /* 0x0001400001707983 */ /* 0x000ee80000300800 */
[----:B------:R-:W3:Y:S04]  /*3f680*/  LDL.LU R223, [R1+0x209c] ;  /* 0x00209c0001df7983 */ /* 0x000ee80000300800 */
[----:B------:R-:W3:Y:S04]  /*3f690*/  LDL.LU R220, [R1+0x2098] ;  /* 0x0020980001dc7983 */ /* 0x000ee80000300800 */
[----:B------:R-:W2:Y:S01]  /*3f6a0*/  LDL.LU R47, [R1+0x254] ;  /* 0x00025400012f7983 */ /* 0x000ea20000300800 */
[----:B------:R-:W-:-:S03]  /*3f6b0*/  F2FP.F16.F32.PACK_AB R70, R45, R173 ;  /* 0x000000ad2d46723e */ /* 0x000fc600000000ff */
[----:B------:R-:W3:Y:S01]  /*3f6c0*/  LDL.LU R175, [R1+0x148] ;  /* 0x0001480001af7983 */ /* 0x000ee20000300800 */
[----:B------:R-:W-:-:S03]  /*3f6d0*/  F2FP.F16.F32.PACK_AB R69, R111, R69 ;  /* 0x000000456f45723e */ /* 0x000fc600000000ff */
[----:B------:R-:W4:Y:S01]  /*3f6e0*/  LDL.LU R45, [R1+0x58] ;  /* 0x00005800012d7983 */ /* 0x000f220000300800 */
[----:B------:R-:W-:-:S03]  /*3f6f0*/  F2FP.F16.F32.PACK_AB R68, R109, R68 ;  /* 0x000000446d44723e */ /* 0x000fc600000000ff */
[----:B------:R-:W3:Y:S01]  /*3f700*/  LDL.LU R173, [R1+0x40] ;  /* 0x0000400001ad7983 */ /* 0x000ee20000300800 */
[----:B------:R-:W-:-:S03]  /*3f710*/  F2FP.F16.F32.PACK_AB R67, R221, R67 ;  /* 0x00000043dd43723e */ /* 0x000fc600000000ff */
[----:B------:R-:W3:Y:S01]  /*3f720*/  LDL.LU R111, [R1+0x48] ;  /* 0x00004800016f7983 */ /* 0x000ee20000300800 */
[----:B------:R-:W-:-:S03]  /*3f730*/  F2FP.F16.F32.PACK_AB R66, R218, R66 ;  /* 0x00000042da42723e */ /* 0x000fc600000000ff */
[----:B------:R-:W3:Y:S01]  /*3f740*/  LDL.LU R109, [R1+0x244] ;  /* 0x00024400016d7983 */ /* 0x000ee20000300800 */
[----:B------:R-:W-:-:S03]  /*3f750*/  F2FP.F16.F32.PACK_AB R65, R219, R65 ;  /* 0x00000041db41723e */ /* 0x000fc600000000ff */
[----:B------:R-:W3:Y:S04]  /*3f760*/  LDL.LU R221, [R1+0x2094] ;  /* 0x0020940001dd7983 */ /* 0x000ee80000300800 */
[----:B------:R-:W3:Y:S04]  /*3f770*/  LDL.LU R218, [R1+0x2090] ;  /* 0x0020900001da7983 */ /* 0x000ee80000300800 */
[----:B------:R-:W3:Y:S01]  /*3f780*/  LDL.LU R219, [R1+0x208c] ;  /* 0x00208c0001db7983 */ /* 0x000ee20000300800 */
[----:B--2---:R-:W-:Y:S02]  /*3f790*/  F2FP.F16.F32.PACK_AB R64, R47, R64 ;  /* 0x000000402f40723e */ /* 0x004fe400000000ff */
[----:B------:R-:W-:-:S02]  /*3f7a0*/  F2FP.F16.F32.PACK_AB R47, R46, R174 ;  /* 0x000000ae2e2f723e */ /* 0x000fc400000000ff */
[----:B------:R-:W2:Y:S01]  /*3f7b0*/  LDL.LU R174, [R1+0x24c] ;  /* 0x00024c0001ae7983 */ /* 0x000ea20000300800 */
[----:B------:R-:W-:-:S03]  /*3f7c0*/  F2FP.F16.F32.PACK_AB R46, R44, R172 ;  /* 0x000000ac2c2e723e */ /* 0x000fc600000000ff */
[----:B------:R-:W3:Y:S01]  /*3f7d0*/  LDL.LU R44, [R1+0x50] ;  /* 0x00005000012c7983 */ /* 0x000ee20000300800 */
[----:B----4-:R-:W-:-:S03]  /*3f7e0*/  F2FP.F16.F32.PACK_AB R45, R110, R45 ;  /* 0x0000002d6e2d723e */ /* 0x010fc600000000ff */
[----:B------:R-:W4:Y:S04]  /*3f7f0*/  LDL.LU R172, [R1+0x144] ;  /* 0x0001440001ac7983 */ /* 0x000f280000300800 */
[----:B------:R-:W2:Y:S01]  /*3f800*/  LDL.LU R110, [R1+0x14c] ;  /* 0x00014c00016e7983 */ /* 0x000ea20000300800 */
[----:B------:R-:W-:Y:S02]  /*3f810*/  F2FP.F16.F32.PACK_AB R75, R13, R75 ;  /* 0x0000004b0d4b723e */ /* 0x000fe400000000ff */
[----:B---3--:R-:W-:Y:S02]  /*3f820*/  F2FP.F16.F32.PACK_AB R44, R108, R44 ;  /* 0x0000002c6c2c723e */ /* 0x008fe400000000ff */
[----:B------:R-:W3:Y:S04]  /*3f830*/  LDL.LU R108, [R1+0x150] ;  /* 0x00015000016c7983 */ /* 0x000ee80000300800 */
[----:B------:R1:W5:Y:S01]  /*3f840*/  LDL.LU R13, [R1+0x2088] ;  /* 0x00208800010d7983 */ /* 0x0003620000300800 */
[----:B------:R-:W-:-:S02]  /*3f850*/  F2FP.F16.F32.PACK_AB R73, R72, R73 ;  /* 0x000000494849723e */ /* 0x000fc400000000ff */
[----:B------:R-:W-:Y:S02]  /*3f860*/  F2FP.F16.F32.PACK_AB R72, R82, R83 ;  /* 0x000000535248723e */ /* 0x000fe400000000ff */
[----:B------:R-:W-:Y:S02]  /*3f870*/  F2FP.F16.F32.PACK_AB R83, R43, R171 ;  /* 0x000000ab2b53723e */ /* 0x000fe400000000ff */
[----:B------:R-:W-:Y:S02]  /*3f880*/  F2FP.F16.F32.PACK_AB R82, R41, R169 ;  /* 0x000000a92952723e */ /* 0x000fe400000000ff */
[----:B------:R-:W-:Y:S02]  /*3f890*/  F2FP.F16.F32.PACK_AB R43, R42, R170 ;  /* 0x000000aa2a2b723e */ /* 0x000fe400000000ff */
[----:B------:R-:W-:Y:S02]  /*3f8a0*/  F2FP.F16.F32.PACK_AB R81, R107, R81 ;  /* 0x000000516b51723e */ /* 0x000fe400000000ff */
        /* <DEDUP_REMOVED lines=11> */
[----:B--2---:R-:W-:Y:S02]  /*3f960*/  F2FP.F16.F32.PACK_AB R79, R110, R79 ;  /* 0x0000004f6e4f723e */ /* 0x004fe400000000ff */
        /* <DEDUP_REMOVED lines=33> */
[----:B----4-:R-:W-:Y:S02]  /*3fb80*/  F2FP.F16.F32.PACK_AB R78, R172, R78 ;  /* 0x0000004eac4e723e */ /* 0x010fe400000000ff */
        /* <DEDUP_REMOVED lines=25> */
[----:B---3--:R-:W-:Y:S02]  /*3fd20*/  F2FP.F16.F32.PACK_AB R74, R108, R74 ;  /* 0x0000004a6c4a723e */ /* 0x008fe400000000ff */
[----:B------:R-:W-:-:S02]  /*3fd30*/  F2FP.F16.F32.PACK_AB R108, R101, R113 ;  /* 0x00000071656c723e */ /* 0x000fc400000000ff */
[----:B------:R-:W-:Y:S02]  /*3fd40*/  F2FP.F16.F32.PACK_AB R101, R95, R215 ;  /* 0x000000d75f65723e */ /* 0x000fe400000000ff */
[----:B------:R-:W-:Y:S02]  /*3fd50*/  F2FP.F16.F32.PACK_AB R113, R91, R237 ;  /* 0x000000ed5b71723e */ /* 0x000fe400000000ff */
[----:B------:R-:W-:Y:S02]  /*3fd60*/  F2FP.F16.F32.PACK_AB R95, R245, R244 ;  /* 0x000000f4f55f723e */ /* 0x000fe400000000ff */
[----:B-1----:R-:W-:-:S07]  /*3fd70*/  F2FP.F16.F32.PACK_AB R91, R225, R224 ;  /* 0x000000e0e15b723e */ /* 0x002fce00000000ff */
.L_x_0:
[----:B------:R-:W1:Y:S01]  /*3fd80*/  S2R R0, SR_TID.X ;  /* 0x0000000000007919 */ /* 0x000e620000002100 */
[----:B------:R-:W-:Y:S01]  /*3fd90*/  MOV R15, 0x400 ;  /* 0x00000400000f7802 */ /* 0x000fe20000000f00 */
[----:B------:R-:W2:Y:S01]  /*3fda0*/  S2R R152, SR_CgaCtaId ;  /* 0x0000000000987919 */ /* 0x000ea20000008800 */
[----:B------:R-:W-:Y:S06]  /*3fdb0*/  BAR.SYNC.DEFER_BLOCKING 0x0 ;  /* 0x0000000000007b1d */ /* 0x000fec0000010000 */
[----:B------:R-:W3:Y:S01]  /*3fdc0*/  S2R R14, SR_TID.X ;  /* 0x00000000000e7919 */ /* 0x000ee20000002100 */
[----:B-1---5:R-:W-:-:S02]  /*3fdd0*/  IMAD.SHL.U32 R3, R0, 0x10, RZ ;  /* 0x0000001000037824 */ /* 0x022fc400078e00ff */
[----:B------:R-:W-:Y:S01]  /*3fde0*/  IMAD.SHL.U32 R2, R0, 0x40, RZ ;  /* 0x0000004000027824 */ /* 0x000fe200078e00ff */
[----:B--2---:R-:W-:Y:S01]  /*3fdf0*/  LEA R15, R152, R15, 0x18 ;  /* 0x0000000f980f7211 */ /* 0x004fe200078ec0ff */
[----:B------:R-:W-:Y:S01]  /*3fe00*/  IMAD.SHL.U32 R12, R0, 0x8, RZ ;  /* 0x00000008000c7824 */ /* 0x000fe200078e00ff */
[----:B------:R-:W-:Y:S02]  /*3fe10*/  LOP3.LUT R3, R3, 0xf0, RZ, 0xc0, !PT ;  /* 0x000000f003037812 */ /* 0x000fe400078ec0ff */
[----:B------:R-:W-:-:S04]  /*3fe20*/  LOP3.LUT R2, R2, 0x400, RZ, 0xc0, !PT ;  /* 0x0000040002027812 */ /* 0x000fc800078ec0ff */
[----:B------:R-:W-:Y:S02]  /*3fe30*/  IADD3 R0, R2, R15, R3 ;  /* 0x0000000f02007210 */ /* 0x000fe40007ffe003 */
[----:B------:R-:W-:Y:S02]  /*3fe40*/  LOP3.LUT R2, R12, 0x300, RZ, 0xc0, !PT ;  /* 0x000003000c027812 */ /* 0x000fe400078ec0ff */
[----:B---3--:R-:W-:Y:S01]  /*3fe50*/  LOP3.LUT R14, R14, 0x7f, RZ, 0xc0, !PT ;  /* 0x0000007f0e0e7812 */ /* 0x008fe200078ec0ff */
[----:B------:R-:W1:Y:S02]  /*3fe60*/  LDC R12, c[0x0][0x228] ;  /* 0x00008a00ff0c7b82 */ /* 0x000e640000000800 */
[----:B------:R-:W-:Y:S02]  /*3fe70*/  IMAD.IADD R0, R0, 0x1, R2 ;  /* 0x0000000100007824 */ /* 0x000fe400078e0202 */
[----:B------:R-:W-:-:S03]  /*3fe80*/  IMAD R14, R14, 0x10, R15 ;  /* 0x000000100e0e7824 */ /* 0x000fc600078e020f */
[----:B------:R-:W-:Y:S01]  /*3fe90*/  STSM.16.M88.4 [R0], R88 ;  /* 0x0000005800007844 */ /* 0x000fe20000000200 */
[----:B------:R-:W-:Y:S06]  /*3fea0*/  BAR.SYNC.DEFER_BLOCKING 0x0 ;  /* 0x0000000000007b1d */ /* 0x000fec0000010000 */
[----:B------:R-:W-:Y:S04]  /*3feb0*/  STL [R1+0x88], R14 ;  /* 0x0000880e01007387 */ /* 0x000fe80000100800 */
[----:B------:R-:W2:Y:S01]  /*3fec0*/  LDS.128 R88, [R14] ;  /* 0x000000000e587984 */ /* 0x000ea20000000c00 */
[----:B------:R-:W-:Y:S06]  /*3fed0*/  BAR.SYNC.DEFER_BLOCKING 0x0 ;  /* 0x0000000000007b1d */ /* 0x000fec0000010000 */
[----:B------:R-:W-:Y:S02]  /*3fee0*/  STSM.16.M88.4 [R0], R24 ;  /* 0x0000001800007844 */ /* 0x000fe40000000200 */
[----:B------:R-:W-:Y:S06]  /*3fef0*/  BAR.SYNC.DEFER_BLOCKING 0x0 ;  /* 0x0000000000007b1d */ /* 0x000fec0000010000 */
[----:B--2---:R-:W-:Y:S04]  /*3ff00*/  STL.64 [R1+0x20], R88 ;  /* 0x0000205801007387 */ /* 0x004fe80000100a00 */
[----:B------:R-:W-:Y:S04]  /*3ff10*/  STL.64 [R1+0x28], R90 ;  /* 0x0000285a01007387 */ /* 0x000fe80000100a00 */
[----:B------:R-:W2:Y:S01]  /*3ff20*/  LDS.128 R88, [R14] ;  /* 0x000000000e587984 */ /* 0x000ea20000000c00 */
[----:B------:R-:W-:Y:S06]  /*3ff30*/  BAR.SYNC.DEFER_BLOCKING 0x0 ;  /* 0x0000000000007b1d */ /* 0x000fec0000010000 */
[----:B------:R-:W-:Y:S02]  /*3ff40*/  STSM.16.M88.4 [R0], R120 ;  /* 0x0000007800007844 */ /* 0x000fe40000000200 */
[----:B------:R-:W-:Y:S06]  /*3ff50*/  BAR.SYNC.DEFER_BLOCKING 0x0 ;  /* 0x0000000000007b1d */ /* 0x000fec0000010000 */
[----:B--2---:R-:W-:Y:S01]  /*3ff60*/  STL.64 [R1+0x10], R88 ;  /* 0x0000105801007387 */ /* 0x004fe20000100a00 */
[----:B------:R-:W-:-:S03]  /*3ff70*/  IMAD.MOV.U32 R2, RZ, RZ, R90 ;  /* 0x000000ffff027224 */ /* 0x000fc600078e005a */
[----:B------:R-:W-:Y:S04]  /*3ff80*/  STL [R1+0x1c], R91 ;  /* 0x00001c5b01007387 */ /* 0x000fe80000100800 */
[----:B------:R-:W2:Y:S04]  /*3ff90*/  LDL.LU R164, [R1+0xf0] ;  /* 0x0000f00001a47983 */ /* 0x000ea80000300800 */
[----:B------:R-:W3:Y:S01]  /*3ffa0*/  LDS.128 R24, [R14] ;  /* 0x000000000e187984 */ /* 0x000ee20000000c00 */
[----:B------:R-:W-:Y:S06]  /*3ffb0*/  BAR.SYNC.DEFER_BLOCKING 0x0 ;  /* 0x0000000000007b1d */ /* 0x000fec0000010000 */
[----:B------:R-:W-:Y:S02]  /*3ffc0*/  STSM.16.M88.4 [R0], R112 ;  /* 0x0000007000007844 */ /* 0x000fe40000000200 */
[----:B------:R-:W-:Y:S06]  /*3ffd0*/  BAR.SYNC.DEFER_BLOCKING 0x0 ;  /* 0x0000000000007b1d */ /* 0x000fec0000010000 */
[----:B---3--:R-:W-:Y:S04]  /*3ffe0*/  STL.64 [R1], R24 ;  /* 0x0000001801007387 */ /* 0x008fe80000100a00 */
[----:B------:R-:W-:Y:S04]  /*3fff0*/  STL.64 [R1+0x8], R26 ;  /* 0x0000081a01007387 */ /* 0x000fe80000100a00 */
[----:B------:R-:W2:Y:S04]  /*40000*/  LDL.LU R165, [R1+0xf4] ;  /* 0x0000f40001a57983 */ /* 0x000ea80000300800 */
[----:B------:R-:W2:Y:S04]  /*40010*/  LDL.LU R166, [R1+0xf8] ;  /* 0x0000f80001a67983 */ /* 0x000ea80000300800 */
[----:B------:R-:W3:Y:S01]  /*40020*/  LDS.128 R24, [R14] ;  /* 0x000000000e187984 */ /* 0x000ee20000000c00 */
[----:B------:R-:W-:Y:S06]  /*40030*/  BAR.SYNC.DEFER_BLOCKING 0x0 ;  /* 0x0000000000007b1d */ /* 0x000fec0000010000 */
[----:B------:R-:W2:Y:S04]  /*40040*/  LDL.LU R167, [R1+0xfc] ;  /* 0x0000fc0001a77983 */ /* 0x000ea80000300800 */
[----:B------:R-:W4:Y:S04]  /*40050*/  LDL.LU R156, [R1+0xe0] ;  /* 0x0000e000019c7983 */ /* 0x000f280000300800 */
[----:B------:R-:W4:Y:S04]  /*40060*/  LDL.LU R157, [R1+0xe4] ;  /* 0x0000e400019d7983 */ /* 0x000f280000300800 */
[----:B------:R-:W4:Y:S04]  /*40070*/  LDL.LU R158, [R1+0xe8] ;  /* 0x0000e800019e7983 */ /* 0x000f280000300800 */
[----:B------:R-:W-:Y:S01]  /*40080*/  STSM.16.M88.4 [R0], R92 ;  /* 0x0000005c00007844 */ /* 0x000fe20000000200 */
[----:B------:R-:W-:Y:S06]  /*40090*/  BAR.SYNC.DEFER_BLOCKING 0x0 ;  /* 0x0000000000007b1d */ /* 0x000fec0000010000 */
[----:B------:R-:W4:Y:S04]  /*400a0*/  LDL.LU R159, [R1+0xec] ;  /* 0x0000ec00019f7983 */ /* 0x000f280000300800 */
[----:B------:R-:W2:Y:S04]  /*400b0*/  LDL.LU R168, [R1+0xd0] ;  /* 0x0000d00001a87983 */ /* 0x000ea80000300800 */
[----:B------:R-:W2:Y:S04]  /*400c0*/  LDL.LU R169, [R1+0xd4] ;  /* 0x0000d40001a97983 */ /* 0x000ea80000300800 */
[----:B------:R-:W2:Y:S04]  /*400d0*/  LDL.LU R170, [R1+0xd8] ;  /* 0x0000d80001aa7983 */ /* 0x000ea80000300800 */
[----:B------:R-:W0:Y:S01]  /*400e0*/  LDS.128 R120, [R14] ;  /* 0x000000000e787984 */ /* 0x000e220000000c00 */
        /* <DEDUP_REMOVED lines=11> */
[----:B------:R-:W1:Y:S01]  /*401a0*/  LDS.128 R112, [R14] ;  /* 0x000000000e707984 */ /* 0x000e620000000c00 */
[----:B------:R-:W-:Y:S06]  /*401b0*/  BAR.SYNC.DEFER_BLOCKING 0x0 ;  /* 0x0000000000007b1d */ /* 0x000fec0000010000 */
[----:B------:R-:W2:Y:S04]  /*401c0*/  LDL.LU R155, [R1+0xbc] ;  /* 0x0000bc00019b7983 */ /* 0x000ea80000300800 */
[----:B------:R-:W-:Y:S01]  /*401d0*/  STSM.16.M88.4 [R0], R116 ;  /* 0x0000007400007844 */ /* 0x000fe20000000200 */
[----:B------:R-:W-:Y:S06]  /*401e0*/  BAR.SYNC.DEFER_BLOCKING 0x0 ;  /* 0x0000000000007b1d */ /* 0x000fec0000010000 */
[----:B------:R-:W1:Y:S02]  /*401f0*/  LDS.128 R116, [R14] ;  /* 0x000000000e747984 */ /* 0x000e640000000c00 */
[----:B------:R-:W-:Y:S06]  /*40200*/  BAR.SYNC.DEFER_BLOCKING 0x0 ;  /* 0x0000000000007b1d */ /* 0x000fec0000010000 */
[----:B------:R-:W-:Y:S02]  /*40210*/  STSM.16.M88.4 [R0], R100 ;  /* 0x0000006400007844 */ /* 0x000fe40000000200 */
[----:B------:R-:W-:Y:S06]  /*40220*/  BAR.SYNC.DEFER_BLOCKING 0x0 ;  /* 0x0000000000007b1d */ /* 0x000fec0000010000 */
[----:B------:R-:W-:Y:S02]  /*40230*/  LDS.128 R100, [R14] ;  /* 0x000000000e647984 */ /* 0x000fe40000000c00 */
        /* <DEDUP_REMOVED lines=133> */
[----:B------:R0:W-:Y:S02]  /*40a90*/  STSM.16.M88.4 [R0], R248 ;  /* 0x000000f800007844 */ /* 0x0001e40000000200 */
[----:B------:R-:W-:Y:S06]  /*40aa0*/  BAR.SYNC.DEFER_BLOCKING 0x0 ;  /* 0x0000000000007b1d */ /* 0x000fec0000010000 */
[----:B---3--:R3:W-:Y:S02]  /*40ab0*/  STL [R1+0x20c0], R27 ;  /* 0x0020c01b01007387 */ /* 0x0087e40000100800 */
[----:B0-----:R-:W0:Y:S02]  /*40ac0*/  LDC.64 R250, c[0x0][0x220] ;  /* 0x00008800fffa7b82 */ /* 0x001e240000000a00 */
[----:B------:R-:W-:Y:S06]  /*40ad0*/  LDS.128 R200, [R14] ;  /* 0x000000000ec87984 */ /* 0x000fec0000000c00 */
[----:B------:R-:W-:Y:S06]  /*40ae0*/  BAR.SYNC.DEFER_BLOCKING 0x0 ;  /* 0x0000000000007b1d */ /* 0x000fec0000010000 */
[----:B--2---:R-:W-:Y:S02]  /*40af0*/  STSM.16.M88.4 [R0], R152 ;  /* 0x0000009800007844 */ /* 0x004fe40000000200 */
[----:B------:R-:W-:Y:S06]  /*40b00*/  BAR.SYNC.DEFER_BLOCKING 0x0 ;  /* 0x0000000000007b1d */ /* 0x000fec0000010000 */
[----:B------:R-:W-:Y:S02]  /*40b10*/  LDS.128 R204, [R14] ;  /* 0x000000000ecc7984 */ /* 0x000fe40000000c00 */
[----:B------:R-:W-:Y:S06]  /*40b20*/  BAR.SYNC.DEFER_BLOCKING 0x0 ;  /* 0x0000000000007b1d */ /* 0x000fec0000010000 */
[----:B------:R-:W-:Y:S04]  /*40b30*/  STL.64 [R1+0x20c8], R120 ;  /* 0x0020c87801007387 */ /* 0x000fe80000100a00 */
[----:B------:R-:W-:Y:S04]  /*40b40*/  STL [R1+0x20bc], R122 ;  /* 0x0020bc7a01007387 */ /* 0x000fe80000100800 */
[----:B------:R-:W-:Y:S04]  /*40b50*/  STL [R1+0x20b8], R123 ;  /* 0x0020b87b01007387 */ /* 0x000fe80000100800 */
[----:B-1----:R-:W-:Y:S04]  /*40b60*/  STL.64 [R1+0x20d8], R112 ;  /* 0x0020d87001007387 */ /* 0x002fe80000100a00 */
[----:B------:R-:W-:Y:S04]  /*40b70*/  STL.64 [R1+0x20d0], R114 ;  /* 0x0020d07201007387 */ /* 0x000fe80000100a00 */
[----:B------:R1:W-:Y:S04]  /*40b80*/  STL.64 [R1+0x20e0], R118 ;  /* 0x0020e07601007387 */ /* 0x0003e80000100a00 */
[----:B----4-:R-:W-:Y:S04]  /*40b90*/  STSM.16.M88.4 [R0], R172 ;  /* 0x000000ac00007844 */ /* 0x010fe80000000200 */
[----:B------:R-:W2:Y:S01]  /*40ba0*/  LDL.LU R160, [R1+0x1c0] ;  /* 0x0001c00001a07983 */ /* 0x000ea20000300800 */
[----:B------:R-:W-:Y:S01]  /*40bb0*/  BAR.SYNC.DEFER_BLOCKING 0x0 ;  /* 0x0000000000007b1d */ /* 0x000fe20000010000 */
[----:B---3--:R-:W-:-:S07]  /*40bc0*/  IMAD.MOV.U32 R27, RZ, RZ, R2 ;  /* 0x000000ffff1b7224 */ /* 0x008fce00078e0002 */
[----:B-1----:R-:W1:Y:S01]  /*40bd0*/  LDC.64 R118, c[0x0][0x228] ;  /* 0x00008a00ff767b82 */ /* 0x002e620000000a00 */
[----:B------:R-:W2:Y:S04]  /*40be0*/  LDL.LU R161, [R1+0x1c4] ;  /* 0x0001c40001a17983 */ /* 0x000ea80000300800 */
[----:B------:R-:W2:Y:S04]  /*40bf0*/  LDL.LU R162, [R1+0x1c8] ;  /* 0x0001c80001a27983 */ /* 0x000ea80000300800 */
[----:B------:R-:W2:Y:S04]  /*40c00*/  LDL.LU R163, [R1+0x1cc] ;  /* 0x0001cc0001a37983 */ /* 0x000ea80000300800 */
[----:B------:R-:W3:Y:S04]  /*40c10*/  LDL.LU R152, [R1+0x1d0] ;  /* 0x0001d00001987983 */ /* 0x000ee80000300800 */
[----:B------:R-:W-:Y:S01]  /*40c20*/  LDS.128 R196, [R14] ;  /* 0x000000000ec47984 */ /* 0x000fe20000000c00 */
[----:B------:R-:W-:Y:S06]  /*40c30*/  BAR.SYNC.DEFER_BLOCKING 0x0 ;  /* 0x0000000000007b1d */ /* 0x000fec0000010000 */
[----:B------:R-:W3:Y:S04]  /*40c40*/  LDL.LU R153, [R1+0x1d4] ;  /* 0x0001d40001997983 */ /* 0x000ee80000300800 */
[----:B------:R-:W3:Y:S04]  /*40c50*/  LDL.LU R154, [R1+0x1d8] ;  /* 0x0001d800019a7983 */ /* 0x000ee80000300800 */
[----:B------:R-:W3:Y:S04]  /*40c60*/  LDL.LU R155, [R1+0x1dc] ;  /* 0x0001dc00019b7983 */ /* 0x000ee80000300800 */
[----:B------:R-:W-:Y:S01]  /*40c70*/  STSM.16.M88.4 [R0], R168 ;  /* 0x000000a800007844 */ /* 0x000fe20000000200 */
[----:B------:R-:W-:Y:S06]  /*40c80*/  BAR.SYNC.DEFER_BLOCKING 0x0 ;  /* 0x0000000000007b1d */ /* 0x000fec0000010000 */
[----:B------:R-:W-:Y:S02]  /*40c90*/  LDS.128 R192, [R14] ;  /* 0x000000000ec07984 */ /* 0x000fe40000000c00 */
[----:B------:R-:W-:Y:S06]  /*40ca0*/  BAR.SYNC.DEFER_BLOCKING 0x0 ;  /* 0x0000000000007b1d */ /* 0x000fec0000010000 */
[----:B------:R4:W-:Y:S02]  /*40cb0*/  STSM.16.M88.4 [R0], R156 ;  /* 0x0000009c00007844 */ /* 0x0009e40000000200 */
[----:B------:R-:W-:Y:S06]  /*40cc0*/  BAR.SYNC.DEFER_BLOCKING 0x0 ;  /* 0x0000000000007b1d */ /* 0x000fec0000010000 */
[----:B----4-:R-:W4:Y:S04]  /*40cd0*/  LDL.LU R156, [R1+0x1e0] ;  /* 0x0001e000019c7983 */ /* 0x010f280000300800 */
[----:B------:R-:W4:Y:S04]  /*40ce0*/  LDL.LU R157, [R1+0x1e4] ;  /* 0x0001e400019d7983 */ /* 0x000f280000300800 */
[----:B------:R-:W4:Y:S04]  /*40cf0*/  LDL.LU R158, [R1+0x1e8] ;  /* 0x0001e800019e7983 */ /* 0x000f280000300800 */
[----:B------:R-:W4:Y:S04]  /*40d00*/  LDL.LU R159, [R1+0x1ec] ;  /* 0x0001ec00019f7983 */ /* 0x000f280000300800 */
[----:B------:R-:W4:Y:S04]  /*40d10*/  LDL.LU R172, [R1+0x1f0] ;  /* 0x0001f00001ac7983 */ /* 0x000f280000300800 */
[----:B------:R-:W4:Y:S04]  /*40d20*/  LDL.LU R173, [R1+0x1f4] ;  /* 0x0001f40001ad7983 */ /* 0x000f280000300800 */
[----:B------:R-:W4:Y:S04]  /*40d30*/  LDL.LU R174, [R1+0x1f8] ;  /* 0x0001f80001ae7983 */ /* 0x000f280000300800 */
[----:B------:R-:W4:Y:S04]  /*40d40*/  LDL.LU R175, [R1+0x1fc] ;  /* 0x0001fc0001af7983 */ /* 0x000f280000300800 */
[----:B------:R-:W-:Y:S01]  /*40d50*/  LDS.128 R184, [R14] ;  /* 0x000000000eb87984 */ /* 0x000fe20000000c00 */
[----:B------:R-:W-:Y:S06]  /*40d60*/  BAR.SYNC.DEFER_BLOCKING 0x0 ;  /* 0x0000000000007b1d */ /* 0x000fec0000010000 */
[----:B------:R0:W-:Y:S02]  /*40d70*/  STSM.16.M88.4 [R0], R164 ;  /* 0x000000a400007844 */ /* 0x0001e40000000200 */
[----:B------:R-:W-:Y:S06]  /*40d80*/  BAR.SYNC.DEFER_BLOCKING 0x0 ;  /* 0x0000000000007b1d */ /* 0x000fec0000010000 */
[----:B0-----:R-:W4:Y:S04]  /*40d90*/  LDL.LU R164, [R1+0x2d0] ;  /* 0x0002d00001a47983 */ /* 0x001f280000300800 */
[----:B------:R-:W4:Y:S04]  /*40da0*/  LDL.LU R165, [R1+0x2d4] ;  /* 0x0002d40001a57983 */ /* 0x000f280000300800 */
[----:B------:R-:W4:Y:S04]  /*40db0*/  LDL.LU R166, [R1+0x2d8] ;  /* 0x0002d80001a67983 */ /* 0x000f280000300800 */
[----:B------:R-:W4:Y:S04]  /*40dc0*/  LDL.LU R167, [R1+0x2dc] ;  /* 0x0002dc0001a77983 */ /* 0x000f280000300800 */
[----:B------:R-:W-:Y:S01]  /*40dd0*/  LDS.128 R188, [R14] ;  /* 0x000000000ebc7984 */ /* 0x000fe20000000c00 */
[----:B------:R-:W-:Y:S06]  /*40de0*/  BAR.SYNC.DEFER_BLOCKING 0x0 ;  /* 0x0000000000007b1d */ /* 0x000fec0000010000 */
[----:B--2---:R0:W-:Y:S02]  /*40df0*/  STSM.16.M88.4 [R0], R160 ;  /* 0x000000a000007844 */ /* 0x0041e40000000200 */
[----:B------:R-:W-:Y:S06]  /*40e00*/  BAR.SYNC.DEFER_BLOCKING 0x0 ;  /* 0x0000000000007b1d */ /* 0x000fec0000010000 */
[----:B0-----:R-:W2:Y:S04]  /*40e10*/  LDL.LU R160, [R1+0x2e0] ;  /* 0x0002e00001a07983 */ /* 0x001ea80000300800 */
[----:B------:R-:W2:Y:S04]  /*40e20*/  LDL.LU R161, [R1+0x2e4] ;  /* 0x0002e40001a17983 */ /* 0x000ea80000300800 */
[----:B------:R-:W2:Y:S04]  /*40e30*/  LDL.LU R162, [R1+0x2e8] ;  /* 0x0002e80001a27983 */ /* 0x000ea80000300800 */
[----:B------:R-:W2:Y:S04]  /*40e40*/  LDL.LU R163, [R1+0x2ec] ;  /* 0x0002ec0001a37983 */ /* 0x000ea80000300800 */
[----:B------:R-:W-:Y:S01]  /*40e50*/  LDS.128 R180, [R14] ;  /* 0x000000000eb47984 */ /* 0x000fe20000000c00 */
[----:B------:R-:W-:Y:S06]  /*40e60*/  BAR.SYNC.DEFER_BLOCKING 0x0 ;  /* 0x0000000000007b1d */ /* 0x000fec0000010000 */
[----:B---3--:R0:W-:Y:S02]  /*40e70*/  STSM.16.M88.4 [R0], R152 ;  /* 0x0000009800007844 */ /* 0x0081e40000000200 */
[----:B------:R-:W-:Y:S06]  /*40e80*/  BAR.SYNC.DEFER_BLOCKING 0x0 ;  /* 0x0000000000007b1d */ /* 0x000fec0000010000 */
[----:B0-----:R-:W3:Y:S04]  /*40e90*/  LDL.LU R152, [R1+0x2f0] ;  /* 0x0002f00001987983 */ /* 0x001ee80000300800 */
[----:B------:R-:W3:Y:S04]  /*40ea0*/  LDL.LU R153, [R1+0x2f4] ;  /* 0x0002f40001997983 */ /* 0x000ee80000300800 */
[----:B------:R-:W3:Y:S04]  /*40eb0*/  LDL.LU R154, [R1+0x2f8] ;  /* 0x0002f800019a7983 */ /* 0x000ee80000300800 */
[----:B------:R-:W3:Y:S04]  /*40ec0*/  LDL.LU R155, [R1+0x2fc] ;  /* 0x0002fc00019b7983 */ /* 0x000ee80000300800 */
[----:B------:R-:W-:Y:S01]  /*40ed0*/  LDS.128 R176, [R14] ;  /* 0x000000000eb07984 */ /* 0x000fe20000000c00 */
[----:B------:R-:W-:Y:S06]  /*40ee0*/  BAR.SYNC.DEFER_BLOCKING 0x0 ;  /* 0x0000000000007b1d */ /* 0x000fec0000010000 */
[----:B----4-:R0:W-:Y:S02]  /*40ef0*/  STSM.16.M88.4 [R0], R156 ;  /* 0x0000009c00007844 */ /* 0x0101e40000000200 */
[----:B------:R-:W-:Y:S06]  /*40f00*/  BAR.SYNC.DEFER_BLOCKING 0x0 ;  /* 0x0000000000007b1d */ /* 0x000fec0000010000 */
[----:B0-----:R-:W4:Y:S04]  /*40f10*/  LDL.LU R156, [R1+0x3e0] ;  /* 0x0003e000019c7983 */ /* 0x001f280000300800 */
        /* <DEDUP_REMOVED lines=9> */
[----:B------:R-:W4:Y:S04]  /*40fb0*/  LDL.LU R136, [R1+0x4f0] ;  /* 0x0004f00001887983 */ /* 0x000f280000300800 */
[----:B------:R-:W4:Y:S04]  /*40fc0*/  LDL.LU R137, [R1+0x4f4] ;  /* 0x0004f40001897983 */ /* 0x000f280000300800 */
[----:B------:R-:W4:Y:S04]  /*40fd0*/  LDL.LU R138, [R1+0x4f8] ;  /* 0x0004f800018a7983 */ /* 0x000f280000300800 */
[----:B------:R-:W4:Y:S04]  /*40fe0*/  LDL.LU R139, [R1+0x4fc] ;  /* 0x0004fc00018b7983 */ /* 0x000f280000300800 */
[----:B------:R-:W-:Y:S01]  /*40ff0*/  STSM.16.M88.4 [R0], R172 ;  /* 0x000000ac00007844 */ /* 0x000fe20000000200 */
[----:B------:R-:W-:Y:S06]  /*41000*/  BAR.SYNC.DEFER_BLOCKING 0x0 ;  /* 0x0000000000007b1d */ /* 0x000fec0000010000 */
        /* <DEDUP_REMOVED lines=12> */
[----:B------:R-:W-:Y:S02]  /*410d0*/  LDS.128 R164, [R14] ;  /* 0x000000000ea47984 */ /* 0x000fe40000000c00 */
[----:B------:R-:W-:Y:S06]  /*410e0*/  BAR.SYNC.DEFER_BLOCKING 0x0 ;  /* 0x0000000000007b1d */ /* 0x000fec0000010000 */
[----:B--2---:R-:W-:Y:S02]  /*410f0*/  STSM.16.M88.4 [R0], R160 ;  /* 0x000000a000007844 */ /* 0x004fe40000000200 */
[----:B------:R-:W-:Y:S06]  /*41100*/  BAR.SYNC.DEFER_BLOCKING 0x0 ;  /* 0x0000000000007b1d */ /* 0x000fec0000010000 */
[----:B------:R-:W-:Y:S02]  /*41110*/  LDS.128 R160, [R14] ;  /* 0x000000000ea07984 */ /* 0x000fe40000000c00 */
[----:B------:R-:W-:Y:S06]  /*41120*/  BAR.SYNC.DEFER_BLOCKING 0x0 ;  /* 0x0000000000007b1d */ /* 0x000fec0000010000 */
[----:B---3--:R-:W-:Y:S02]  /*41130*/  STSM.16.M88.4 [R0], R152 ;  /* 0x0000009800007844 */ /* 0x008fe40000000200 */
[----:B------:R-:W-:Y:S06]  /*41140*/  BAR.SYNC.DEFER_BLOCKING 0x0 ;  /* 0x0000000000007b1d */ /* 0x000fec0000010000 */
[----:B------:R-:W-:Y:S02]  /*41150*/  LDS.128 R152, [R14] ;  /* 0x000000000e987984 */ /* 0x000fe40000000c00 */
[----:B------:R-:W-:Y:S06]  /*41160*/  BAR.SYNC.DEFER_BLOCKING 0x0 ;  /* 0x0000000000007b1d */ /* 0x000fec0000010000 */
[----:B----4-:R-:W-:Y:S02]  /*41170*/  STSM.16.M88.4 [R0], R156 ;  /* 0x0000009c00007844 */ /* 0x010fe40000000200 */
        /* <DEDUP_REMOVED lines=9> */
[----:B0-----:R-:W2:Y:S04]  /*41210*/  LDL.LU R136, [R1+0x520] ;  /* 0x0005200001887983 */ /* 0x001ea80000300800 */
[----:B------:R-:W2:Y:S04]  /*41220*/  LDL.LU R137, [R1+0x524] ;  /* 0x0005240001897983 */ /* 0x000ea80000300800 */
[----:B------:R-:W2:Y:S04]  /*41230*/  LDL.LU R138, [R1+0x528] ;  /* 0x00052800018a7983 */ /* 0x000ea80000300800 */
[----:B------:R-:W2:Y:S04]  /*41240*/  LDL.LU R139, [R1+0x52c] ;  /* 0x00052c00018b7983 */ /* 0x000ea80000300800 */
[----:B------:R-:W3:Y:S04]  /*41250*/  LDL.LU R8, [R1+0x530] ;  /* 0x0005300001087983 */ /* 0x000ee80000300800 */
[----:B------:R-:W3:Y:S04]  /*41260*/  LDL.LU R9, [R1+0x534] ;  /* 0x0005340001097983 */ /* 0x000ee80000300800 */
[----:B------:R-:W3:Y:S04]  /*41270*/  LDL.LU R10, [R1+0x538] ;  /* 0x00053800010a7983 */ /* 0x000ee80000300800 */
[----:B------:R-:W3:Y:S04]  /*41280*/  LDL.LU R11, [R1+0x53c] ;  /* 0x00053c00010b7983 */ /* 0x000ee80000300800 */
[----:B------:R-:W4:Y:S04]  /*41290*/  LDL.LU R124, [R1+0x540] ;  /* 0x00054000017c7983 */ /* 0x000f280000300800 */
[----:B------:R-:W4:Y:S04]  /*412a0*/  LDL.LU R125, [R1+0x544] ;  /* 0x00054400017d7983 */ /* 0x000f280000300800 */
[----:B------:R-:W4:Y:S04]  /*412b0*/  LDL.LU R126, [R1+0x548] ;  /* 0x00054800017e7983 */ /* 0x000f280000300800 */
[----:B------:R-:W4:Y:S04]  /*412c0*/  LDL.LU R127, [R1+0x54c] ;  /* 0x00054c00017f7983 */ /* 0x000f280000300800 */
[----:B------:R-:W0:Y:S01]  /*412d0*/  LDS.128 R144, [R14] ;  /* 0x000000000e907984 */ /* 0x000e220000000c00 */
[----:B------:R-:W-:Y:S06]  /*412e0*/  BAR.SYNC.DEFER_BLOCKING 0x0 ;  /* 0x0000000000007b1d */ /* 0x000fec0000010000 */
[----:B------:R1:W-:Y:S02]  /*412f0*/  STSM.16.M88.4 [R0], R112 ;  /* 0x0000007000007844 */ /* 0x0003e40000000200 */
[----:B------:R-:W-:Y:S06]  /*41300*/  BAR.SYNC.DEFER_BLOCKING 0x0 ;  /* 0x0000000000007b1d */ /* 0x000fec0000010000 */
[----:B0-----:R-:W-:Y:S04]  /*41310*/  STL [R1+0x20b0], R147 ;  /* 0x0020b09301007387 */ /* 0x001fe80000100800 */
[----:B-1----:R-:W4:Y:S04]  /*41320*/  LDL.LU R112, [R1+0x550] ;  /* 0x0005500001707983 */ /* 0x002f280000300800 */
        /* <DEDUP_REMOVED lines=14> */
[----:B--2---:R-:W-:Y:S02]  /*41410*/  STSM.16.M88.4 [R0], R136 ;  /* 0x0000008800007844 */ /* 0x004fe40000000200 */
[----:B------:R-:W-:Y:S06]  /*41420*/  BAR.SYNC.DEFER_BLOCKING 0x0 ;  /* 0x0000000000007b1d */ /* 0x000fec0000010000 */
[----:B------:R-:W-:Y:S02]  /*41430*/  LDS.128 R136, [R14] ;  /* 0x000000000e887984 */ /* 0x000fe40000000c00 */
[----:B------:R-:W-:Y:S06]  /*41440*/  BAR.SYNC.DEFER_BLOCKING 0x0 ;  /* 0x0000000000007b1d */ /* 0x000fec0000010000 */
[----:B---3--:R-:W-:Y:S02]  /*41450*/  STSM.16.M88.4 [R0], R8 ;  /* 0x0000000800007844 */ /* 0x008fe40000000200 */
[----:B------:R-:W-:Y:S06]  /*41460*/  BAR.SYNC.DEFER_BLOCKING 0x0 ;  /* 0x0000000000007b1d */ /* 0x000fec0000010000 */
[----:B------:R-:W1:Y:S02]  /*41470*/  LDS.128 R128, [R14] ;  /* 0x000000000e807984 */ /* 0x000e640000000c00 */
[----:B------:R-:W-:Y:S06]  /*41480*/  BAR.SYNC.DEFER_BLOCKING 0x0 ;  /* 0x0000000000007b1d */ /* 0x000fec0000010000 */
[----:B----4-:R-:W-:Y:S02]  /*41490*/  STSM.16.M88.4 [R0], R124 ;  /* 0x0000007c00007844 */ /* 0x010fe40000000200 */
[----:B------:R-:W-:Y:S06]  /*414a0*/  BAR.SYNC.DEFER_BLOCKING 0x0 ;  /* 0x0000000000007b1d */ /* 0x000fec0000010000 */
[----:B------:R-:W2:Y:S02]  /*414b0*/  LDS.128 R8, [R14] ;  /* 0x000000000e087984 */ /* 0x000ea40000000c00 */
[----:B------:R-:W-:Y:S06]  /*414c0*/  BAR.SYNC.DEFER_BLOCKING 0x0 ;  /* 0x0000000000007b1d */ /* 0x000fec0000010000 */
[----:B------:R3:W-:Y:S02]  /*414d0*/  STSM.16.M88.4 [R0], R112 ;  /* 0x0000007000007844 */ /* 0x0007e40000000200 */
[----:B------:R-:W-:Y:S06]  /*414e0*/  BAR.SYNC.DEFER_BLOCKING 0x0 ;  /* 0x0000000000007b1d */ /* 0x000fec0000010000 */
[----:B0-----:R-:W-:Y:S04]  /*414f0*/  STL [R1+0x20ac], R135 ;  /* 0x0020ac8701007387 */ /* 0x001fe80000100800 */
[----:B-1----:R-:W-:Y:S01]  /*41500*/  STL [R1+0x20a8], R128 ;  /* 0x0020a88001007387 */ /* 0x002fe20000100800 */
[----:B---3--:R-:W0:Y:S03]  /*41510*/  LDC.64 R114, c[0x0][0x228] ;  /* 0x00008a00ff727b82 */ /* 0x008e260000000a00 */
[----:B------:R1:W3:Y:S04]  /*41520*/  LDS.128 R124, [R14] ;  /* 0x000000000e7c7984 */ /* 0x0002e80000000c00 */
[----:B------:R-:W-:Y:S04]  /*41530*/  STL [R1+0x20a0], R129 ;  /* 0x0020a08101007387 */ /* 0x000fe80000100800 */
[----:B------:R-:W-:Y:S01]  /*41540*/  STL [R1+0x2098], R130 ;  /* 0x0020988201007387 */ /* 0x000fe20000100800 */
[----:B-1----:R-:W1:Y:S03]  /*41550*/  LDC.64 R14, c[0x0][0x228] ;  /* 0x00008a00ff0e7b82 */ /* 0x002e660000000a00 */
[----:B------:R-:W-:Y:S04]  /*41560*/  STL [R1+0x2090], R131 ;  /* 0x0020908301007387 */ /* 0x000fe80000100800 */
[----:B--2---:R2:W-:Y:S04]  /*41570*/  STL [R1+0x20a4], R9 ;  /* 0x0020a40901007387 */ /* 0x0045e80000100800 */
[----:B------:R-:W-:Y:S04]  /*41580*/  STL [R1+0x209c], R10 ;  /* 0x00209c0a01007387 */ /* 0x000fe80000100800 */
[----:B------:R4:W-:Y:S01]  /*41590*/  STL [R1+0x208c], R11 ;  /* 0x00208c0b01007387 */ /* 0x0009e20000100800 */
[----:B--2---:R-:W2:Y:S08]  /*415a0*/  LDC R9, c[0x0][0x244] ;  /* 0x00009100ff097b82 */ /* 0x004eb00000000800 */
[----:B------:R-:W-:Y:S06]  /*415b0*/  BAR.SYNC.DEFER_BLOCKING 0x0 ;  /* 0x0000000000007b1d */ /* 0x000fec0000010000 */
[----:B----4-:R-:W2:Y:S04]  /*415c0*/  LDL.LU R11, [R1+0x5d0] ;  /* 0x0005d000010b7983 */ /* 0x010ea80000300800 */
[----:B------:R-:W4:Y:S04]  /*415d0*/  LDL.LU R113, [R1+0x20] ;  /* 0x0000200001717983 */ /* 0x000f280000300800 */
[----:B---3--:R-:W-:Y:S04]  /*415e0*/  STL [R1+0x2094], R126 ;  /* 0x0020947e01007387 */ /* 0x008fe80000100800 */
[----:B------:R-:W-:Y:S04]  /*415f0*/  STL [R1+0x2088], R127 ;  /* 0x0020887f01007387 */ /* 0x000fe80000100800 */
[----:B------:R3:W-:Y:S04]  /*41600*/  STSM.16.M88.4 [R0], R120 ;  /* 0x0000007800007844 */ /* 0x0007e80000000200 */
[----:B---3--:R-:W3:Y:S04]  /*41610*/  LDL R122, [R1+0x5f0] ;  /* 0x0005f000017a7983 */ /* 0x008ee80000100800 */
[----:B------:R-:W3:Y:S04]  /*41620*/  LDL R123, [R1+0x5f8] ;  /* 0x0005f800017b7983 */ /* 0x000ee80000100800 */
[----:B------:R-:W3:Y:S04]  /*41630*/  LDL.LU R127, [R1+0x5f4] ;  /* 0x0005f400017f7983 */ /* 0x000ee80000300800 */
[----:B------:R-:W3:Y:S04]  /*41640*/  LDL.LU R120, [R1+0x10] ;  /* 0x0000100001787983 */ /* 0x000ee80000300800 */
[----:B------:R-:W3:Y:S01]  /*41650*/  LDL.LU R121, [R1] ;  /* 0x0000000001797983 */ /* 0x000ee20000300800 */
[----:B-1----:R-:W-:-:S02]  /*41660*/  IMAD.MOV.U32 R10, RZ, RZ, R15 ;  /* 0x000000ffff0a7224 */ /* 0x002fc400078e000f */
[----:B------:R-:W-:Y:S02]  /*41670*/  IMAD.MOV.U32 R112, RZ, RZ, R14 ;  /* 0x000000ffff707224 */ /* 0x000fe400078e000e */
[----:B------:R-:W1:Y:S01]  /*41680*/  LDC.64 R14, c[0x0][0x228] ;  /* 0x00008a00ff0e7b82 */ /* 0x000e620000000a00 */
[----:B0-----:R-:W-:Y:S02]  /*41690*/  IMAD.MOV.U32 R3, RZ, RZ, R115 ;  /* 0x000000ffff037224 */ /* 0x001fe400078e0073 */
[----:B------:R-:W-:-:S05]  /*416a0*/  IMAD.MOV.U32 R115, RZ, RZ, R114 ;  /* 0x000000ffff737224 */ /* 0x000fca00078e0072 */
[----:B------:R-:W0:Y:S01]  /*416b0*/  LDC R114, c[0x0][0x248] ;  /* 0x00009200ff727b82 */ /* 0x000e220000000800 */
[----:B------:R-:W-:-:S07]  /*416c0*/  VIADD R0, R13, 0x7f ;  /* 0x0000007f0d007836 */ /* 0x000fce0000000000 */
[----:B------:R-:W-:Y:S01]  /*416d0*/  BAR.SYNC.DEFER_BLOCKING 0x0 ;  /* 0x0000000000007b1d */ /* 0x000fe20000010000 */
[----:B------:R-:W-:Y:S01]  /*416e0*/  ISETP.GE.AND P0, PT, R0, R10, PT ;  /* 0x0000000a0000720c */ /* 0x000fe20003f06270 */
[----:B0-----:R-:W-:Y:S02]  /*416f0*/  IMAD R252, R13, R114, RZ ;  /* 0x000000720dfc7224 */ /* 0x001fe400078e02ff */
[----:B------:R-:W-:Y:S02]  /*41700*/  IMAD.MOV.U32 R10, RZ, RZ, R118 ;  /* 0x000000ffff0a7224 */ /* 0x000fe400078e0076 */
[----:B------:R-:W-:Y:S02]  /*41710*/  IMAD.MOV.U32 R143, RZ, RZ, R119 ;  /* 0x000000ffff8f7224 */ /* 0x000fe400078e0077 */
[----:B------:R-:W0:Y:S02]  /*41720*/  LDC.64 R118, c[0x0][0x228] ;  /* 0x00008a00ff767b82 */ /* 0x000e240000000a00 */
[----:B0-----:R-:W-:-:S02]  /*41730*/  IMAD.MOV.U32 R147, RZ, RZ, R119 ;  /* 0x000000ffff937224 */ /* 0x001fc400078e0077 */
[C---:B--2---:R-:W-:Y:S01]  /*41740*/  IMAD R0, R11.reuse, R9, RZ ;  /* 0x000000090b007224 */ /* 0x044fe200078e02ff */
[C---:B-1----:R-:W-:Y:S02]  /*41750*/  ISETP.GE.AND P1, PT, R11.reuse, R14, PT ;  /* 0x0000000e0b00720c */ /* 0x042fe40003f26270 */
[----:B------:R-:W-:Y:S01]  /*41760*/  ISETP.LT.AND P5, PT, R11, R12, !P0 ;  /* 0x0000000c0b00720c */ /* 0x000fe200047a1270 */
[----:B------:R-:W0:Y:S01]  /*41770*/  LDC R14, c[0x0][0x228] ;  /* 0x00008a00ff0e7b82 */ /* 0x000e220000000800 */
[----:B------:R-:W-:Y:S02]  /*41780*/  LEA R2, P2, R0, R250, 0x1 ;  /* 0x000000fa00027211 */ /* 0x000fe400078408ff */
[----:B------:R-:W-:-:S05]  /*41790*/  ISETP.LT.AND P1, PT, R13, R3, !P1 ;  /* 0x000000030d00720c */ /* 0x000fca0004f21270 */
[----:B------:R-:W3:Y:S01]  /*417a0*/  LDC R12, c[0x0][0x228] ;  /* 0x00008a00ff0c7b82 */ /* 0x000ee20000000800 */
[----:B------:R-:W-:-:S03]  /*417b0*/  LEA.HI.X.SX32 R3, R0, R251, 0x1, P2 ;  /* 0x000000fb00037211 */ /* 0x000fc600010f0eff */
[----:B------:R-:W-:-:S05]  /*417c0*/  IMAD.WIDE R248, R252, 0x2, R2 ;  /* 0x00000002fcf87825 */ /* 0x000fca00078e0202 */
[----:B----4-:R1:W-:Y:S01]  /*417d0*/  @P1 STG.E.U16 desc[UR60][R248.64], R113 ;  /* 0x00000071f8001986 */ /* 0x0103e2000c10153c */
[----:B------:R-:W-:Y:S02]  /*417e0*/  ISETP.GE.AND P1, PT, R13, R15, PT ;  /* 0x0000000f0d00720c */ /* 0x000fe40003f26270 */
[----:B------:R-:W2:Y:S01]  /*417f0*/  LDC R15, c[0x0][0x228] ;  /* 0x00008a00ff0f7b82 */ /* 0x000ea20000000800 */
[----:B------:R-:W-:Y:S01]  /*41800*/  IMAD R0, R9, 0x80, R0 ;  /* 0x0000008009007824 */ /* 0x000fe200078e0200 */
[----:B---3--:R-:W-:Y:S02]  /*41810*/  ISETP.LT.AND P3, PT, R127, R12, !P0 ;  /* 0x0000000c7f00720c */ /* 0x008fe40004761270 */
[----:B------:R-:W-:Y:S02]  /*41820*/  PRMT R12, R113, 0x7632, R12 ;  /* 0x00007632710c7816 */ /* 0x000fe4000000000c */
[----:B-1----:R-:W3:Y:S01]  /*41830*/  LDL.LU R113, [R1+0x24] ;  /* 0x0000240001717983 */ /* 0x002ee20000300800 */
[----:B0-----:R-:W-:-:S02]  /*41840*/  ISETP.LT.AND P4, PT, R123, R14, !P0 ;  /* 0x0000000e7b00720c */ /* 0x001fc40004781270 */
[----:B------:R-:W-:Y:S02]  /*41850*/  LEA R14, P2, R0, R250, 0x1 ;  /* 0x000000fa000e7211 */ /* 0x000fe400078408ff */
[----:B------:R-:W-:Y:S02]  /*41860*/  ISETP.LT.AND P6, PT, R123, R10, !P1 ;  /* 0x0000000a7b00720c */ /* 0x000fe40004fc1270 */
[----:B--2---:R-:W-:Y:S02]  /*41870*/  ISETP.LT.AND P0, PT, R122, R15, !P0 ;  /* 0x0000000f7a00720c */ /* 0x004fe40004701270 */
[----:B------:R-:W-:Y:S01]  /*41880*/  LEA.HI.X.SX32 R15, R0, R251, 0x1, P2 ;  /* 0x000000fb000f7211 */ /* 0x000fe200010f0eff */
[----:B------:R-:W-:Y:S02]  /*41890*/  IMAD R0, R9, 0x80, R0 ;  /* 0x0000008009007824 */ /* 0x000fe400078e0200 */
[----:B------:R-:W-:Y:S02]  /*418a0*/  IMAD.MOV.U32 R10, RZ, RZ, R118 ;  /* 0x000000ffff0a7224 */ /* 0x000fe400078e0076 */
[----:B------:R-:W-:-:S05]  /*418b0*/  IMAD.WIDE R248, R252, 0x2, R14 ;  /* 0x00000002fcf87825 */ /* 0x000fca00078e020e */
[----:B------:R0:W-:Y:S01]  /*418c0*/  @P6 STG.E.U16 desc[UR60][R248.64], R12 ;  /* 0x0000000cf8006986 */ /* 0x0001e2000c10153c */
[----:B------:R-:W-:Y:S02]  /*418d0*/  ISETP.LT.AND P6, PT, R127, R10, !P1 ;  /* 0x0000000a7f00720c */ /* 0x000fe40004fc1270 */
[----:B0-----:R-:W-:-:S04]  /*418e0*/  LEA R248, P2, R0, R250, 0x1 ;  /* 0x000000fa00f87211 */ /* 0x001fc800078408ff */
[----:B------:R-:W-:-:S03]  /*418f0*/  LEA.HI.X.SX32 R249, R0, R251, 0x1, P2 ;  /* 0x000000fb00f97211 */ /* 0x000fc600010f0eff */
[----:B------:R-:W-:-:S05]  /*41900*/  IMAD.WIDE R118, R252, 0x2, R248 ;  /* 0x00000002fc767825 */ /* 0x000fca00078e02f8 */
[----:B------:R0:W-:Y:S02]  /*41910*/  @P6 STG.E.U16 desc[UR60][R118.64], R120 ;  /* 0x0000007876006986 */ /* 0x0001e4000c10153c */
[----:B0-----:R-:W0:Y:S01]  /*41920*/  LDC.64 R118, c[0x0][0x228] ;  /* 0x00008a00ff767b82 */ /* 0x001e220000000a00 */
[----:B------:R-:W-:-:S05]  /*41930*/  IMAD R12, R9, 0x80, R0 ;  /* 0x00000080090c7824 */ /* 0x000fca00078e0200 */
[----:B------:R-:W-:-:S04]  /*41940*/  LEA R250, P2, R12, R250, 0x1 ;  /* 0x000000fa0cfa7211 */ /* 0x000fc800078408ff */
[----:B------:R-:W-:Y:S01]  /*41950*/  LEA.HI.X.SX32 R251, R12, R251, 0x1, P2 ;  /* 0x000000fb0cfb7211 */ /* 0x000fe200010f0eff */
[----:B0-----:R-:W-:Y:S01]  /*41960*/  IMAD.MOV.U32 R9, RZ, RZ, R118 ;  /* 0x000000ffff097224 */ /* 0x001fe200078e0076 */
[----:B------:R-:W-:Y:S01]  /*41970*/  PRMT R0, R120, 0x7632, R0 ;  /* 0x0000763278007816 */ /* 0x000fe20000000000 */
[----:B------:R-:W-:Y:S01]  /*41980*/  IMAD.MOV.U32 R135, RZ, RZ, R119 ;  /* 0x000000ffff877224 */ /* 0x000fe200078e0077 */
[----:B------:R-:W0:Y:S02]  /*41990*/  LDC R12, c[0x0][0x22c] ;  /* 0x00008b00ff0c7b82 */ /* 0x000e240000000800 */
[----:B------:R-:W-:Y:S01]  /*419a0*/  ISETP.LT.AND P1, PT, R122, R9, !P1 ;  /* 0x000000097a00720c */ /* 0x000fe20004f21270 */
[----:B------:R-:W-:Y:S01]  /*419b0*/  IMAD.WIDE R118, R252, 0x2, R250 ;  /* 0x00000002fc767825 */ /* 0x000fe200078e02fa */
[----:B------:R-:W2:Y:S11]  /*419c0*/  LDL.LU R120, [R1+0x14] ;  /* 0x0000140001787983 */ /* 0x000eb60000300800 */
[----:B------:R1:W-:Y:S02]  /*419d0*/  @P1 STG.E.U16 desc[UR60][R118.64], R0 ;  /* 0x0000000076001986 */ /* 0x0003e4000c10153c */
[----:B-1----:R-:W1:Y:S01]  /*419e0*/  LDC.64 R118, c[0x0][0x228] ;  /* 0x00008a00ff767b82 */ /* 0x002e620000000a00 */
[----:B------:R-:W-:-:S05]  /*419f0*/  VIADD R0, R13, 0x1 ;  /* 0x000000010d007836 */ /* 0x000fca0000000000 */
[----:B0-----:R-:W-:Y:S01]  /*41a00*/  ISETP.GE.AND P1, PT, R0, R12, PT ;  /* 0x0000000c0000720c */ /* 0x001fe20003f26270 */
[----:B-1----:R-:W-:-:S05]  /*41a10*/  IMAD.MOV.U32 R0, RZ, RZ, R118 ;  /* 0x000000ffff007224 */ /* 0x002fca00078e0076 */
[----:B------:R-:W-:Y:S01]  /*41a20*/  ISETP.LT.AND P2, PT, R11, R0, !P1 ;  /* 0x000000000b00720c */ /* 0x000fe20004f41270 */
[----:B------:R-:W-:Y:S02]  /*41a30*/  IMAD.IADD R0, R252, 0x1, R114 ;  /* 0x00000001fc007824 */ /* 0x000fe400078e0272 */
[----:B------:R-:W-:Y:S02]  /*41a40*/  IMAD.MOV.U32 R128, RZ, RZ, R119 ;  /* 0x000000ffff807224 */ /* 0x000fe400078e0077 */
[----:B------:R-:W-:-:S08]  /*41a50*/  IMAD.WIDE R118, R0, 0x2, R2 ;  /* 0x0000000200767825 */ /* 0x000fd000078e0202 */
[----:B------:R0:W-:Y:S02]  /*41a60*/  @P2 STG.E.U16 desc[UR60][R118.64], R121 ;  /* 0x0000007976002986 */ /* 0x0001e4000c10153c */
[----:B0-----:R-:W0:Y:S01]  /*41a70*/  LDC.64 R118, c[0x0][0x228] ;  /* 0x00008a00ff767b82 */ /* 0x001e220000000a00 */
[----:B------:R-:W-:Y:S02]  /*41a80*/  PRMT R12, R121, 0x7632, R12 ;  /* 0x00007632790c7816 */ /* 0x000fe4000000000c */
[----:B------:R-:W4:Y:S01]  /*41a90*/  LDL.LU R121, [R1+0x4] ;  /* 0x0000040001797983 */ /* 0x000f220000300800 */
[----:B0-----:R-:W-:-:S05]  /*41aa0*/  IMAD.MOV.U32 R10, RZ, RZ, R118 ;  /* 0x000000ffff0a7224 */ /* 0x001fca00078e0076 */
[----:B------:R-:W-:Y:S01]  /*41ab0*/  ISETP.LT.AND P2, PT, R123, R10, !P1 ;  /* 0x0000000a7b00720c */ /* 0x000fe20004f41270 */
[----:B------:R-:W-:Y:S02]  /*41ac0*/  IMAD.MOV.U32 R9, RZ, RZ, R119 ;  /* 0x000000ffff097224 */ /* 0x000fe400078e0077 */
[----:B------:R-:W-:-:S10]  /*41ad0*/  IMAD.WIDE R118, R0, 0x2, R14 ;  /* 0x0000000200767825 */ /* 0x000fd400078e020e */
[----:B------:R0:W-:Y:S02]  /*41ae0*/  @P2 STG.E.U16 desc[UR60][R118.64], R12 ;  /* 0x0000000c76002986 */ /* 0x0001e4000c10153c */
[----:B0-----:R-:W0:Y:S02]  /*41af0*/  LDC.64 R118, c[0x0][0x228] ;  /* 0x00008a00ff767b82 */ /* 0x001e240000000a00 */
[----:B0-----:R-:W-:-:S05]  /*41b00*/  IMAD.MOV.U32 R10, RZ, RZ, R118 ;  /* 0x000000ffff0a7224 */ /* 0x001fca00078e0076 */
[----:B------:R-:W-:Y:S01]  /*41b10*/  ISETP.LT.AND P2, PT, R127, R10, !P1 ;  /* 0x0000000a7f00720c */ /* 0x000fe20004f41270 */
[----:B------:R-:W-:Y:S02]  /*41b20*/  IMAD.MOV.U32 R129, RZ, RZ, R119 ;  /* 0x000000ffff817224 */ /* 0x000fe400078e0077 */
[----:B------:R-:W-:-:S10]  /*41b30*/  IMAD.WIDE R118, R0, 0x2, R248 ;  /* 0x0000000200767825 */ /* 0x000fd400078e02f8 */
[----:B------:R0:W-:Y:S02]  /*41b40*/  @P2 STG.E.U16 desc[UR60][R118.64], R24 ;  /* 0x0000001876002986 */ /* 0x0001e4000c10153c */
[----:B0-----:R-:W0:Y:S01]  /*41b50*/  LDC.64 R118, c[0x0][0x228] ;  /* 0x00008a00ff767b82 */ /* 0x001e220000000a00 */
[----:B------:R-:W-:Y:S01]  /*41b60*/  PRMT R24, R24, 0x7632, R24 ;  /* 0x0000763218187816 */ /* 0x000fe20000000018 */
[----:B0-----:R-:W-:-:S05]  /*41b70*/  IMAD.MOV.U32 R12, RZ, RZ, R118 ;  /* 0x000000ffff0c7224 */ /* 0x001fca00078e0076 */
[----:B------:R-:W-:Y:S01]  /*41b80*/  ISETP.LT.AND P1, PT, R122, R12, !P1 ;  /* 0x0000000c7a00720c */ /* 0x000fe20004f21270 */
[----:B------:R-:W-:Y:S02]  /*41b90*/  IMAD.MOV.U32 R10, RZ, RZ, R119 ;  /* 0x000000ffff0a7224 */ /* 0x000fe400078e0077 */
[----:B------:R-:W-:-:S10]  /*41ba0*/  IMAD.WIDE R118, R0, 0x2, R250 ;  /* 0x0000000200767825 */ /* 0x000fd400078e02fa */
[----:B------:R0:W-:Y:S02]  /*41bb0*/  @P1 STG.E.U16 desc[UR60][R118.64], R24 ;  /* 0x0000001876001986 */ /* 0x0001e4000c10153c */
[----:B0-----:R-:W0:Y:S08]  /*41bc0*/  LDC R24, c[0x0][0x22c] ;  /* 0x00008b00ff187b82 */ /* 0x001e300000000800 */
[----:B------:R-:W1:Y:S01]  /*41bd0*/  LDC.64 R118, c[0x0][0x228] ;  /* 0x00008a00ff767b82 */ /* 0x000e620000000a00 */
[----:B------:R-:W-:-:S02]  /*41be0*/  VIADD R12, R13, 0x2 ;  /* 0x000000020d0c7836 */ /* 0x000fc40000000000 */
[----:B------:R-:W-:-:S03]  /*41bf0*/  IMAD.IADD R0, R0, 0x1, R114 ;  /* 0x0000000100007824 */ /* 0x000fc600078e0272 */
[----:B0-----:R-:W-:Y:S01]  /*41c00*/  ISETP.GE.AND P1, PT, R12, R24, PT ;  /* 0x000000180c00720c */ /* 0x001fe20003f26270 */
[----:B-1----:R-:W-:-:S05]  /*41c10*/  IMAD.MOV.U32 R24, RZ, RZ, R118 ;  /* 0x000000ffff187224 */ /* 0x002fca00078e0076 */
[----:B------:R-:W-:Y:S01]  /*41c20*/  ISETP.LT.AND P6, PT, R11, R24, !P1 ;  /* 0x000000180b00720c */ /* 0x000fe20004fc1270 */
[----:B------:R-:W-:Y:S02]  /*41c30*/  IMAD.MOV.U32 R130, RZ, RZ, R119 ;  /* 0x000000ffff827224 */ /* 0x000fe400078e0077 */
[----:B------:R-:W-:Y:S01]  /*41c40*/  IMAD.WIDE R118, R0, 0x2, R2 ;  /* 0x0000000200767825 */ /* 0x000fe200078e0202 */
[----:B------:R-:W-:Y:S02]  /*41c50*/  ISETP.LT.AND P2, PT, R122, R112, !P1 ;  /* 0x000000707a00720c */ /* 0x000fe40004f41270 */
[----:B---3--:R-:W-:-:S07]  /*41c60*/  PRMT R12, R113, 0x7632, R12 ;  /* 0x00007632710c7816 */ /* 0x008fce000000000c */
[----:B------:R0:W-:Y:S02]  /*41c70*/  @P6 STG.E.U16 desc[UR60][R118.64], R113 ;  /* 0x0000007176006986 */ /* 0x0001e4000c10153c */
[----:B0-----:R-:W0:Y:S02]  /*41c80*/  LDC.64 R112, c[0x0][0x228] ;  /* 0x00008a00ff707b82 */ /* 0x001e240000000a00 */
[----:B------:R-:W3:Y:S01]  /*41c90*/  LDL.LU.64 R118, [R1+0x20e0] ;  /* 0x0020e00001767983 */ /* 0x000ee20000300a00 */
[----:B0-----:R-:W-:-:S05]  /*41ca0*/  IMAD.MOV.U32 R24, RZ, RZ, R112 ;  /* 0x000000ffff187224 */ /* 0x001fca00078e0070 */
[----:B------:R-:W-:Y:S01]  /*41cb0*/  ISETP.LT.AND P6, PT, R123, R24, !P1 ;  /* 0x000000187b00720c */ /* 0x000fe20004fc1270 */
[----:B------:R-:W-:Y:S02]  /*41cc0*/  IMAD.MOV.U32 R126, RZ, RZ, R113 ;  /* 0x000000ffff7e7224 */ /* 0x000fe400078e0071 */
[----:B------:R-:W-:-:S10]  /*41cd0*/  IMAD.WIDE R112, R0, 0x2, R14 ;  /* 0x0000000200707825 */ /* 0x000fd400078e020e */
[----:B------:R0:W-:Y:S02]  /*41ce0*/  @P6 STG.E.U16 desc[UR60][R112.64], R12 ;  /* 0x0000000c70006986 */ /* 0x0001e4000c10153c */
[----:B0-----:R-:W0:Y:S01]  /*41cf0*/  LDC.64 R112, c[0x0][0x228] ;  /* 0x00008a00ff707b82 */ /* 0x001e220000000a00 */
[----:B--2---:R-:W-:Y:S01]  /*41d00*/  PRMT R12, R120, 0x7632, R12 ;  /* 0x00007632780c7816 */ /* 0x004fe2000000000c */
[----:B0-----:R-:W-:-:S05]  /*41d10*/  IMAD.MOV.U32 R24, RZ, RZ, R112 ;  /* 0x000000ffff187224 */ /* 0x001fca00078e0070 */
[----:B------:R-:W-:Y:S01]  /*41d20*/  ISETP.LT.AND P1, PT, R127, R24, !P1 ;  /* 0x000000187f00720c */ /* 0x000fe20004f21270 */
[----:B------:R-:W-:Y:S01]  /*41d30*/  IMAD.MOV.U32 R131, RZ, RZ, R113 ;  /* 0x000000ffff837224 */ /* 0x000fe200078e0071 */
[----:B------:R-:W0:Y:S01]  /*41d40*/  LDC R24, c[0x0][0x22c] ;  /* 0x00008b00ff187b82 */ /* 0x000e220000000800 */
[----:B------:R-:W-:-:S10]  /*41d50*/  IMAD.WIDE R112, R0, 0x2, R248 ;  /* 0x0000000200707825 */ /* 0x000fd400078e02f8 */
[----:B------:R1:W-:Y:S02]  /*41d60*/  @P1 STG.E.U16 desc[UR60][R112.64], R120 ;  /* 0x0000007870001986 */ /* 0x0003e4000c10153c */
[----:B-1----:R-:W-:-:S05]  /*41d70*/  IMAD.WIDE R112, R0, 0x2, R250 ;  /* 0x0000000200707825 */ /* 0x002fca00078e02fa */
[----:B------:R1:W-:Y:S04]  /*41d80*/  @P2 STG.E.U16 desc[UR60][R112.64], R12 ;  /* 0x0000000c70002986 */ /* 0x0003e8000c10153c */
[----:B-1----:R-:W2:Y:S04]  /*41d90*/  LDL.LU.64 R112, [R1+0x20d8] ;  /* 0x0020d80001707983 */ /* 0x002ea80000300a00 */
[----:B------:R-:W3:Y:S01]  /*41da0*/  LDL.LU R252, [R1+0x28] ;  /* 0x0000280001fc7983 */ /* 0x000ee20000300800 */
[----:B------:R-:W-:-:S05]  /*41db0*/  VIADD R12, R13, 0x3 ;  /* 0x000000030d0c7836 */ /* 0x000fca0000000000 */
[----:B0-----:R-:W-:Y:S02]  /*41dc0*/  ISETP.GE.AND P1, PT, R12, R24, PT ;  /* 0x000000180c00720c */ /* 0x001fe40003f26270 */
[----:B------:R-:W0:Y:S02]  /*41dd0*/  LDC R12, c[0x0][0x228] ;  /* 0x00008a00ff0c7b82 */ /* 0x000e240000000800 */
[----:B------:R-:W-:Y:S01]  /*41de0*/  ISETP.LT.AND P2, PT, R11, R115, !P1 ;  /* 0x000000730b00720c */ /* 0x000fe20004f41270 */
[----:B------:R-:W-:-:S04]  /*41df0*/  IMAD.IADD R0, R0, 0x1, R114 ;  /* 0x0000000100007824 */ /* 0x000fc800078e0272 */
[----:B------:R-:W-:-:S08]  /*41e00*/  IMAD.WIDE R114, R0, 0x2, R2 ;  /* 0x0000000200727825 */ /* 0x000fd000078e0202 */
[----:B----4-:R1:W-:Y:S01]  /*41e10*/  @P2 STG.E.U16 desc[UR60][R114.64], R121 ;  /* 0x0000007972002986 */ /* 0x0103e2000c10153c */
[----:B0-----:R-:W-:Y:S02]  /*41e20*/  ISETP.LT.AND P2, PT, R123, R12, !P1 ;  /* 0x0000000c7b00720c */ /* 0x001fe40004f41270 */
[----:B------:R-:W-:Y:S01]  /*41e30*/  PRMT R12, R121, 0x7632, R12 ;  /* 0x00007632790c7816 */ /* 0x000fe2000000000c */
[----:B-1----:R-:W-:Y:S01]  /*41e40*/  IMAD.WIDE R120, R0, 0x2, R14 ;  /* 0x0000000200787825 */ /* 0x002fe200078e020e */
[----:B------:R-:W4:Y:S09]  /*41e50*/  LDL.LU.64 R114, [R1+0x20d0] ;  /* 0x0020d00001727983 */ /* 0x000f320000300a00 */
[----:B------:R0:W-:Y:S02]  /*41e60*/  @P2 STG.E.U16 desc[UR60][R120.64], R12 ;  /* 0x0000000c78002986 */ /* 0x0001e4000c10153c */
[----:B0-----:R-:W0:Y:S02]  /*41e70*/  LDC R12, c[0x0][0x228] ;  /* 0x00008a00ff0c7b82 */ /* 0x001e240000000800 */
[----:B0-----:R-:W-:-:S06]  /*41e80*/  ISETP.LT.AND P2, PT, R127, R12, !P1 ;  /* 0x0000000c7f00720c */ /* 0x001fcc0004f41270 */
[----:B------:R-:W0:Y:S01]  /*41e90*/  LDC R12, c[0x0][0x228] ;  /* 0x00008a00ff0c7b82 */ /* 0x000e220000000800 */
[----:B------:R-:W-:-:S06]  /*41ea0*/  IMAD.WIDE R120, R0, 0x2, R248 ;  /* 0x0000000200787825 */ /* 0x000fcc00078e02f8 */
[----:B------:R1:W-:Y:S04]  /*41eb0*/  @P2 STG.E.U16 desc[UR60][R120.64], R25 ;  /* 0x0000001978002986 */ /* 0x0003e8000c10153c */
[----:B-1----:R-:W2:Y:S01]  /*41ec0*/  LDL.LU.64 R120, [R1+0x20c8] ;  /* 0x0020c80001787983 */ /* 0x002ea20000300a00 */
[----:B0-----:R-:W-:Y:S02]  /*41ed0*/  ISETP.LT.AND P1, PT, R122, R12, !P1 ;  /* 0x0000000c7a00720c */ /* 0x001fe40004f21270 */
[----:B------:R-:W-:Y:S01]  /*41ee0*/  PRMT R12, R25, 0x7632, R12 ;  /* 0x00007632190c7816 */ /* 0x000fe2000000000c */
[----:B------:R-:W-:-:S10]  /*41ef0*/  IMAD.WIDE R24, R0, 0x2, R250 ;  /* 0x0000000200187825 */ /* 0x000fd400078e02fa */
[----:B------:R0:W-:Y:S02]  /*41f00*/  @P1 STG.E.U16 desc[UR60][R24.64], R12 ;  /* 0x0000000c18001986 */ /* 0x0001e4000c10153c */
[----:B0-----:R-:W0:Y:S01]  /*41f10*/  LDC R24, c[0x0][0x22c] ;  /* 0x00008b00ff187b82 */ /* 0x001e220000000800 */
[----:B------:R-:W-:-:S07]  /*41f20*/  VIADD R12, R13, 0x4 ;  /* 0x000000040d0c7836 */ /* 0x000fce0000000000 */
[----:B------:R-:W1:Y:S01]  /*41f30*/  LDC R25, c[0x0][0x228] ;  /* 0x00008a00ff197b82 */ /* 0x000e620000000800 */
[----:B0-----:R-:W-:-:S07]  /*41f40*/  ISETP.GE.AND P1, PT, R12, R24, PT ;  /* 0x000000180c00720c */ /* 0x001fce0003f26270 */
[----:B------:R-:W0:Y:S01]  /*41f50*/  LDC R24, c[0x0][0x248] ;  /* 0x00009200ff187b82 */ /* 0x000e220000000800 */
[----:B-1----:R-:W-:-:S07]  /*41f60*/  ISETP.LT.AND P6, PT, R11, R25, !P1 ;  /* 0x000000190b00720c */ /* 0x002fce0004fc1270 */
[----:B------:R-:W1:Y:S01]  /*41f70*/  LDC R12, c[0x0][0x228] ;  /* 0x00008a00ff0c7b82 */ /* 0x000e620000000800 */
[----:B0-----:R-:W-:-:S04]  /*41f80*/  IMAD.IADD R0, R0, 0x1, R24 ;  /* 0x0000000100007824 */ /* 0x001fc800078e0218 */
[----:B------:R-:W-:Y:S01]  /*41f90*/  IMAD.WIDE R24, R0, 0x2, R2 ;  /* 0x0000000200187825 */ /* 0x000fe200078e0202 */
[----:B-1----:R-:W-:-:S04]  /*41fa0*/  ISETP.LT.AND P2, PT, R123, R12, !P1 ;  /* 0x0000000c7b00720c */ /* 0x002fc80004f41270 */
[----:B---3--:R0:W-:Y:S02]  /*41fb0*/  @P6 STG.E.U16 desc[UR60][R24.64], R252 ;  /* 0x000000fc18006986 */ /* 0x0081e4000c10153c */
[----:B0-----:R-:W-:Y:S02]  /*41fc0*/  IMAD.MOV.U32 R25, RZ, RZ, R252 ;  /* 0x000000ffff197224 */ /* 0x001fe400078e00fc */
[----:B------:R-:W0:Y:S03]  /*41fd0*/  LDC R252, c[0x0][0x228] ;  /* 0x00008a00fffc7b82 */ /* 0x000e260000000800 */
[----:B------:R-:W-:Y:S01]  /*41fe0*/  PRMT R12, R25, 0x7632, R12 ;  /* 0x00007632190c7816 */ /* 0x000fe2000000000c */
[----:B------:R-:W-:-:S05]  /*41ff0*/  IMAD.WIDE R24, R0, 0x2, R14 ;  /* 0x0000000200187825 */ /* 0x000fca00078e020e */
[----:B------:R1:W-:Y:S01]  /*42000*/  @P2 STG.E.U16 desc[UR60][R24.64], R12 ;  /* 0x0000000c18002986 */ /* 0x0003e2000c10153c */
[----:B0-----:R-:W-:Y:S01]  /*42010*/  ISETP.LT.AND P6, PT, R127, R252, !P1 ;  /* 0x000000fc7f00720c */ /* 0x001fe20004fc1270 */
[----:B------:R-:W-:Y:S02]  /*42020*/  IMAD.MOV.U32 R252, RZ, RZ, R27 ;  /* 0x000000fffffc7224 */ /* 0x000fe400078e001b */
[----:B------:R-:W0:Y:S02]  /*42030*/  LDC R27, c[0x0][0x228] ;  /* 0x00008a00ff1b7b82 */ /* 0x000e240000000800 */
[----:B-1----:R-:W-:-:S06]  /*42040*/  IMAD.MOV.U32 R12, RZ, RZ, R252 ;  /* 0x000000ffff0c7224 */ /* 0x002fcc00078e00fc */
[----:B------:R-:W1:Y:S01]  /*42050*/  LDC R252, c[0x0][0x22c] ;  /* 0x00008b00fffc7b82 */ /* 0x000e620000000800 */
[----:B------:R-:W-:-:S05]  /*42060*/  IMAD.WIDE R24, R0, 0x2, R248 ;  /* 0x0000000200187825 */ /* 0x000fca00078e02f8 */
[----:B------:R3:W-:Y:S02]  /*42070*/  @P6 STG.E.U16 desc[UR60][R24.64], R12 ;  /* 0x0000000c18006986 */ /* 0x0007e4000c10153c */
[----:B---3--:R-:W-:Y:S02]  /*42080*/  IMAD.MOV.U32 R25, RZ, RZ, R12 ;  /* 0x000000ffff197224 */ /* 0x008fe400078e000c */
[----:B------:R-:W-:Y:S01]  /*42090*/  VIADD R12, R13, 0x5 ;  /* 0x000000050d0c7836 */ /* 0x000fe20000000000 */
[----:B0-----:R-:W-:Y:S02]  /*420a0*/  ISETP.LT.AND P2, PT, R122, R27, !P1 ;  /* 0x0000001b7a00720c */ /* 0x001fe40004f41270 */
[----:B------:R-:W0:Y:S02]  /*420b0*/  LDC R27, c[0x0][0x228] ;  /* 0x00008a00ff1b7b82 */ /* 0x000e240000000800 */
[----:B-1----:R-:W-:Y:S02]  /*420c0*/  ISETP.GE.AND P1, PT, R12, R252, PT ;  /* 0x000000fc0c00720c */ /* 0x002fe40003f26270 */
[----:B------:R-:W3:Y:S01]  /*420d0*/  LDL.LU R252, [R1+0x8] ;  /* 0x0000080001fc7983 */ /* 0x000ee20000300800 */
[----:B------:R-:W-:Y:S01]  /*420e0*/  PRMT R12, R25, 0x7632, R12 ;  /* 0x00007632190c7816 */ /* 0x000fe2000000000c */
[----:B------:R-:W-:-:S05]  /*420f0*/  IMAD.WIDE R24, R0, 0x2, R250 ;  /* 0x0000000200187825 */ /* 0x000fca00078e02fa */
[----:B------:R1:W-:Y:S02]  /*42100*/  @P2 STG.E.U16 desc[UR60][R24.64], R12 ;  /* 0x0000000c18002986 */ /* 0x0003e4000c10153c */
[----:B-1----:R-:W1:Y:S08]  /*42110*/  LDC R24, c[0x0][0x228] ;  /* 0x00008a00ff187b82 */ /* 0x002e700000000800 */
[----:B------:R-:W4:Y:S01]  /*42120*/  LDC R25, c[0x0][0x248] ;  /* 0x00009200ff197b82 */ /* 0x000f220000000800 */
[----:B-1----:R-:W-:Y:S01]  /*42130*/  ISETP.LT.AND P2, PT, R11, R24, !P1 ;  /* 0x000000180b00720c */ /* 0x002fe20004f41270 */
[----:B----4-:R-:W-:-:S04]  /*42140*/  IMAD.IADD R0, R0, 0x1, R25 ;  /* 0x0000000100007824 */ /* 0x010fc800078e0219 */
[----:B------:R-:W-:Y:S01]  /*42150*/  IMAD.WIDE R24, R0, 0x2, R2 ;  /* 0x0000000200187825 */ /* 0x000fe200078e0202 */
[----:B0-----:R-:W-:Y:S02]  /*42160*/  ISETP.LT.AND P6, PT, R123, R27, !P1 ;  /* 0x0000001b7b00720c */ /* 0x001fe40004fc1270 */
[----:B------:R-:W4:Y:S05]  /*42170*/  LDL.LU R27, [R1+0x1c] ;  /* 0x00001c00011b7983 */ /* 0x000f2a0000300800 */
[----:B---3--:R0:W-:Y:S01]  /*42180*/  @P2 STG.E.U16 desc[UR60][R24.64], R252 ;  /* 0x000000fc18002986 */ /* 0x0081e2000c10153c */
[----:B------:R-:W-:Y:S02]  /*42190*/  PRMT R12, R252, 0x7632, R12 ;  /* 0x00007632fc0c7816 */ /* 0x000fe4000000000c */
[----:B0-----:R-:W0:Y:S01]  /*421a0*/  LDC R252, c[0x0][0x228] ;  /* 0x00008a00fffc7b82 */ /* 0x001e220000000800 */
[----:B------:R-:W-:-:S05]  /*421b0*/  IMAD.WIDE R24, R0, 0x2, R14 ;  /* 0x0000000200187825 */ /* 0x000fca00078e020e */
[----:B------:R1:W-:Y:S02]  /*421c0*/  @P6 STG.E.U16 desc[UR60][R24.64], R12 ;  /* 0x0000000c18006986 */ /* 0x0003e4000c10153c */
[----:B-1----:R-:W1:Y:S01]  /*421d0*/  LDC R12, c[0x0][0x228] ;  /* 0x00008a00ff0c7b82 */ /* 0x002e620000000800 */
[----:B0-----:R-:W-:-:S07]  /*421e0*/  ISETP.LT.AND P2, PT, R127, R252, !P1 ;  /* 0x000000fc7f00720c */ /* 0x001fce0004f41270 */
[----:B------:R-:W0:Y:S01]  /*421f0*/  LDC R252, c[0x0][0x22c] ;  /* 0x00008b00fffc7b82 */ /* 0x000e220000000800 */
[----:B------:R-:W-:-:S05]  /*42200*/  IMAD.WIDE R24, R0, 0x2, R248 ;  /* 0x0000000200187825 */ /* 0x000fca00078e02f8 */
[----:B------:R3:W-:Y:S01]  /*42210*/  @P2 STG.E.U16 desc[UR60][R24.64], R26 ;  /* 0x0000001a18002986 */ /* 0x0007e2000c10153c */
[----:B-1----:R-:W-:Y:S01]  /*42220*/  ISETP.LT.AND P2, PT, R122, R12, !P1 ;  /* 0x0000000c7a00720c */ /* 0x002fe20004f41270 */
[----:B------:R-:W-:-:S05]  /*42230*/  VIADD R12, R13, 0x6 ;  /* 0x000000060d0c7836 */ /* 0x000fca0000000000 */
[----:B0-----:R-:W-:Y:S02]  /*42240*/  ISETP.GE.AND P1, PT, R12, R252, PT ;  /* 0x000000fc0c00720c */ /* 0x001fe40003f26270 */
[----:B------:R-:W2:Y:S01]  /*42250*/  LDL.LU R252, [R1+0x2c] ;  /* 0x00002c0001fc7983 */ /* 0x000ea20000300800 */
[----:B---3--:R-:W-:Y:S01]  /*42260*/  PRMT R26, R26, 0x7632, R26 ;  /* 0x000076321a1a7816 */ /* 0x008fe2000000001a */
[----:B------:R-:W-:Y:S01]  /*42270*/  IMAD.WIDE R24, R0, 0x2, R250 ;  /* 0x0000000200187825 */ /* 0x000fe200078e02fa */
[----:B------:R-:W0:Y:S04]  /*42280*/  LDC R12, c[0x0][0x228] ;  /* 0x00008a00ff0c7b82 */ /* 0x000e280000000800 */
[----:B------:R1:W-:Y:S04]  /*42290*/  @P2 STG.E.U16 desc[UR60][R24.64], R26 ;  /* 0x0000001a18002986 */ /* 0x0003e8000c10153c */
[----:B-1----:R-:W1:Y:S08]  /*422a0*/  LDC R26, c[0x0][0x228] ;  /* 0x00008a00ff1a7b82 */ /* 0x002e700000000800 */
[----:B------:R-:W3:Y:S08]  /*422b0*/  LDC R24, c[0x0][0x248] ;  /* 0x00009200ff187b82 */ /* 0x000ef00000000800 */
[----:B------:R-:W4:Y:S01]  /*422c0*/  LDC R25, c[0x0][0x228] ;  /* 0x00008a00ff197b82 */ /* 0x000f220000000800 */
[----:B-1----:R-:W-:-:S07]  /*422d0*/  ISETP.LT.AND P6, PT, R11, R26, !P1 ;  /* 0x0000001a0b00720c */ /* 0x002fce0004fc1270 */
[----:B------:R-:W1:Y:S01]  /*422e0*/  LDC R26, c[0x0][0x22c] ;  /* 0x00008b00ff1a7b82 */ /* 0x000e620000000800 */
[----:B---3--:R-:W-:Y:S01]  /*422f0*/  IMAD.IADD R0, R0, 0x1, R24 ;  /* 0x0000000100007824 */ /* 0x008fe200078e0218 */
[----:B----4-:R-:W-:-:S03]  /*42300*/  ISETP.LT.AND P2, PT, R123, R25, !P1 ;  /* 0x000000197b00720c */ /* 0x010fc60004f41270 */
[----:B------:R-:W-:-:S05]  /*42310*/  IMAD.WIDE R24, R0, 0x2, R2 ;  /* 0x0000000200187825 */ /* 0x000fca00078e0202 */
[----:B--2---:R2:W-:Y:S01]  /*42320*/  @P6 STG.E.U16 desc[UR60][R24.64], R252 ;  /* 0x000000fc18006986 */ /* 0x0045e2000c10153c */
[----:B0-----:R-:W-:Y:S02]  /*42330*/  ISETP.LT.AND P6, PT, R127, R12, !P1 ;  /* 0x0000000c7f00720c */ /* 0x001fe40004fc1270 */
[----:B------:R-:W-:Y:S01]  /*42340*/  PRMT R12, R252, 0x7632, R12 ;  /* 0x00007632fc0c7816 */ /* 0x000fe2000000000c */
[C---:B--2---:R-:W-:Y:S01]  /*42350*/  IMAD.WIDE R24, R0.reuse, 0x2, R14 ;  /* 0x0000000200187825 */ /* 0x044fe200078e020e */
[----:B------:R-:W0:Y:S04]  /*42360*/  LDC R252, c[0x0][0x228] ;  /* 0x00008a00fffc7b82 */ /* 0x000e280000000800 */
[----:B------:R2:W-:Y:S04]  /*42370*/  @P2 STG.E.U16 desc[UR60][R24.64], R12 ;  /* 0x0000000c18002986 */ /* 0x0005e8000c10153c */
[----:B--2---:R-:W2:Y:S01]  /*42380*/  LDC R12, c[0x0][0x228] ;  /* 0x00008a00ff0c7b82 */ /* 0x004ea20000000800 */
[----:B------:R-:W-:-:S05]  /*42390*/  IMAD.WIDE R24, R0, 0x2, R248 ;  /* 0x0000000200187825 */ /* 0x000fca00078e02f8 */
[----:B------:R3:W-:Y:S01]  /*423a0*/  @P6 STG.E.U16 desc[UR60][R24.64], R27 ;  /* 0x0000001b18006986 */ /* 0x0007e2000c10153c */
[----:B--2---:R-:W-:Y:S01]  /*423b0*/  ISETP.LT.AND P2, PT, R122, R12, !P1 ;  /* 0x0000000c7a00720c */ /* 0x004fe20004f41270 */
[----:B------:R-:W-:Y:S02]  /*423c0*/  VIADD R12, R13, 0x7 ;  /* 0x000000070d0c7836 */ /* 0x000fe40000000000 */
[----:B---3--:R-:W-:-:S03]  /*423d0*/  IMAD.WIDE R24, R0, 0x2, R250 ;  /* 0x0000000200187825 */ /* 0x008fc600078e02fa */
[----:B-1----:R-:W-:Y:S02]  /*423e0*/  ISETP.GE.AND P1, PT, R12, R26, PT ;  /* 0x0000001a0c00720c */ /* 0x002fe40003f26270 */
[----:B------:R-:W-:Y:S01]  /*423f0*/  PRMT R12, R27, 0x7632, R12 ;  /* 0x000076321b0c7816 */ /* 0x000fe2000000000c */
[----:B------:R-:W1:Y:S01]  /*42400*/  LDC R26, c[0x0][0x228] ;  /* 0x00008a00ff1a7b82 */ /* 0x000e620000000800 */
[----:B------:R-:W2:Y:S04]  /*42410*/  LDL.LU R27, [R1+0x20c0] ;  /* 0x0020c000011b7983 */ /* 0x000ea80000300800 */
[----:B------:R3:W-:Y:S01]  /*42420*/  @P2 STG.E.U16 desc[UR60][R24.64], R12 ;  /* 0x0000000c18002986 */ /* 0x0007e2000c10153c */
[----:B0-----:R-:W-:-:S03]  /*42430*/  ISETP.LT.AND P2, PT, R11, R252, !P1 ;  /* 0x000000fc0b00720c */ /* 0x001fc60004f41270 */
[----:B------:R-:W4:Y:S01]  /*42440*/  LDL.LU R252, [R1+0xc] ;  /* 0x00000c0001fc7983 */ /* 0x000f220000300800 */
[----:B---3--:R-:W0:Y:S08]  /*42450*/  LDC R24, c[0x0][0x248] ;  /* 0x00009200ff187b82 */ /* 0x008e300000000800 */
[----:B------:R-:W3:Y:S01]  /*42460*/  LDC R25, c[0x0][0x228] ;  /* 0x00008a00ff197b82 */ /* 0x000ee20000000800 */
[----:B0-----:R-:W-:Y:S01]  /*42470*/  IMAD.IADD R0, R0, 0x1, R24 ;  /* 0x0000000100007824 */ /* 0x001fe200078e0218 */
[----:B---3--:R-:W-:-:S03]  /*42480*/  ISETP.LT.AND P6, PT, R123, R25, !P1 ;  /* 0x000000197b00720c */ /* 0x008fc60004fc1270 */
[----:B------:R-:W-:-:S05]  /*42490*/  IMAD.WIDE R24, R0, 0x2, R2 ;  /* 0x0000000200187825 */ /* 0x000fca00078e0202 */
[----:B----4-:R0:W-:Y:S01]  /*424a0*/  @P2 STG.E.U16 desc[UR60][R24.64], R252 ;  /* 0x000000fc18002986 */ /* 0x0101e2000c10153c */
[----:B------:R-:W-:Y:S01]  /*424b0*/  PRMT R12, R252, 0x7632, R12 ;  /* 0x00007632fc0c7816 */ /* 0x000fe2000000000c */
[C---:B0-----:R-:W-:Y:S01]  /*424c0*/  IMAD.WIDE R24, R0.reuse, 0x2, R14 ;  /* 0x0000000200187825 */ /* 0x041fe200078e020e */
[----:B-1----:R-:W-:Y:S01]  /*424d0*/  ISETP.LT.AND P2, PT, R127, R26, !P1 ;  /* 0x0000001a7f00720c */ /* 0x002fe20004f41270 */
[----:B------:R-:W0:Y:S03]  /*424e0*/  LDC R252, c[0x0][0x228] ;  /* 0x00008a00fffc7b82 */ /* 0x000e260000000800 */
[----:B------:R1:W-:Y:S05]  /*424f0*/  @P6 STG.E.U16 desc[UR60][R24.64], R12 ;  /* 0x0000000c18006986 */ /* 0x0003ea000c10153c */
[----:B------:R-:W3:Y:S08]  /*42500*/  LDC R26, c[0x0][0x22c] ;  /* 0x00008b00ff1a7b82 */ /* 0x000ef00000000800 */
[----:B-1----:R-:W1:Y:S01]  /*42510*/  LDC R12, c[0x0][0x228] ;  /* 0x00008a00ff0c7b82 */ /* 0x002e620000000800 */
[----:B------:R-:W-:-:S05]  /*42520*/  IMAD.WIDE R24, R0, 0x2, R248 ;  /* 0x0000000200187825 */ /* 0x000fca00078e02f8 */
[----:B--2---:R2:W-:Y:S01]  /*42530*/  @P2 STG.E.U16 desc[UR60][R24.64], R27 ;  /* 0x0000001b18002986 */ /* 0x0045e2000c10153c */
[----:B-1----:R-:W-:Y:S01]  /*42540*/  ISETP.LT.AND P2, PT, R122, R12, !P1 ;  /* 0x0000000c7a00720c */ /* 0x002fe20004f41270 */
[----:B------:R-:W-:Y:S01]  /*42550*/  VIADD R12, R13, 0x8 ;  /* 0x000000080d0c7836 */ /* 0x000fe20000000000 */
[----:B--2---:R-:W-:Y:S01]  /*42560*/  PRMT R27, R27, 0x7632, R27 ;  /* 0x000076321b1b7816 */ /* 0x004fe2000000001b */
[----:B------:R-:W-:Y:S01]  /*42570*/  IMAD.WIDE R24, R0, 0x2, R250 ;  /* 0x0000000200187825 */ /* 0x000fe200078e02fa */
[----:B------:R-:W2:Y:S02]  /*42580*/  LDL.LU R122, [R1+0x20bc] ;  /* 0x0020bc00017a7983 */ /* 0x000ea40000300800 */
[----:B---3--:R-:W-:Y:S02]  /*42590*/  ISETP.GE.AND P1, PT, R12, R26, PT ;  /* 0x0000001a0c00720c */ /* 0x008fe40003f26270 */
[----:B------:R-:W1:Y:S05]  /*425a0*/  LDC R26, c[0x0][0x248] ;  /* 0x00009200ff1a7b82 */ /* 0x000e6a0000000800 */
[----:B------:R3:W-:Y:S01]  /*425b0*/  @P2 STG.E.U16 desc[UR60][R24.64], R27 ;  /* 0x0000001b18002986 */ /* 0x0007e2000c10153c */
[----:B0-----:R-:W-:-:S02]  /*425c0*/  ISETP.LT.AND P2, PT, R123, R252, !P1 ;  /* 0x000000fc7b00720c */ /* 0x001fc40004f41270 */
[----:B------:R-:W0:Y:S01]  /*425d0*/  LDC R12, c[0x0][0x228] ;  /* 0x00008a00ff0c7b82 */ /* 0x000e220000000800 */
[----:B------:R-:W4:Y:S07]  /*425e0*/  LDL.LU R252, [R1+0x5f0] ;  /* 0x0005f00001fc7983 */ /* 0x000f2e0000300800 */
[----:B---3--:R-:W3:Y:S01]  /*425f0*/  LDC R25, c[0x0][0x228] ;  /* 0x00008a00ff197b82 */ /* 0x008ee20000000800 */
[----:B-1----:R-:W-:-:S07]  /*42600*/  IMAD.IADD R0, R0, 0x1, R26 ;  /* 0x0000000100007824 */ /* 0x002fce00078e021a */
[----:B------:R-:W1:Y:S08]  /*42610*/  LDC R27, c[0x0][0x228] ;  /* 0x00008a00ff1b7b82 */ /* 0x000e700000000800 */
[----:B------:R-:W1:Y:S01]  /*42620*/  LDC R26, c[0x0][0x22c] ;  /* 0x00008b00ff1a7b82 */ /* 0x000e620000000800 */
[----:B---3--:R-:W-:Y:S01]  /*42630*/  ISETP.LT.AND P6, PT, R11, R25, !P1 ;  /* 0x000000190b00720c */ /* 0x008fe20004fc1270 */
[----:B------:R-:W-:-:S12]  /*42640*/  IMAD.WIDE R24, R0, 0x2, R2 ;  /* 0x0000000200187825 */ /* 0x000fd800078e0202 */
[----:B------:R3:W-:Y:S01]  /*42650*/  @P6 STG.E.U16 desc[UR60][R24.64], R120 ;  /* 0x0000007818006986 */ /* 0x0007e2000c10153c */
[----:B0-----:R-:W-:Y:S02]  /*42660*/  ISETP.LT.AND P6, PT, R127, R12, !P1 ;  /* 0x0000000c7f00720c */ /* 0x001fe40004fc1270 */
[----:B------:R-:W4:Y:S01]  /*42670*/  LDC R12, c[0x0][0x228] ;  /* 0x00008a00ff0c7b82 */ /* 0x000f220000000800 */
[----:B---3--:R-:W-:Y:S01]  /*42680*/  PRMT R120, R120, 0x7632, R120 ;  /* 0x0000763278787816 */ /* 0x008fe20000000078 */
[----:B------:R-:W-:-:S05]  /*42690*/  IMAD.WIDE R24, R0, 0x2, R14 ;  /* 0x0000000200187825 */ /* 0x000fca00078e020e */
[----:B------:R0:W-:Y:S02]  /*426a0*/  @P2 STG.E.U16 desc[UR60][R24.64], R120 ;  /* 0x0000007818002986 */ /* 0x0001e4000c10153c */
[----:B0-----:R-:W0:Y:S01]  /*426b0*/  LDC R120, c[0x0][0x228] ;  /* 0x00008a00ff787b82 */ /* 0x001e220000000800 */
[----:B------:R-:W-:-:S05]  /*426c0*/  IMAD.WIDE R24, R0, 0x2, R248 ;  /* 0x0000000200187825 */ /* 0x000fca00078e02f8 */
[----:B------:R3:W-:Y:S01]  /*426d0*/  @P6 STG.E.U16 desc[UR60][R24.64], R112 ;  /* 0x0000007018006986 */ /* 0x0007e2000c10153c */
[----:B----4-:R-:W-:Y:S01]  /*426e0*/  ISETP.LT.AND P2, PT, R252, R12, !P1 ;  /* 0x0000000cfc00720c */ /* 0x010fe20004f41270 */
[----:B------:R-:W-:-:S05]  /*426f0*/  VIADD R12, R13, 0x9 ;  /* 0x000000090d0c7836 */ /* 0x000fca0000000000 */
[----:B-1----:R-:W-:Y:S02]  /*42700*/  ISETP.GE.AND P1, PT, R12, R26, PT ;  /* 0x0000001a0c00720c */ /* 0x002fe40003f26270 */
[----:B------:R-:W1:Y:S02]  /*42710*/  LDC R12, c[0x0][0x248] ;  /* 0x00009200ff0c7b82 */ /* 0x000e640000000800 */
[----:B0-----:R-:W-:Y:S02]  /*42720*/  ISETP.LT.AND P6, PT, R123, R120, !P1 ;  /* 0x000000787b00720c */ /* 0x001fe40004fc1270 */
[----:B------:R-:W4:Y:S04]  /*42730*/  LDL.LU R123, [R1+0x20b8] ;  /* 0x0020b800017b7983 */ /* 0x000f280000300800 */
[----:B------:R-:W2:Y:S01]  /*42740*/  LDL.LU R120, [R1+0x5f8] ;  /* 0x0005f80001787983 */ /* 0x000ea20000300800 */
[----:B------:R-:W0:Y:S01]  /*42750*/  LDC R26, c[0x0][0x228] ;  /* 0x00008a00ff1a7b82 */ /* 0x000e220000000800 */
[----:B---3--:R-:W-:Y:S01]  /*42760*/  PRMT R112, R112, 0x7632, R112 ;  /* 0x0000763270707816 */ /* 0x008fe20000000070 */
[----:B------:R-:W-:-:S05]  /*42770*/  IMAD.WIDE R24, R0, 0x2, R250 ;  /* 0x0000000200187825 */ /* 0x000fca00078e02fa */
[----:B------:R3:W-:Y:S01]  /*42780*/  @P2 STG.E.U16 desc[UR60][R24.64], R112 ;  /* 0x0000007018002986 */ /* 0x0007e2000c10153c */
[----:B------:R-:W-:Y:S02]  /*42790*/  ISETP.LT.AND P2, PT, R11, R27, !P1 ;  /* 0x0000001b0b00720c */ /* 0x000fe40004f41270 */
[----:B------:R-:W2:Y:S01]  /*427a0*/  LDC R27, c[0x0][0x228] ;  /* 0x00008a00ff1b7b82 */ /* 0x000ea20000000800 */
[----:B-1----:R-:W-:-:S07]  /*427b0*/  IMAD.IADD R0, R0, 0x1, R12 ;  /* 0x0000000100007824 */ /* 0x002fce00078e020c */
[----:B------:R-:W1:Y:S01]  /*427c0*/  LDC R12, c[0x0][0x228] ;  /* 0x00008a00ff0c7b82 */ /* 0x000e620000000800 */
[----:B---3--:R-:W-:-:S05]  /*427d0*/  IMAD.WIDE R24, R0, 0x2, R2 ;  /* 0x0000000200187825 */ /* 0x008fca00078e0202 */
[----:B------:R3:W-:Y:S01]  /*427e0*/  @P2 STG.E.U16 desc[UR60][R24.64], R116 ;  /* 0x0000007418002986 */ /* 0x0007e2000c10153c */
[----:B0-----:R-:W-:Y:S01]  /*427f0*/  ISETP.LT.AND P2, PT, R127, R26, !P1 ;  /* 0x0000001a7f00720c */ /* 0x001fe20004f41270 */
[----:B------:R-:W0:Y:S08]  /*42800*/  LDC R112, c[0x0][0x228] ;  /* 0x00008a00ff707b82 */ /* 0x000e300000000800 */
[----:B------:R-:W0:Y:S01]  /*42810*/  LDC R26, c[0x0][0x22c] ;  /* 0x00008b00ff1a7b82 */ /* 0x000e220000000800 */
[----:B---3--:R-:W-:Y:S01]  /*42820*/  PRMT R116, R116, 0x7632, R116 ;  /* 0x0000763274747816 */ /* 0x008fe20000000074 */
[----:B------:R-:W-:-:S05]  /*42830*/  IMAD.WIDE R24, R0, 0x2, R14 ;  /* 0x0000000200187825 */ /* 0x000fca00078e020e */
[----:B------:R3:W-:Y:S02]  /*42840*/  @P6 STG.E.U16 desc[UR60][R24.64], R116 ;  /* 0x0000007418006986 */ /* 0x0007e4000c10153c */
[----:B---3--:R-:W-:Y:S01]  /*42850*/  IMAD.WIDE R24, R0, 0x2, R248 ;  /* 0x0000000200187825 */ /* 0x008fe200078e02f8 */
[----:B------:R-:W3:Y:S04]  /*42860*/  LDC R116, c[0x0][0x248] ;  /* 0x00009200ff747b82 */ /* 0x000ee80000000800 */
[----:B------:R0:W-:Y:S01]  /*42870*/  @P2 STG.E.U16 desc[UR60][R24.64], R100 ;  /* 0x0000006418002986 */ /* 0x0001e2000c10153c */
[----:B-1----:R-:W-:Y:S01]  /*42880*/  ISETP.LT.AND P2, PT, R252, R12, !P1 ;  /* 0x0000000cfc00720c */ /* 0x002fe20004f41270 */
[----:B------:R-:W-:-:S05]  /*42890*/  VIADD R12, R13, 0xa ;  /* 0x0000000a0d0c7836 */ /* 0x000fca0000000000 */
[----:B0-----:R-:W-:Y:S02]  /*428a0*/  ISETP.GE.AND P1, PT, R12, R26, PT ;  /* 0x0000001a0c00720c */ /* 0x001fe40003f26270 */
[----:B------:R-:W0:Y:S02]  /*428b0*/  LDC R12, c[0x0][0x228] ;  /* 0x00008a00ff0c7b82 */ /* 0x000e240000000800 */
[----:B------:R-:W-:Y:S01]  /*428c0*/  ISETP.LT.AND P6, PT, R11, R112, !P1 ;  /* 0x000000700b00720c */ /* 0x000fe20004fc1270 */
[----:B------:R-:W-:Y:S01]  /*428d0*/  IMAD.WIDE R24, R0, 0x2, R250 ;  /* 0x0000000200187825 */ /* 0x000fe200078e02fa */
[----:B------:R-:W-:-:S04]  /*428e0*/  PRMT R100, R100, 0x7632, R100 ;  /* 0x0000763264647816 */ /* 0x000fc80000000064 */
[----:B------:R-:W1:Y:S01]  /*428f0*/  LDC R26, c[0x0][0x22c] ;  /* 0x00008b00ff1a7b82 */ /* 0x000e620000000800 */
[----:B---3--:R-:W-:Y:S01]  /*42900*/  IMAD.IADD R0, R0, 0x1, R116 ;  /* 0x0000000100007824 */ /* 0x008fe200078e0274 */
[----:B------:R3:W-:Y:S06]  /*42910*/  @P2 STG.E.U16 desc[UR60][R24.64], R100 ;  /* 0x0000006418002986 */ /* 0x0007ec000c10153c */
[----:B------:R-:W4:Y:S01]  /*42920*/  LDC R112, c[0x0][0x228] ;  /* 0x00008a00ff707b82 */ /* 0x000f220000000800 */
[----:B---3--:R-:W-:-:S07]  /*42930*/  IMAD.WIDE R24, R0, 0x2, R2 ;  /* 0x0000000200187825 */ /* 0x008fce00078e0202 */
[----:B------:R-:W3:Y:S01]  /*42940*/  LDC R100, c[0x0][0x228] ;  /* 0x00008a00ff647b82 */ /* 0x000ee20000000800 */
[----:B------:R1:W-:Y:S01]  /*42950*/  @P6 STG.E.U16 desc[UR60][R24.64], R121 ;  /* 0x0000007918006986 */ /* 0x0003e2000c10153c */
[----:B0-----:R-:W-:-:S06]  /*42960*/  ISETP.LT.AND P6, PT, R127, R12, !P1 ;  /* 0x0000000c7f00720c */ /* 0x001fcc0004fc1270 */
[----:B------:R-:W0:Y:S01]  /*42970*/  LDC R12, c[0x0][0x228] ;  /* 0x00008a00ff0c7b82 */ /* 0x000e220000000800 */
[----:B-1----:R-:W-:Y:S01]  /*42980*/  PRMT R121, R121, 0x7632, R121 ;  /* 0x0000763279797816 */ /* 0x002fe20000000079 */
[----:B------:R-:W-:Y:S01]  /*42990*/  IMAD.WIDE R24, R0, 0x2, R14 ;  /* 0x0000000200187825 */ /* 0x000fe200078e020e */
[----:B--2---:R-:W-:-:S05]  /*429a0*/  ISETP.LT.AND P2, PT, R120, R27, !P1 ;  /* 0x0000001b7800720c */ /* 0x004fca0004f41270 */
[----:B------:R-:W1:Y:S08]  /*429b0*/  LDC R27, c[0x0][0x228] ;  /* 0x00008a00ff1b7b82 */ /* 0x000e700000000800 */
[----:B------:R2:W-:Y:S01]  /*429c0*/  @P2 STG.E.U16 desc[UR60][R24.64], R121 ;  /* 0x0000007918002986 */ /* 0x0005e2000c10153c */
[----:B0-----:R-:W-:Y:S01]  /*429d0*/  ISETP.LT.AND P2, PT, R252, R12, !P1 ;  /* 0x0000000cfc00720c */ /* 0x001fe20004f41270 */
[----:B------:R-:W-:-:S05]  /*429e0*/  VIADD R12, R13, 0xb ;  /* 0x0000000b0d0c7836 */ /* 0x000fca0000000000 */
[----:B------:R-:W-:Y:S02]  /*429f0*/  ISETP.GE.AND P1, PT, R12, R26, PT ;  /* 0x0000001a0c00720c */ /* 0x000fe40003f26270 */
[----:B------:R-:W0:Y:S01]  /*42a00*/  LDC R26, c[0x0][0x228] ;  /* 0x00008a00ff1a7b82 */ /* 0x000e220000000800 */
[----:B--2---:R-:W-:-:S05]  /*42a10*/  IMAD.WIDE R24, R0, 0x2, R248 ;  /* 0x0000000200187825 */ /* 0x004fca00078e02f8 */
[----:B------:R2:W-:Y:S02]  /*42a20*/  @P6 STG.E.U16 desc[UR60][R24.64], R113 ;  /* 0x0000007118006986 */ /* 0x0005e4000c10153c */
[----:B------:R-:W4:Y:S01]  /*42a30*/  LDC R12, c[0x0][0x228] ;  /* 0x00008a00ff0c7b82 */ /* 0x000f220000000800 */
[----:B--2---:R-:W-:Y:S01]  /*42a40*/  PRMT R113, R113, 0x7632, R113 ;  /* 0x0000763271717816 */ /* 0x004fe20000000071 */
[----:B------:R-:W-:-:S05]  /*42a50*/  IMAD.WIDE R24, R0, 0x2, R250 ;  /* 0x0000000200187825 */ /* 0x000fca00078e02fa */
[----:B------:R2:W-:Y:S01]  /*42a60*/  @P2 STG.E.U16 desc[UR60][R24.64], R113 ;  /* 0x0000007118002986 */ /* 0x0005e2000c10153c */
[----:B-1----:R-:W-:Y:S01]  /*42a70*/  ISETP.LT.AND P2, PT, R11, R27, !P1 ;  /* 0x0000001b0b00720c */ /* 0x002fe20004f41270 */
[----:B------:R-:W-:Y:S01]  /*42a80*/  IMAD.IADD R0, R0, 0x1, R116 ;  /* 0x0000000100007824 */ /* 0x000fe200078e0274 */
[----:B---3--:R-:W-:Y:S01]  /*42a90*/  ISETP.LT.AND P6, PT, R120, R100, !P1 ;  /* 0x000000647800720c */ /* 0x008fe20004fc1270 */
[----:B------:R-:W1:Y:S02]  /*42aa0*/  LDC R27, c[0x0][0x228] ;  /* 0x00008a00ff1b7b82 */ /* 0x000e640000000800 */
[----:B--2---:R-:W-:-:S06]  /*42ab0*/  IMAD.WIDE R24, R0, 0x2, R2 ;  /* 0x0000000200187825 */ /* 0x004fcc00078e0202 */
[----:B------:R-:W2:Y:S02]  /*42ac0*/  LDC R100, c[0x0][0x228] ;  /* 0x00008a00ff647b82 */ /* 0x000ea40000000800 */
[----:B------:R3:W-:Y:S01]  /*42ad0*/  @P2 STG.E.U16 desc[UR60][R24.64], R117 ;  /* 0x0000007518002986 */ /* 0x0007e2000c10153c */
[----:B0-----:R-:W-:-:S05]  /*42ae0*/  ISETP.LT.AND P2, PT, R127, R26, !P1 ;  /* 0x0000001a7f00720c */ /* 0x001fca0004f41270 */
[----:B------:R-:W0:Y:S01]  /*42af0*/  LDC R26, c[0x0][0x22c] ;  /* 0x00008b00ff1a7b82 */ /* 0x000e220000000800 */
[----:B---3--:R-:W-:Y:S01]  /*42b00*/  PRMT R117, R117, 0x7632, R117 ;  /* 0x0000763275757816 */ /* 0x008fe20000000075 */
[----:B------:R-:W-:-:S06]  /*42b10*/  IMAD.WIDE R24, R0, 0x2, R14 ;  /* 0x0000000200187825 */ /* 0x000fcc00078e020e */
[----:B------:R-:W3:Y:S01]  /*42b20*/  LDC R113, c[0x0][0x228] ;  /* 0x00008a00ff717b82 */ /* 0x000ee20000000800 */
[----:B------:R4:W-:Y:S02]  /*42b30*/  @P6 STG.E.U16 desc[UR60][R24.64], R117 ;  /* 0x0000007518006986 */ /* 0x0009e4000c10153c */
[----:B----4-:R-:W-:-:S05]  /*42b40*/  IMAD.WIDE R24, R0, 0x2, R248 ;  /* 0x0000000200187825 */ /* 0x010fca00078e02f8 */
[----:B------:R4:W-:Y:S01]  /*42b50*/  @P2 STG.E.U16 desc[UR60][R24.64], R101 ;  /* 0x0000006518002986 */ /* 0x0009e2000c10153c */
[----:B------:R-:W-:Y:S01]  /*42b60*/  ISETP.LT.AND P2, PT, R252, R12, !P1 ;  /* 0x0000000cfc00720c */ /* 0x000fe20004f41270 */
[----:B------:R-:W-:-:S05]  /*42b70*/  VIADD R12, R13, 0xc ;  /* 0x0000000c0d0c7836 */ /* 0x000fca0000000000 */
[----:B0-----:R-:W-:Y:S02]  /*42b80*/  ISETP.GE.AND P1, PT, R12, R26, PT ;  /* 0x0000001a0c00720c */ /* 0x001fe40003f26270 */
[----:B------:R-:W0:Y:S02]  /*42b90*/  LDC R26, c[0x0][0x228] ;  /* 0x00008a00ff1a7b82 */ /* 0x000e240000000800 */
[----:B--2---:R-:W-:Y:S01]  /*42ba0*/  ISETP.LT.AND P6, PT, R11, R100, !P1 ;  /* 0x000000640b00720c */ /* 0x004fe20004fc1270 */
[----:B----4-:R-:W-:Y:S01]  /*42bb0*/  IMAD.WIDE R24, R0, 0x2, R250 ;  /* 0x0000000200187825 */ /* 0x010fe200078e02fa */
[----:B------:R-:W-:-:S04]  /*42bc0*/  PRMT R101, R101, 0x7632, R101 ;  /* 0x0000763265657816 */ /* 0x000fc80000000065 */
[----:B------:R-:W2:Y:S01]  /*42bd0*/  LDC R12, c[0x0][0x228] ;  /* 0x00008a00ff0c7b82 */ /* 0x000ea20000000800 */
[----:B------:R-:W-:Y:S01]  /*42be0*/  IMAD.IADD R0, R0, 0x1, R116 ;  /* 0x0000000100007824 */ /* 0x000fe200078e0274 */
[----:B------:R4:W-:Y:S01]  /*42bf0*/  @P2 STG.E.U16 desc[UR60][R24.64], R101 ;  /* 0x0000006518002986 */ /* 0x0009e2000c10153c */
[----:B-1----:R-:W-:-:S05]  /*42c00*/  ISETP.LT.AND P2, PT, R120, R27, !P1 ;  /* 0x0000001b7800720c */ /* 0x002fca0004f41270 */
[----:B------:R-:W1:Y:S01]  /*42c10*/  LDC R27, c[0x0][0x22c] ;  /* 0x00008b00ff1b7b82 */ /* 0x000e620000000800 */
[----:B----4-:R-:W-:-:S07]  /*42c20*/  IMAD.WIDE R24, R0, 0x2, R2 ;  /* 0x0000000200187825 */ /* 0x010fce00078e0202 */
[----:B------:R-:W4:Y:S01]  /*42c30*/  LDC R100, c[0x0][0x228] ;  /* 0x00008a00ff647b82 */ /* 0x000f220000000800 */
[----:B------:R3:W-:Y:S01]  /*42c40*/  @P6 STG.E.U16 desc[UR60][R24.64], R122 ;  /* 0x0000007a18006986 */ /* 0x0007e2000c10153c */
[----:B0-----:R-:W-:-:S06]  /*42c50*/  ISETP.LT.AND P6, PT, R127, R26, !P1 ;  /* 0x0000001a7f00720c */ /* 0x001fcc0004fc1270 */
[----:B------:R-:W0:Y:S01]  /*42c60*/  LDC R26, c[0x0][0x228] ;  /* 0x00008a00ff1a7b82 */ /* 0x000e220000000800 */
[----:B---3--:R-:W-:Y:S01]  /*42c70*/  PRMT R122, R122, 0x7632, R122 ;  /* 0x000076327a7a7816 */ /* 0x008fe2000000007a */
[----:B------:R-:W-:-:S06]  /*42c80*/  IMAD.WIDE R24, R0, 0x2, R14 ;  /* 0x0000000200187825 */ /* 0x000fcc00078e020e */
[----:B------:R-:W3:Y:S01]  /*42c90*/  LDC R101, c[0x0][0x22c] ;  /* 0x00008b00ff657b82 */ /* 0x000ee20000000800 */
[----:B------:R1:W-:Y:S01]  /*42ca0*/  @P2 STG.E.U16 desc[UR60][R24.64], R122 ;  /* 0x0000007a18002986 */ /* 0x0003e2000c10153c */
[----:B--2---:R-:W-:Y:S01]  /*42cb0*/  ISETP.LT.AND P2, PT, R252, R12, !P1 ;  /* 0x0000000cfc00720c */ /* 0x004fe20004f41270 */
[----:B------:R-:W-:Y:S02]  /*42cc0*/  VIADD R12, R13, 0xd ;  /* 0x0000000d0d0c7836 */ /* 0x000fe40000000000 */
[----:B-1----:R-:W-:-:S03]  /*42cd0*/  IMAD.WIDE R24, R0, 0x2, R248 ;  /* 0x0000000200187825 */ /* 0x002fc600078e02f8 */
[----:B------:R-:W-:Y:S02]  /*42ce0*/  ISETP.GE.AND P1, PT, R12, R27, PT ;  /* 0x0000001b0c00720c */ /* 0x000fe40003f26270 */
[----:B------:R-:W1:Y:S01]  /*42cf0*/  LDC R27, c[0x0][0x228] ;  /* 0x00008a00ff1b7b82 */ /* 0x000e620000000800 */
[----:B------:R2:W-:Y:S01]  /*42d00*/  @P6 STG.E.U16 desc[UR60][R24.64], R114 ;  /* 0x0000007218006986 */ /* 0x0005e2000c10153c */
[----:B------:R-:W-:Y:S01]  /*42d10*/  IMAD.IADD R12, R0, 0x1, R116 ;  /* 0x00000001000c7824 */ /* 0x000fe200078e0274 */
[----:B--2---:R-:W-:Y:S01]  /*42d20*/  PRMT R114, R114, 0x7632, R114 ;  /* 0x0000763272727816 */ /* 0x004fe20000000072 */
[----:B------:R-:W-:-:S05]  /*42d30*/  IMAD.WIDE R24, R0, 0x2, R250 ;  /* 0x0000000200187825 */ /* 0x000fca00078e02fa */
[----:B------:R2:W-:Y:S01]  /*42d40*/  @P2 STG.E.U16 desc[UR60][R24.64], R114 ;  /* 0x0000007218002986 */ /* 0x0005e2000c10153c */
[----:B0-----:R-:W-:Y:S02]  /*42d50*/  ISETP.LT.AND P2, PT, R11, R26, !P1 ;  /* 0x0000001a0b00720c */ /* 0x001fe40004f41270 */
[----:B------:R-:W-:Y:S01]  /*42d60*/  ISETP.LT.AND P6, PT, R120, R112, !P1 ;  /* 0x000000707800720c */ /* 0x000fe20004fc1270 */
[----:B------:R-:W0:Y:S01]  /*42d70*/  LDC R26, c[0x0][0x228] ;  /* 0x00008a00ff1a7b82 */ /* 0x000e220000000800 */
[----:B--2---:R-:W-:-:S07]  /*42d80*/  IMAD.WIDE R24, R12, 0x2, R2 ;  /* 0x000000020c187825 */ /* 0x004fce00078e0202 */
[----:B------:R-:W2:Y:S02]  /*42d90*/  LDC R112, c[0x0][0x228] ;  /* 0x00008a00ff707b82 */ /* 0x000ea40000000800 */
[----:B------:R4:W-:Y:S01]  /*42da0*/  @P2 STG.E.U16 desc[UR60][R24.64], R118 ;  /* 0x0000007618002986 */ /* 0x0009e2000c10153c */
[----:B------:R-:W-:Y:S01]  /*42db0*/  VIADD R0, R13, 0xe ;  /* 0x0000000e0d007836 */ /* 0x000fe20000000000 */
[----:B----4-:R-:W-:Y:S01]  /*42dc0*/  PRMT R118, R118, 0x7632, R118 ;  /* 0x0000763276767816 */ /* 0x010fe20000000076 */
[----:B------:R-:W-:-:S05]  /*42dd0*/  IMAD.WIDE R24, R12, 0x2, R14 ;  /* 0x000000020c187825 */ /* 0x000fca00078e020e */
[----:B------:R4:W-:Y:S01]  /*42de0*/  @P6 STG.E.U16 desc[UR60][R24.64], R118 ;  /* 0x0000007618006986 */ /* 0x0009e2000c10153c */
[----:B------:R-:W-:Y:S02]  /*42df0*/  ISETP.LT.AND P6, PT, R127, R100, !P1 ;  /* 0x000000647f00720c */ /* 0x000fe40004fc1270 */
[----:B------:R-:W2:Y:S01]  /*42e00*/  LDC R100, c[0x0][0x228] ;  /* 0x00008a00ff647b82 */ /* 0x000ea20000000800 */
[----:B-1----:R-:W-:Y:S02]  /*42e10*/  ISETP.LT.AND P1, PT, R252, R27, !P1 ;  /* 0x0000001bfc00720c */ /* 0x002fe40004f21270 */
[----:B---3--:R-:W-:Y:S01]  /*42e20*/  ISETP.GE.AND P2, PT, R0, R101, PT ;  /* 0x000000650000720c */ /* 0x008fe20003f46270 */
[----:B----4-:R-:W-:-:S04]  /*42e30*/  IMAD.WIDE R24, R12, 0x2, R248 ;  /* 0x000000020c187825 */ /* 0x010fc800078e02f8 */
[----:B------:R-:W1:Y:S03]  /*42e40*/  LDC R27, c[0x0][0x228] ;  /* 0x00008a00ff1b7b82 */ /* 0x000e660000000800 */
[----:B------:R3:W-:Y:S01]  /*42e50*/  @P6 STG.E.U16 desc[UR60][R24.64], R102 ;  /* 0x0000006618006986 */ /* 0x0007e2000c10153c */
[----:B0-----:R-:W-:Y:S01]  /*42e60*/  ISETP.LT.AND P6, PT, R11, R26, !P2 ;  /* 0x0000001a0b00720c */ /* 0x001fe200057c1270 */
[----:B------:R-:W-:-:S03]  /*42e70*/  IMAD.IADD R0, R12, 0x1, R116 ;  /* 0x000000010c007824 */ /* 0x000fc600078e0274 */
[----:B------:R-:W0:Y:S01]  /*42e80*/  LDC R101, c[0x0][0x22c] ;  /* 0x00008b00ff657b82 */ /* 0x000e220000000800 */
[----:B---3--:R-:W-:Y:S01]  /*42e90*/  PRMT R102, R102, 0x7632, R102 ;  /* 0x0000763266667816 */ /* 0x008fe20000000066 */
[----:B------:R-:W-:-:S06]  /*42ea0*/  IMAD.WIDE R24, R12, 0x2, R250 ;  /* 0x000000020c187825 */ /* 0x000fcc00078e02fa */
[----:B------:R-:W3:Y:S01]  /*42eb0*/  LDC R26, c[0x0][0x228] ;  /* 0x00008a00ff1a7b82 */ /* 0x000ee20000000800 */
[----:B------:R4:W-:Y:S01]  /*42ec0*/  @P1 STG.E.U16 desc[UR60][R24.64], R102 ;  /* 0x0000006618001986 */ /* 0x0009e2000c10153c */
[----:B--2---:R-:W-:Y:S01]  /*42ed0*/  ISETP.LT.AND P1, PT, R120, R112, !P2 ;  /* 0x000000707800720c */ /* 0x004fe20005721270 */
[----:B------:R-:W-:-:S05]  /*42ee0*/  VIADD R12, R13, 0xf ;  /* 0x0000000f0d0c7836 */ /* 0x000fca0000000000 */
[----:B------:R-:W2:Y:S01]  /*42ef0*/  LDC R112, c[0x0][0x228] ;  /* 0x00008a00ff707b82 */ /* 0x000ea20000000800 */
[----:B----4-:R-:W-:-:S07]  /*42f00*/  IMAD.WIDE R24, R0, 0x2, R2 ;  /* 0x0000000200187825 */ /* 0x010fce00078e0202 */
[----:B------:R-:W4:Y:S01]  /*42f10*/  LDC R102, c[0x0][0x248] ;  /* 0x00009200ff667b82 */ /* 0x000f220000000800 */
[----:B------:R0:W-:Y:S01]  /*42f20*/  @P6 STG.E.U16 desc[UR60][R24.64], R123 ;  /* 0x0000007b18006986 */ /* 0x0001e2000c10153c */
[----:B------:R-:W-:-:S06]  /*42f30*/  ISETP.LT.AND P6, PT, R127, R100, !P2 ;  /* 0x000000647f00720c */ /* 0x000fcc00057c1270 */
[----:B------:R-:W2:Y:S01]  /*42f40*/  LDC R100, c[0x0][0x228] ;  /* 0x00008a00ff647b82 */ /* 0x000ea20000000800 */
[----:B-1----:R-:W-:Y:S02]  /*42f50*/  ISETP.LT.AND P2, PT, R252, R27, !P2 ;  /* 0x0000001bfc00720c */ /* 0x002fe40005741270 */
[----:B0-----:R-:W-:Y:S01]  /*42f60*/  PRMT R123, R123, 0x7632, R123 ;  /* 0x000076327b7b7816 */ /* 0x001fe2000000007b */
[----:B------:R-:W-:-:S04]  /*42f70*/  IMAD.WIDE R24, R0, 0x2, R14 ;  /* 0x0000000200187825 */ /* 0x000fc800078e020e */
[----:B------:R-:W0:Y:S01]  /*42f80*/  LDC R27, c[0x0][0x228] ;  /* 0x00008a00ff1b7b82 */ /* 0x000e220000000800 */
[----:B------:R1:W-:Y:S01]  /*42f90*/  @P1 STG.E.U16 desc[UR60][R24.64], R123 ;  /* 0x0000007b18001986 */ /* 0x0003e2000c10153c */
[----:B------:R-:W-:Y:S02]  /*42fa0*/  ISETP.GE.AND P1, PT, R12, R101, PT ;  /* 0x000000650c00720c */ /* 0x000fe40003f26270 */
[----:B------:R-:W-:-:S04]  /*42fb0*/  PRMT R12, R115, 0x7632, R12 ;  /* 0x00007632730c7816 */ /* 0x000fc8000000000c */
[----:B------:R-:W0:Y:S01]  /*42fc0*/  LDC R101, c[0x0][0x22c] ;  /* 0x00008b00ff657b82 */ /* 0x000e220000000800 */
[----:B-1----:R-:W-:-:S05]  /*42fd0*/  IMAD.WIDE R24, R0, 0x2, R248 ;  /* 0x0000000200187825 */ /* 0x002fca00078e02f8 */
[----:B------:R1:W-:Y:S01]  /*42fe0*/  @P6 STG.E.U16 desc[UR60][R24.64], R115 ;  /* 0x0000007318006986 */ /* 0x0003e2000c10153c */
[----:B---3--:R-:W-:Y:S02]  /*42ff0*/  ISETP.LT.AND P6, PT, R11, R26, !P1 ;  /* 0x0000001a0b00720c */ /* 0x008fe40004fc1270 */
[----:B------:R-:W3:Y:S01]  /*43000*/  LDC R26, c[0x0][0x228] ;  /* 0x00008a00ff1a7b82 */ /* 0x000ee20000000800 */
[----:B-1----:R-:W-:-:S04]  /*43010*/  IMAD.WIDE R24, R0, 0x2, R250 ;  /* 0x0000000200187825 */ /* 0x002fc800078e02fa */
[----:B----4-:R-:W-:Y:S01]  /*43020*/  IMAD.IADD R0, R0, 0x1, R102 ;  /* 0x0000000100007824 */ /* 0x010fe200078e0266 */
[----:B------:R1:W-:Y:S01]  /*43030*/  @P2 STG.E.U16 desc[UR60][R24.64], R12 ;  /* 0x0000000c18002986 */ /* 0x0003e2000c10153c */
[----:B--2---:R-:W-:Y:S01]  /*43040*/  ISETP.LT.AND P2, PT, R120, R100, !P1 ;  /* 0x000000647800720c */ /* 0x004fe20004f41270 */
[----:B------:R-:W2:Y:S08]  /*43050*/  LDC R102, c[0x0][0x248] ;  /* 0x00009200ff667b82 */ /* 0x000eb00000000800 */
[----:B------:R-:W4:Y:S01]  /*43060*/  LDC R100, c[0x0][0x228] ;  /* 0x00008a00ff647b82 */ /* 0x000f220000000800 */
[----:B-1----:R-:W-:Y:S01]  /*43070*/  IMAD.WIDE R24, R0, 0x2, R2 ;  /* 0x0000000200187825 */ /* 0x002fe200078e0202 */
[----:B------:R-:W-:-:S04]  /*43080*/  PRMT R12, R119, 0x7632, R12 ;  /* 0x00007632770c7816 */ /* 0x000fc8000000000c */
[----:B------:R1:W-:Y:S01]  /*43090*/  @P6 STG.E.U16 desc[UR60][R24.64], R119 ;  /* 0x0000007718006986 */ /* 0x0003e2000c10153c */
[----:B------:R-:W-:Y:S02]  /*430a0*/  ISETP.LT.AND P6, PT, R127, R112, !P1 ;  /* 0x000000707f00720c */ /* 0x000fe40004fc1270 */
[----:B------:R-:W4:Y:S01]  /*430b0*/  LDC R112, c[0x0][0x228] ;  /* 0x00008a00ff707b82 */ /* 0x000f220000000800 */
[----:B0-----:R-:W-:-:S07]  /*430c0*/  ISETP.LT.AND P1, PT, R252, R27, !P1 ;  /* 0x0000001bfc00720c */ /* 0x001fce0004f21270 */
[----:B------:R-:W0:Y:S01]  /*430d0*/  LDC R27, c[0x0][0x228] ;  /* 0x00008a00ff1b7b82 */ /* 0x000e220000000800 */
[----:B-1----:R-:W-:-:S05]  /*430e0*/  IMAD.WIDE R24, R0, 0x2, R14 ;  /* 0x0000000200187825 */ /* 0x002fca00078e020e */
[----:B------:R1:W-:Y:S02]  /*430f0*/  @P2 STG.E.U16 desc[UR60][R24.64], R12 ;  /* 0x0000000c18002986 */ /* 0x0003e4000c10153c */
[----:B-1----:R-:W-:Y:S02]  /*43100*/  VIADD R12, R13, 0x10 ;  /* 0x000000100d0c7836 */ /* 0x002fe40000000000 */
[----:B------:R-:W-:-:S03]  /*43110*/  IMAD.WIDE R24, R0, 0x2, R248 ;  /* 0x0000000200187825 */ /* 0x000fc600078e02f8 */
[----:B------:R-:W-:Y:S02]  /*43120*/  ISETP.GE.AND P2, PT, R12, R101, PT ;  /* 0x000000650c00720c */ /* 0x000fe40003f46270 */
[----:B------:R1:W-:Y:S01]  /*43130*/  @P6 STG.E.U16 desc[UR60][R24.64], R103 ;  /* 0x0000006718006986 */ /* 0x0003e2000c10153c */
[----:B------:R-:W0:Y:S01]  /*43140*/  LDC R101, c[0x0][0x22c] ;  /* 0x00008b00ff657b82 */ /* 0x000e220000000800 */
[----:B---3--:R-:W-:Y:S02]  /*43150*/  ISETP.LT.AND P6, PT, R11, R26, !P2 ;  /* 0x0000001a0b00720c */ /* 0x008fe400057c1270 */
[----:B------:R-:W-:-:S05]  /*43160*/  PRMT R12, R103, 0x7632, R12 ;  /* 0x00007632670c7816 */ /* 0x000fca000000000c */
[----:B------:R-:W3:Y:S01]  /*43170*/  LDC R26, c[0x0][0x228] ;  /* 0x00008a00ff1a7b82 */ /* 0x000ee20000000800 */
[----:B-1----:R-:W-:-:S04]  /*43180*/  IMAD.WIDE R24, R0, 0x2, R250 ;  /* 0x0000000200187825 */ /* 0x002fc800078e02fa */
[----:B--2---:R-:W-:Y:S01]  /*43190*/  IMAD.IADD R0, R0, 0x1, R102 ;  /* 0x0000000100007824 */ /* 0x004fe200078e0266 */
[----:B------:R1:W-:Y:S01]  /*431a0*/  @P1 STG.E.U16 desc[UR60][R24.64], R12 ;  /* 0x0000000c18001986 */ /* 0x0003e2000c10153c */
[----:B----4-:R-:W-:Y:S01]  /*431b0*/  ISETP.LT.AND P1, PT, R120, R112, !P2 ;  /* 0x000000707800720c */ /* 0x010fe20005721270 */
[----:B------:R-:W2:Y:S08]  /*431c0*/  LDC R102, c[0x0][0x22c] ;  /* 0x00008b00ff667b82 */ /* 0x000eb00000000800 */
[----:B------:R-:W4:Y:S01]  /*431d0*/  LDC R112, c[0x0][0x228] ;  /* 0x00008a00ff707b82 */ /* 0x000f220000000800 */
[----:B-1----:R-:W-:-:S07]  /*431e0*/  IMAD.WIDE R24, R0, 0x2, R2 ;  /* 0x0000000200187825 */ /* 0x002fce00078e0202 */
[----:B------:R-:W1:Y:S01]  /*431f0*/  LDC R12, c[0x0][0x248] ;  /* 0x00009200ff0c7b82 */ /* 0x000e620000000800 */
[----:B------:R0:W-:Y:S01]  /*43200*/  @P6 STG.E.U16 desc[UR60][R24.64], R96 ;  /* 0x0000006018006986 */ /* 0x0001e2000c10153c */
[----:B------:R-:W-:Y:S02]  /*43210*/  ISETP.LT.AND P6, PT, R127, R100, !P2 ;  /* 0x000000647f00720c */ /* 0x000fe400057c1270 */
[----:B------:R-:W-:-:S04]  /*43220*/  PRMT R100, R96, 0x7632, R100 ;  /* 0x0000763260647816 */ /* 0x000fc80000000064 */
[----:B------:R-:W2:Y:S01]  /*43230*/  LDC R103, c[0x0][0x228] ;  /* 0x00008a00ff677b82 */ /* 0x000ea20000000800 */
[----:B0-----:R-:W-:-:S04]  /*43240*/  IMAD.WIDE R24, R0, 0x2, R14 ;  /* 0x0000000200187825 */ /* 0x001fc800078e020e */
[----:B------:R-:W-:Y:S01]  /*43250*/  VIADD R96, R13, 0x11 ;  /* 0x000000110d607836 */ /* 0x000fe20000000000 */
[----:B------:R0:W-:Y:S01]  /*43260*/  @P1 STG.E.U16 desc[UR60][R24.64], R100 ;  /* 0x0000006418001986 */ /* 0x0001e2000c10153c */
[----:B------:R-:W-:-:S03]  /*43270*/  ISETP.LT.AND P2, PT, R252, R27, !P2 ;  /* 0x0000001bfc00720c */ /* 0x000fc60005741270 */
[----:B------:R-:W-:Y:S01]  /*43280*/  ISETP.GE.AND P1, PT, R96, R101, PT ;  /* 0x000000656000720c */ /* 0x000fe20003f26270 */
[C---:B-1----:R-:W-:Y:S01]  /*43290*/  IMAD.IADD R12, R0.reuse, 0x1, R12 ;  /* 0x00000001000c7824 */ /* 0x042fe200078e020c */
[----:B------:R-:W1:Y:S01]  /*432a0*/  LDC R96, c[0x0][0x248] ;  /* 0x00009200ff607b82 */ /* 0x000e620000000800 */
[----:B0-----:R-:W-:-:S07]  /*432b0*/  IMAD.WIDE R24, R0, 0x2, R248 ;  /* 0x0000000200187825 */ /* 0x001fce00078e02f8 */
[----:B------:R-:W0:Y:S01]  /*432c0*/  LDC R100, c[0x0][0x228] ;  /* 0x00008a00ff647b82 */ /* 0x000e220000000800 */
[----:B------:R4:W-:Y:S01]  /*432d0*/  @P6 STG.E.U16 desc[UR60][R24.64], R88 ;  /* 0x0000005818006986 */ /* 0x0009e2000c10153c */
[----:B---3--:R-:W-:Y:S01]  /*432e0*/  ISETP.LT.AND P6, PT, R11, R26, !P1 ;  /* 0x0000001a0b00720c */ /* 0x008fe20004fc1270 */
[----:B------:R-:W-:-:S04]  /*432f0*/  IMAD.WIDE R26, R12, 0x2, R2 ;  /* 0x000000020c1a7825 */ /* 0x000fc800078e0202 */
[----:B----4-:R-:W-:Y:S01]  /*43300*/  IMAD.WIDE R24, R0, 0x2, R250 ;  /* 0x0000000200187825 */ /* 0x010fe200078e02fa */
[----:B------:R-:W-:Y:S01]  /*43310*/  PRMT R88, R88, 0x7632, R88 ;  /* 0x0000763258587816 */ /* 0x000fe20000000058 */
[----:B------:R-:W3:Y:S04]  /*43320*/  LDC R0, c[0x0][0x228] ;  /* 0x00008a00ff007b82 */ /* 0x000ee80000000800 */
[----:B------:R4:W-:Y:S01]  /*43330*/  @P2 STG.E.U16 desc[UR60][R24.64], R88 ;  /* 0x0000005818002986 */ /* 0x0009e2000c10153c */
[----:B------:R-:W-:-:S03]  /*43340*/  ISETP.LT.AND P2, PT, R120, R112, !P1 ;  /* 0x000000707800720c */ /* 0x000fc60004f41270 */
[----:B------:R2:W-:Y:S01]  /*43350*/  @P6 STG.E.U16 desc[UR60][R26.64], R92 ;  /* 0x0000005c1a006986 */ /* 0x0005e2000c10153c */
[----:B------:R-:W-:Y:S01]  /*43360*/  ISETP.LT.AND P6, PT, R127, R113, !P1 ;  /* 0x000000717f00720c */ /* 0x000fe20004fc1270 */
[----:B------:R-:W-:Y:S01]  /*43370*/  VIADD R101, R13, 0x12 ;  /* 0x000000120d657836 */ /* 0x000fe20000000000 */
[----:B----4-:R-:W4:Y:S01]  /*43380*/  LDC R88, c[0x0][0x228] ;  /* 0x00008a00ff587b82 */ /* 0x010f220000000800 */
[----:B------:R-:W-:Y:S01]  /*43390*/  IMAD.WIDE R24, R12, 0x2, R14 ;  /* 0x000000020c187825 */ /* 0x000fe200078e020e */
[----:B--2---:R-:W-:-:S03]  /*433a0*/  PRMT R92, R92, 0x7632, R92 ;  /* 0x000076325c5c7816 */ /* 0x004fc6000000005c */
[----:B------:R-:W-:Y:S01]  /*433b0*/  IMAD.WIDE R26, R12, 0x2, R248 ;  /* 0x000000020c1a7825 */ /* 0x000fe200078e02f8 */
[----:B------:R-:W-:Y:S01]  /*433c0*/  ISETP.LT.AND P1, PT, R252, R103, !P1 ;  /* 0x00000067fc00720c */ /* 0x000fe20004f21270 */
[----:B------:R2:W-:Y:S01]  /*433d0*/  @P2 STG.E.U16 desc[UR60][R24.64], R92 ;  /* 0x0000005c18002986 */ /* 0x0005e2000c10153c */
[----:B------:R-:W-:-:S03]  /*433e0*/  ISETP.GE.AND P2, PT, R101, R102, PT ;  /* 0x000000666500720c */ /* 0x000fc60003f46270 */
[----:B------:R0:W-:Y:S01]  /*433f0*/  @P6 STG.E.U16 desc[UR60][R26.64], R36 ;  /* 0x000000241a006986 */ /* 0x0001e2000c10153c */
[----:B---3--:R-:W-:Y:S02]  /*43400*/  ISETP.LT.AND P6, PT, R11, R0, !P2 ;  /* 0x000000000b00720c */ /* 0x008fe400057c1270 */
[----:B------:R-:W3:Y:S01]  /*43410*/  LDC R0, c[0x0][0x228] ;  /* 0x00008a00ff007b82 */ /* 0x000ee20000000800 */
[----:B------:R-:W-:Y:S01]  /*43420*/  PRMT R101, R36, 0x7632, R101 ;  /* 0x0000763224657816 */ /* 0x000fe20000000065 */
[----:B--2---:R-:W-:-:S06]  /*43430*/  IMAD.WIDE R24, R12, 0x2, R250 ;  /* 0x000000020c187825 */ /* 0x004fcc00078e02fa */
[----:B------:R-:W2:Y:S01]  /*43440*/  LDC R92, c[0x0][0x22c] ;  /* 0x00008b00ff5c7b82 */ /* 0x000ea20000000800 */
[----:B-1----:R-:W-:Y:S01]  /*43450*/  IMAD.IADD R12, R12, 0x1, R96 ;  /* 0x000000010c0c7824 */ /* 0x002fe200078e0260 */
[----:B------:R1:W-:Y:S01]  /*43460*/  @P1 STG.E.U16 desc[UR60][R24.64], R101 ;  /* 0x0000006518001986 */ /* 0x0003e2000c10153c */
[----:B----4-:R-:W-:-:S05]  /*43470*/  ISETP.LT.AND P1, PT, R120, R88, !P2 ;  /* 0x000000587800720c */ /* 0x010fca0005721270 */
[----:B0-----:R-:W0:Y:S01]  /*43480*/  LDC R27, c[0x0][0x228] ;  /* 0x00008a00ff1b7b82 */ /* 0x001e220000000800 */
[----:B-1----:R-:W-:-:S07]  /*43490*/  IMAD.WIDE R24, R12, 0x2, R2 ;  /* 0x000000020c187825 */ /* 0x002fce00078e0202 */
[----:B------:R-:W1:Y:S01]  /*434a0*/  LDC R26, c[0x0][0x248] ;  /* 0x00009200ff1a7b82 */ /* 0x000e620000000800 */
[----:B------:R4:W-:Y:S01]  /*434b0*/  @P6 STG.E.U16 desc[UR60][R24.64], R97 ;  /* 0x0000006118006986 */ /* 0x0009e2000c10153c */
[----:B------:R-:W-:-:S06]  /*434c0*/  ISETP.LT.AND P6, PT, R127, R100, !P2 ;  /* 0x000000647f00720c */ /* 0x000fcc00057c1270 */
[----:B------:R-:W1:Y:S01]  /*434d0*/  LDC R36, c[0x0][0x228] ;  /* 0x00008a00ff247b82 */ /* 0x000e620000000800 */
[----:B------:R-:W-:Y:S01]  /*434e0*/  PRMT R96, R97, 0x7632, R96 ;  /* 0x0000763261607816 */ /* 0x000fe20000000060 */
[----:B------:R-:W-:Y:S02]  /*434f0*/  VIADD R101, R13, 0x13 ;  /* 0x000000130d657836 */ /* 0x000fe40000000000 */
[----:B----4-:R-:W-:-:S04]  /*43500*/  IMAD.WIDE R24, R12, 0x2, R14 ;  /* 0x000000020c187825 */ /* 0x010fc800078e020e */
[----:B------:R-:W4:Y:S01]  /*43510*/  LDC R88, c[0x0][0x228] ;  /* 0x00008a00ff587b82 */ /* 0x000f220000000800 */
[----:B---3--:R-:W-:Y:S01]  /*43520*/  ISETP.LT.AND P2, PT, R252, R0, !P2 ;  /* 0x00000000fc00720c */ /* 0x008fe20005741270 */
[----:B------:R3:W-:Y:S01]  /*43530*/  @P1 STG.E.U16 desc[UR60][R24.64], R96 ;  /* 0x0000006018001986 */ /* 0x0007e2000c10153c */
[----:B--2---:R-:W-:-:S05]  /*43540*/  ISETP.GE.AND P1, PT, R101, R92, PT ;  /* 0x0000005c6500720c */ /* 0x004fca0003f26270 */
[----:B------:R-:W2:Y:S01]  /*43550*/  LDC R0, c[0x0][0x22c] ;  /* 0x00008b00ff007b82 */ /* 0x000ea20000000800 */
[----:B---3--:R-:W-:Y:S01]  /*43560*/  IMAD.WIDE R24, R12, 0x2, R248 ;  /* 0x000000020c187825 */ /* 0x008fe200078e02f8 */
[----:B------:R-:W-:-:S04]  /*43570*/  PRMT R92, R89, 0x7632, R92 ;  /* 0x00007632595c7816 */ /* 0x000fc8000000005c */
[----:B------:R3:W-:Y:S01]  /*43580*/  @P6 STG.E.U16 desc[UR60][R24.64], R89 ;  /* 0x0000005918006986 */ /* 0x0007e2000c10153c */
[----:B0-----:R-:W-:Y:S02]  /*43590*/  ISETP.LT.AND P6, PT, R11, R27, !P1 ;  /* 0x0000001b0b00720c */ /* 0x001fe40004fc1270 */
[----:B------:R-:W0:Y:S01]  /*435a0*/  LDC R27, c[0x0][0x228] ;  /* 0x00008a00ff1b7b82 */ /* 0x000e220000000800 */
[----:B-1----:R-:W-:-:S07]  /*435b0*/  IMAD.IADD R97, R12, 0x1, R26 ;  /* 0x000000010c617824 */ /* 0x002fce00078e021a */
[----:B------:R-:W1:Y:S01]  /*435c0*/  LDC R26, c[0x0][0x248] ;  /* 0x00009200ff1a7b82 */ /* 0x000e620000000800 */
[----:B---3--:R-:W-:-:S07]  /*435d0*/  IMAD.WIDE R24, R12, 0x2, R250 ;  /* 0x000000020c187825 */ /* 0x008fce00078e02fa */
[----:B------:R-:W3:Y:S01]  /*435e0*/  LDC R12, c[0x0][0x228] ;  /* 0x00008a00ff0c7b82 */ /* 0x000ee20000000800 */
[----:B------:R4:W-:Y:S01]  /*435f0*/  @P2 STG.E.U16 desc[UR60][R24.64], R92 ;  /* 0x0000005c18002986 */ /* 0x0009e2000c10153c */
[----:B------:R-:W-:Y:S02]  /*43600*/  ISETP.LT.AND P2, PT, R120, R36, !P1 ;  /* 0x000000247800720c */ /* 0x000fe40004f41270 */
[----:B------:R-:W-:-:S04]  /*43610*/  PRMT R96, R93, 0x7632, R96 ;  /* 0x000076325d607816 */ /* 0x000fc80000000060 */
[----:B------:R-:W1:Y:S01]  /*43620*/  LDC R36, c[0x0][0x228] ;  /* 0x00008a00ff247b82 */ /* 0x000e620000000800 */
[----:B----4-:R-:W-:Y:S01]  /*43630*/  IMAD.WIDE R24, R97, 0x2, R2 ;  /* 0x0000000261187825 */ /* 0x010fe200078e0202 */
[----:B------:R-:W-:-:S06]  /*43640*/  PRMT R100, R37, 0x7632, R100 ;  /* 0x0000763225647816 */ /* 0x000fcc0000000064 */
[----:B------:R-:W4:Y:S01]  /*43650*/  LDC R92, c[0x0][0x248] ;  /* 0x00009200ff5c7b82 */ /* 0x000f220000000800 */
[----:B------:R2:W-:Y:S01]  /*43660*/  @P6 STG.E.U16 desc[UR60][R24.64], R93 ;  /* 0x0000005d18006986 */ /* 0x0005e2000c10153c */
[----:B------:R-:W-:Y:S01]  /*43670*/  ISETP.LT.AND P6, PT, R127, R88, !P1 ;  /* 0x000000587f00720c */ /* 0x000fe20004fc1270 */
[----:B------:R-:W-:-:S05]  /*43680*/  VIADD R89, R13, 0x14 ;  /* 0x000000140d597836 */ /* 0x000fca0000000000 */
[----:B------:R-:W4:Y:S01]  /*43690*/  LDC R88, c[0x0][0x228] ;  /* 0x00008a00ff587b82 */ /* 0x000f220000000800 */
[----:B--2---:R-:W-:Y:S01]  /*436a0*/  IMAD.WIDE R24, R97, 0x2, R14 ;  /* 0x0000000261187825 */ /* 0x004fe200078e020e */
[----:B0-----:R-:W-:-:S06]  /*436b0*/  ISETP.LT.AND P1, PT, R252, R27, !P1 ;  /* 0x0000001bfc00720c */ /* 0x001fcc0004f21270 */
[----:B------:R-:W0:Y:S01]  /*436c0*/  LDC R93, c[0x0][0x228] ;  /* 0x00008a00ff5d7b82 */ /* 0x000e220000000800 */
[----:B------:R2:W-:Y:S01]  /*436d0*/  @P2 STG.E.U16 desc[UR60][R24.64], R96 ;  /* 0x0000006018002986 */ /* 0x0005e2000c10153c */
[----:B------:R-:W-:-:S06]  /*436e0*/  ISETP.GE.AND P2, PT, R89, R0, PT ;  /* 0x000000005900720c */ /* 0x000fcc0003f46270 */
[----:B------:R-:W0:Y:S01]  /*436f0*/  LDC R0, c[0x0][0x228] ;  /* 0x00008a00ff007b82 */ /* 0x000e220000000800 */
[----:B--2---:R-:W-:-:S05]  /*43700*/  IMAD.WIDE R24, R97, 0x2, R248 ;  /* 0x0000000261187825 */ /* 0x004fca00078e02f8 */
[----:B------:R2:W-:Y:S01]  /*43710*/  @P6 STG.E.U16 desc[UR60][R24.64], R37 ;  /* 0x0000002518006986 */ /* 0x0005e2000c10153c */
[----:B---3--:R-:W-:Y:S02]  /*43720*/  ISETP.LT.AND P6, PT, R11, R12, !P2 ;  /* 0x0000000c0b00720c */ /* 0x008fe400057c1270 */
[----:B------:R-:W3:Y:S01]  /*43730*/  LDC R12, c[0x0][0x22c] ;  /* 0x00008b00ff0c7b82 */ /* 0x000ee20000000800 */
[----:B-1----:R-:W-:-:S04]  /*43740*/  IMAD.IADD R89, R97, 0x1, R26 ;  /* 0x0000000161597824 */ /* 0x002fc800078e021a */
[----:B------:R-:W-:-:S04]  /*43750*/  IMAD.WIDE R26, R89, 0x2, R2 ;  /* 0x00000002591a7825 */ /* 0x000fc800078e0202 */
[----:B--2---:R-:W-:Y:S01]  /*43760*/  IMAD.WIDE R24, R97, 0x2, R250 ;  /* 0x0000000261187825 */ /* 0x004fe200078e02fa */
[----:B------:R-:W1:Y:S04]  /*43770*/  LDC R37, c[0x0][0x228] ;  /* 0x00008a00ff257b82 */ /* 0x000e680000000800 */
[----:B------:R2:W-:Y:S01]  /*43780*/  @P1 STG.E.U16 desc[UR60][R24.64], R100 ;  /* 0x0000006418001986 */ /* 0x0005e2000c10153c */
[----:B------:R-:W-:-:S03]  /*43790*/  ISETP.LT.AND P1, PT, R120, R36, !P2 ;  /* 0x000000247800720c */ /* 0x000fc60005721270 */
[----:B------:R0:W-:Y:S01]  /*437a0*/  @P6 STG.E.U16 desc[UR60][R26.64], R98 ;  /* 0x000000621a006986 */ /* 0x0001e2000c10153c */
[----:B----4-:R-:W-:Y:S01]  /*437b0*/  ISETP.LT.AND P6, PT, R127, R88, !P2 ;  /* 0x000000587f00720c */ /* 0x010fe200057c1270 */
[----:B------:R-:W4:Y:S01]  /*437c0*/  LDC R36, c[0x0][0x228] ;  /* 0x00008a00ff247b82 */ /* 0x000f220000000800 */
[----:B------:R-:W-:Y:S01]  /*437d0*/  PRMT R88, R98, 0x7632, R88 ;  /* 0x0000763262587816 */ /* 0x000fe20000000058 */
[----:B------:R-:W-:Y:S02]  /*437e0*/  VIADD R97, R13, 0x15 ;  /* 0x000000150d617836 */ /* 0x000fe40000000000 */
[----:B--2---:R-:W-:Y:S01]  /*437f0*/  IMAD.WIDE R24, R89, 0x2, R14 ;  /* 0x0000000259187825 */ /* 0x004fe200078e020e */
[----:B0-----:R-:W-:-:S03]  /*43800*/  ISETP.LT.AND P2, PT, R252, R0, !P2 ;  /* 0x00000000fc00720c */ /* 0x001fc60005741270 */
[----:B------:R-:W0:Y:S01]  /*43810*/  LDC R0, c[0x0][0x22c] ;  /* 0x00008b00ff007b82 */ /* 0x000e220000000800 */
[----:B------:R-:W-:Y:S01]  /*43820*/  IMAD.WIDE R26, R89, 0x2, R248 ;  /* 0x00000002591a7825 */ /* 0x000fe200078e02f8 */
[----:B------:R2:W-:Y:S01]  /*43830*/  @P1 STG.E.U16 desc[UR60][R24.64], R88 ;  /* 0x0000005818001986 */ /* 0x0005e2000c10153c */
[----:B---3--:R-:W-:-:S03]  /*43840*/  ISETP.GE.AND P1, PT, R97, R12, PT ;  /* 0x0000000c6100720c */ /* 0x008fc60003f26270 */
[----:B------:R3:W-:Y:S02]  /*43850*/  @P6 STG.E.U16 desc[UR60][R26.64], R90 ;  /* 0x0000005a1a006986 */ /* 0x0007e4000c10153c */
[----:B------:R-:W0:Y:S01]  /*43860*/  LDC R12, c[0x0][0x228] ;  /* 0x00008a00ff0c7b82 */ /* 0x000e220000000800 */
[----:B------:R-:W-:Y:S01]  /*43870*/  ISETP.LT.AND P6, PT, R11, R93, !P1 ;  /* 0x0000005d0b00720c */ /* 0x000fe20004fc1270 */
[----:B--2---:R-:W-:-:S06]  /*43880*/  IMAD.WIDE R24, R89, 0x2, R250 ;  /* 0x0000000259187825 */ /* 0x004fcc00078e02fa */
[----:B------:R-:W2:Y:S01]  /*43890*/  LDC R88, c[0x0][0x248] ;  /* 0x00009200ff587b82 */ /* 0x000ea20000000800 */
[----:B---3--:R-:W-:Y:S01]  /*438a0*/  PRMT R27, R90, 0x7632, R27 ;  /* 0x000076325a1b7816 */ /* 0x008fe2000000001b */
[----:B------:R-:W-:-:S06]  /*438b0*/  IMAD.IADD R89, R89, 0x1, R92 ;  /* 0x0000000159597824 */ /* 0x000fcc00078e025c */
[----:B------:R-:W3:Y:S01]  /*438c0*/  LDC R92, c[0x0][0x228] ;  /* 0x00008a00ff5c7b82 */ /* 0x000ee20000000800 */
[----:B------:R4:W-:Y:S01]  /*438d0*/  @P2 STG.E.U16 desc[UR60][R24.64], R27 ;  /* 0x0000001b18002986 */ /* 0x0009e2000c10153c */
[----:B-1----:R-:W-:-:S06]  /*438e0*/  ISETP.LT.AND P2, PT, R120, R37, !P1 ;  /* 0x000000257800720c */ /* 0x002fcc0004f41270 */
[----:B------:R-:W1:Y:S01]  /*438f0*/  LDC R26, c[0x0][0x228] ;  /* 0x00008a00ff1a7b82 */ /* 0x000e620000000800 */
[----:B----4-:R-:W-:-:S07]  /*43900*/  IMAD.WIDE R24, R89, 0x2, R2 ;  /* 0x0000000259187825 */ /* 0x010fce00078e0202 */
[----:B------:R-:W4:Y:S01]  /*43910*/  LDC R27, c[0x0][0x228] ;  /* 0x00008a00ff1b7b82 */ /* 0x000f220000000800 */
[----:B------:R0:W-:Y:S01]  /*43920*/  @P6 STG.E.U16 desc[UR60][R24.64], R94 ;  /* 0x0000005e18006986 */ /* 0x0001e2000c10153c */
[----:B------:R-:W-:Y:S02]  /*43930*/  ISETP.LT.AND P6, PT, R127, R36, !P1 ;  /* 0x000000247f00720c */ /* 0x000fe40004fc1270 */
[----:B------:R-:W-:Y:S01]  /*43940*/  PRMT R36, R94, 0x7632, R36 ;  /* 0x000076325e247816 */ /* 0x000fe20000000024 */
[----:B------:R-:W-:Y:S01]  /*43950*/  VIADD R37, R13, 0x16 ;  /* 0x000000160d257836 */ /* 0x000fe20000000000 */
[----:B0-----:R-:W-:Y:S02]  /*43960*/  ISETP.LT.AND P1, PT, R252, R12, !P1 ;  /* 0x0000000cfc00720c */ /* 0x001fe40004f21270 */
[----:B------:R-:W0:Y:S01]  /*43970*/  LDC R12, c[0x0][0x22c] ;  /* 0x00008b00ff0c7b82 */ /* 0x000e220000000800 */
[----:B------:R-:W-:-:S05]  /*43980*/  IMAD.WIDE R24, R89, 0x2, R14 ;  /* 0x0000000259187825 */ /* 0x000fca00078e020e */
[----:B------:R2:W-:Y:S01]  /*43990*/  @P2 STG.E.U16 desc[UR60][R24.64], R36 ;  /* 0x0000002418002986 */ /* 0x0005e2000c10153c */
[----:B------:R-:W-:Y:S02]  /*439a0*/  ISETP.GE.AND P2, PT, R37, R0, PT ;  /* 0x000000002500720c */ /* 0x000fe40003f46270 */
[----:B------:R-:W0:Y:S01]  /*439b0*/  LDC R0, c[0x0][0x228] ;  /* 0x00008a00ff007b82 */ /* 0x000e220000000800 */
[----:B------:R-:W-:-:S07]  /*439c0*/  PRMT R90, R38, 0x7632, R90 ;  /* 0x00007632265a7816 */ /* 0x000fce000000005a */
[----:B------:R-:W0:Y:S01]  /*439d0*/  LDC R37, c[0x0][0x228] ;  /* 0x00008a00ff257b82 */ /* 0x000e220000000800 */
[----:B--2---:R-:W-:-:S05]  /*439e0*/  IMAD.WIDE R24, R89, 0x2, R248 ;  /* 0x0000000259187825 */ /* 0x004fca00078e02f8 */
[----:B------:R2:W-:Y:S01]  /*439f0*/  @P6 STG.E.U16 desc[UR60][R24.64], R38 ;  /* 0x0000002618006986 */ /* 0x0005e2000c10153c */
[----:B---3--:R-:W-:Y:S01]  /*43a00*/  ISETP.LT.AND P6, PT, R11, R92, !P2 ;  /* 0x0000005c0b00720c */ /* 0x008fe200057c1270 */
[----:B------:R-:W3:Y:S01]  /*43a10*/  LDC R36, c[0x0][0x228] ;  /* 0x00008a00ff247b82 */ /* 0x000ee20000000800 */
[----:B--2---:R-:W-:-:S07]  /*43a20*/  IMAD.WIDE R24, R89, 0x2, R250 ;  /* 0x0000000259187825 */ /* 0x004fce00078e02fa */
[----:B------:R-:W2:Y:S01]  /*43a30*/  LDC R38, c[0x0][0x228] ;  /* 0x00008a00ff267b82 */ /* 0x000ea20000000800 */
[----:B------:R-:W-:Y:S01]  /*43a40*/  IMAD.IADD R89, R89, 0x1, R88 ;  /* 0x0000000159597824 */ /* 0x000fe200078e0258 */
[----:B------:R4:W-:Y:S01]  /*43a50*/  @P1 STG.E.U16 desc[UR60][R24.64], R90 ;  /* 0x0000005a18001986 */ /* 0x0009e2000c10153c */
[----:B-1----:R-:W-:-:S05]  /*43a60*/  ISETP.LT.AND P1, PT, R120, R26, !P2 ;  /* 0x0000001a7800720c */ /* 0x002fca0005721270 */
[----:B------:R-:W1:Y:S01]  /*43a70*/  LDC R88, c[0x0][0x248] ;  /* 0x00009200ff587b82 */ /* 0x000e620000000800 */
[----:B----4-:R-:W-:Y:S01]  /*43a80*/  IMAD.WIDE R24, R89, 0x2, R2 ;  /* 0x0000000259187825 */ /* 0x010fe200078e0202 */
[----:B------:R-:W-:-:S06]  /*43a90*/  PRMT R92, R99, 0x7632, R92 ;  /* 0x00007632635c7816 */ /* 0x000fcc000000005c */
[----:B------:R-:W4:Y:S01]  /*43aa0*/  LDC R90, c[0x0][0x228] ;  /* 0x00008a00ff5a7b82 */ /* 0x000f220000000800 */
[----:B------:R3:W-:Y:S01]  /*43ab0*/  @P6 STG.E.U16 desc[UR60][R24.64], R99 ;  /* 0x0000006318006986 */ /* 0x0007e2000c10153c */
[----:B------:R-:W-:Y:S01]  /*43ac0*/  ISETP.LT.AND P6, PT, R127, R27, !P2 ;  /* 0x0000001b7f00720c */ /* 0x000fe200057c1270 */
[----:B------:R-:W-:Y:S01]  /*43ad0*/  VIADD R27, R13, 0x17 ;  /* 0x000000170d1b7836 */ /* 0x000fe20000000000 */
[----:B0-----:R-:W-:Y:S02]  /*43ae0*/  ISETP.LT.AND P2, PT, R252, R0, !P2 ;  /* 0x00000000fc00720c */ /* 0x001fe40005741270 */
[----:B------:R-:W-:Y:S02]  /*43af0*/  PRMT R94, R91, 0x7632, R94 ;  /* 0x000076325b5e7816 */ /* 0x000fe4000000005e */
[----:B------:R-:W0:Y:S01]  /*43b00*/  LDC R0, c[0x0][0x248] ;  /* 0x00009200ff007b82 */ /* 0x000e220000000800 */
[----:B---3--:R-:W-:-:S05]  /*43b10*/  IMAD.WIDE R24, R89, 0x2, R14 ;  /* 0x0000000259187825 */ /* 0x008fca00078e020e */
[----:B------:R3:W-:Y:S01]  /*43b20*/  @P1 STG.E.U16 desc[UR60][R24.64], R92 ;  /* 0x0000005c18001986 */ /* 0x0007e2000c10153c */
[----:B------:R-:W-:Y:S01]  /*43b30*/  ISETP.GE.AND P1, PT, R27, R12, PT ;  /* 0x0000000c1b00720c */ /* 0x000fe20003f26270 */
[C---:B------:R-:W-:Y:S01]  /*43b40*/  IMAD.WIDE R26, R89.reuse, 0x2, R250 ;  /* 0x00000002591a7825 */ /* 0x040fe200078e02fa */
[----:B------:R-:W0:Y:S03]  /*43b50*/  LDC R12, c[0x0][0x22c] ;  /* 0x00008b00ff0c7b82 */ /* 0x000e260000000800 */
[----:B---3--:R-:W-:-:S05]  /*43b60*/  IMAD.WIDE R24, R89, 0x2, R248 ;  /* 0x0000000259187825 */ /* 0x008fca00078e02f8 */
[----:B------:R-:W3:Y:S01]  /*43b70*/  LDC R92, c[0x0][0x228] ;  /* 0x00008a00ff5c7b82 */ /* 0x000ee20000000800 */
[----:B------:R2:W-:Y:S01]  /*43b80*/  @P6 STG.E.U16 desc[UR60][R24.64], R91 ;  /* 0x0000005b18006986 */ /* 0x0005e2000c10153c */
[----:B------:R-:W-:Y:S01]  /*43b90*/  ISETP.LT.AND P6, PT, R11, R37, !P1 ;  /* 0x000000250b00720c */ /* 0x000fe20004fc1270 */
[----:B-1----:R-:W-:-:S05]  /*43ba0*/  IMAD.IADD R89, R89, 0x1, R88 ;  /* 0x0000000159597824 */ /* 0x002fca00078e0258 */
[----:B------:R-:W1:Y:S01]  /*43bb0*/  LDC R88, c[0x0][0x228] ;  /* 0x00008a00ff587b82 */ /* 0x000e620000000800 */
[----:B------:R4:W-:Y:S01]  /*43bc0*/  @P2 STG.E.U16 desc[UR60][R26.64], R94 ;  /* 0x0000005e1a002986 */ /* 0x0009e2000c10153c */
[----:B------:R-:W-:Y:S01]  /*43bd0*/  ISETP.LT.AND P2, PT, R120, R36, !P1 ;  /* 0x000000247800720c */ /* 0x000fe20004f41270 */
[----:B------:R-:W-:-:S04]  /*43be0*/  IMAD.WIDE R36, R89, 0x2, R2 ;  /* 0x0000000259247825 */ /* 0x000fc800078e0202 */
[----:B------:R-:W-:Y:S01]  /*43bf0*/  VIADD R93, R13, 0x18 ;  /* 0x000000180d5d7836 */ /* 0x000fe20000000000 */
[----:B--2---:R-:W2:Y:S01]  /*43c00*/  LDC R91, c[0x0][0x228] ;  /* 0x00008a00ff5b7b82 */ /* 0x004ea20000000800 */
[----:B------:R0:W-:Y:S01]  /*43c10*/  @P6 STG.E.U16 desc[UR60][R36.64], R95 ;  /* 0x0000005f24006986 */ /* 0x0001e2000c10153c */
[----:B------:R-:W-:Y:S01]  /*43c20*/  ISETP.LT.AND P6, PT, R127, R38, !P1 ;  /* 0x000000267f00720c */ /* 0x000fe20004fc1270 */
[----:B------:R-:W-:Y:S01]  /*43c30*/  IMAD.WIDE R24, R89, 0x2, R14 ;  /* 0x0000000259187825 */ /* 0x000fe200078e020e */
[----:B----4-:R-:W-:-:S04]  /*43c40*/  PRMT R27, R95, 0x7632, R27 ;  /* 0x000076325f1b7816 */ /* 0x010fc8000000001b */
[----:B------:R-:W4:Y:S01]  /*43c50*/  LDC R38, c[0x0][0x228] ;  /* 0x00008a00ff267b82 */ /* 0x000f220000000800 */
[----:B------:R0:W-:Y:S01]  /*43c60*/  @P2 STG.E.U16 desc[UR60][R24.64], R27 ;  /* 0x0000001b18002986 */ /* 0x0001e2000c10153c */
[----:B------:R-:W-:Y:S02]  /*43c70*/  ISETP.LT.AND P1, PT, R252, R90, !P1 ;  /* 0x0000005afc00720c */ /* 0x000fe40004f21270 */
[----:B0-----:R-:W-:Y:S01]  /*43c80*/  ISETP.GE.AND P2, PT, R93, R12, PT ;  /* 0x0000000c5d00720c */ /* 0x001fe20003f46270 */
[----:B------:R-:W-:-:S03]  /*43c90*/  IMAD.WIDE R36, R89, 0x2, R250 ;  /* 0x0000000259247825 */ /* 0x000fc600078e02fa */
[----:B------:R-:W0:Y:S01]  /*43ca0*/  LDC R12, c[0x0][0x22c] ;  /* 0x00008b00ff0c7b82 */ /* 0x000e220000000800 */
[----:B------:R-:W-:Y:S01]  /*43cb0*/  IMAD.WIDE R26, R89, 0x2, R248 ;  /* 0x00000002591a7825 */ /* 0x000fe200078e02f8 */
[----:B------:R-:W-:-:S06]  /*43cc0*/  PRMT R25, R39, 0x7632, R25 ;  /* 0x0000763227197816 */ /* 0x000fcc0000000019 */
[----:B------:R-:W3:Y:S01]  /*43cd0*/  LDC R90, c[0x0][0x228] ;  /* 0x00008a00ff5a7b82 */ /* 0x000ee20000000800 */
[----:B------:R-:W-:Y:S01]  /*43ce0*/  @P6 STG.E.U16 desc[UR60][R26.64], R39 ;  /* 0x000000271a006986 */ /* 0x000fe2000c10153c */
[----:B-1----:R-:W-:-:S06]  /*43cf0*/  ISETP.LT.AND P6, PT, R11, R88, !P2 ;  /* 0x000000580b00720c */ /* 0x002fcc00057c1270 */
[----:B------:R-:W1:Y:S01]  /*43d00*/  LDC R88, c[0x0][0x228] ;  /* 0x00008a00ff587b82 */ /* 0x000e620000000800 */
[----:B------:R-:W-:Y:S01]  /*43d10*/  IMAD.IADD R89, R89, 0x1, R0 ;  /* 0x0000000159597824 */ /* 0x000fe200078e0200 */
[----:B------:R2:W-:Y:S01]  /*43d20*/  @P1 STG.E.U16 desc[UR60][R36.64], R25 ;  /* 0x0000001924001986 */ /* 0x0005e2000c10153c */
[----:B----4-:R-:W-:-:S05]  /*43d30*/  ISETP.LT.AND P1, PT, R120, R38, !P2 ;  /* 0x000000267800720c */ /* 0x010fca0005721270 */
[----:B------:R-:W4:Y:S01]  /*43d40*/  LDC R0, c[0x0][0x248] ;  /* 0x00009200ff007b82 */ /* 0x000f220000000800 */
[----:B--2---:R-:W-:Y:S01]  /*43d50*/  IMAD.WIDE R24, R89, 0x2, R2 ;  /* 0x0000000259187825 */ /* 0x004fe200078e0202 */
[----:B------:R-:W-:-:S06]  /*43d60*/  PRMT R37, R32, 0x7632, R37 ;  /* 0x0000763220257816 */ /* 0x000fcc0000000025 */
[----:B------:R-:W2:Y:S01]  /*43d70*/  LDC R93, c[0x0][0x228] ;  /* 0x00008a00ff5d7b82 */ /* 0x000ea20000000800 */
[----:B------:R3:W-:Y:S01]  /*43d80*/  @P6 STG.E.U16 desc[UR60][R24.64], R32 ;  /* 0x0000002018006986 */ /* 0x0007e2000c10153c */
[----:B------:R-:W-:Y:S01]  /*43d90*/  ISETP.LT.AND P6, PT, R127, R91, !P2 ;  /* 0x0000005b7f00720c */ /* 0x000fe200057c1270 */
[----:B------:R-:W-:-:S04]  /*43da0*/  IMAD.WIDE R26, R89, 0x2, R14 ;  /* 0x00000002591a7825 */ /* 0x000fc800078e020e */
[----:B------:R-:W-:Y:S01]  /*43db0*/  VIADD R39, R13, 0x19 ;  /* 0x000000190d277836 */ /* 0x000fe20000000000 */
[----:B------:R3:W-:Y:S01]  /*43dc0*/  @P1 STG.E.U16 desc[UR60][R26.64], R37 ;  /* 0x000000251a001986 */ /* 0x0007e2000c10153c */
[----:B-1----:R-:W-:Y:S02]  /*43dd0*/  ISETP.LT.AND P2, PT, R252, R88, !P2 ;  /* 0x00000058fc00720c */ /* 0x002fe40005741270 */
[----:B------:R-:W1:Y:S01]  /*43de0*/  LDC R88, c[0x0][0x228] ;  /* 0x00008a00ff587b82 */ /* 0x000e620000000800 */
[----:B0-----:R-:W-:-:S07]  /*43df0*/  ISETP.GE.AND P1, PT, R39, R12, PT ;  /* 0x0000000c2700720c */ /* 0x001fce0003f26270 */
[----:B---3--:R-:W0:Y:S01]  /*43e00*/  LDC R32, c[0x0][0x228] ;  /* 0x00008a00ff207b82 */ /* 0x008e220000000800 */
[----:B------:R-:W-:-:S05]  /*43e10*/  IMAD.WIDE R36, R89, 0x2, R248 ;  /* 0x0000000259247825 */ /* 0x000fca00078e02f8 */
[----:B------:R3:W-:Y:S01]  /*43e20*/  @P6 STG.E.U16 desc[UR60][R36.64], R28 ;  /* 0x0000001c24006986 */ /* 0x0007e2000c10153c */
[----:B------:R-:W-:Y:S01]  /*43e30*/  ISETP.LT.AND P6, PT, R11, R90, !P1 ;  /* 0x0000005a0b00720c */ /* 0x000fe20004fc1270 */
[----:B------:R-:W1:Y:S01]  /*43e40*/  LDC R12, c[0x0][0x22c] ;  /* 0x00008b00ff0c7b82 */ /* 0x000e620000000800 */
[----:B------:R-:W-:Y:S01]  /*43e50*/  PRMT R27, R28, 0x7632, R27 ;  /* 0x000076321c1b7816 */ /* 0x000fe2000000001b */
[C---:B----4-:R-:W-:Y:S02]  /*43e60*/  IMAD.IADD R91, R89.reuse, 0x1, R0 ;  /* 0x00000001595b7824 */ /* 0x050fe400078e0200 */
[----:B------:R-:W-:-:S04]  /*43e70*/  IMAD.WIDE R38, R89, 0x2, R250 ;  /* 0x0000000259267825 */ /* 0x000fc800078e02fa */
[----:B------:R-:W-:Y:S01]  /*43e80*/  IMAD.WIDE R24, R91, 0x2, R2 ;  /* 0x000000025b187825 */ /* 0x000fe200078e0202 */
[----:B------:R-:W4:Y:S01]  /*43e90*/  LDC R0, c[0x0][0x248] ;  /* 0x00009200ff007b82 */ /* 0x000f220000000800 */
[----:B------:R3:W-:Y:S01]  /*43ea0*/  @P2 STG.E.U16 desc[UR60][R38.64], R27 ;  /* 0x0000001b26002986 */ /* 0x0007e2000c10153c */
[----:B------:R-:W-:-:S03]  /*43eb0*/  ISETP.LT.AND P2, PT, R120, R92, !P1 ;  /* 0x0000005c7800720c */ /* 0x000fc60004f41270 */
[----:B------:R3:W-:Y:S01]  /*43ec0*/  @P6 STG.E.U16 desc[UR60][R24.64], R104 ;  /* 0x0000006818006986 */ /* 0x0007e2000c10153c */
[----:B--2---:R-:W-:Y:S02]  /*43ed0*/  ISETP.LT.AND P6, PT, R127, R93, !P1 ;  /* 0x0000005d7f00720c */ /* 0x004fe40004fc1270 */
[----:B---3--:R-:W2:Y:S01]  /*43ee0*/  LDC R28, c[0x0][0x228] ;  /* 0x00008a00ff1c7b82 */ /* 0x008ea20000000800 */
[----:B------:R-:W-:Y:S02]  /*43ef0*/  VIADD R93, R13, 0x1a ;  /* 0x0000001a0d5d7836 */ /* 0x000fe40000000000 */
[----:B------:R-:W-:-:S05]  /*43f00*/  IMAD.WIDE R26, R91, 0x2, R14 ;  /* 0x000000025b1a7825 */ /* 0x000fca00078e020e */
[----:B------:R-:W3:Y:S01]  /*43f10*/  LDC R89, c[0x0][0x228] ;  /* 0x00008a00ff597b82 */ /* 0x000ee20000000800 */
[----:B------:R-:W-:Y:S01]  /*43f20*/  PRMT R25, R104, 0x7632, R25 ;  /* 0x0000763268197816 */ /* 0x000fe20000000019 */
[----:B------:R-:W-:Y:S01]  /*43f30*/  IMAD.WIDE R36, R91, 0x2, R248 ;  /* 0x000000025b247825 */ /* 0x000fe200078e02f8 */
[----:B0-----:R-:W-:-:S03]  /*43f40*/  ISETP.LT.AND P1, PT, R252, R32, !P1 ;  /* 0x00000020fc00720c */ /* 0x001fc60004f21270 */
[----:B------:R0:W-:Y:S01]  /*43f50*/  @P2 STG.E.U16 desc[UR60][R26.64], R25 ;  /* 0x000000191a002986 */ /* 0x0001e2000c10153c */
[----:B-1----:R-:W-:Y:S01]  /*43f60*/  ISETP.GE.AND P2, PT, R93, R12, PT ;  /* 0x0000000c5d00720c */ /* 0x002fe20003f46270 */
[----:B------:R-:W1:Y:S02]  /*43f70*/  LDC R32, c[0x0][0x228] ;  /* 0x00008a00ff207b82 */ /* 0x000e640000000800 */
[----:B------:R-:W-:Y:S01]  /*43f80*/  @P6 STG.E.U16 desc[UR60][R36.64], R108 ;  /* 0x0000006c24006986 */ /* 0x000fe2000c10153c */
[----:B------:R-:W-:-:S05]  /*43f90*/  ISETP.LT.AND P6, PT, R11, R88, !P2 ;  /* 0x000000580b00720c */ /* 0x000fca00057c1270 */
[----:B------:R-:W1:Y:S01]  /*43fa0*/  LDC R12, c[0x0][0x22c] ;  /* 0x00008b00ff0c7b82 */ /* 0x000e620000000800 */
[----:B0-----:R-:W-:Y:S01]  /*43fb0*/  PRMT R27, R108, 0x7632, R27 ;  /* 0x000076326c1b7816 */ /* 0x001fe2000000001b */
[----:B------:R-:W-:-:S04]  /*43fc0*/  IMAD.WIDE R24, R91, 0x2, R250 ;  /* 0x000000025b187825 */ /* 0x000fc800078e02fa */
[----:B----4-:R-:W-:Y:S02]  /*43fd0*/  IMAD.IADD R91, R91, 0x1, R0 ;  /* 0x000000015b5b7824 */ /* 0x010fe400078e0200 */
[----:B------:R-:W0:Y:S01]  /*43fe0*/  LDC R38, c[0x0][0x228] ;  /* 0x00008a00ff267b82 */ /* 0x000e220000000800 */
[----:B------:R4:W-:Y:S01]  /*43ff0*/  @P1 STG.E.U16 desc[UR60][R24.64], R27 ;  /* 0x0000001b18001986 */ /* 0x0009e2000c10153c */
[----:B--2---:R-:W-:-:S06]  /*44000*/  ISETP.LT.AND P1, PT, R120, R28, !P2 ;  /* 0x0000001c7800720c */ /* 0x004fcc0005721270 */
[----:B------:R-:W2:Y:S01]  /*44010*/  LDC R0, c[0x0][0x248] ;  /* 0x00009200ff007b82 */ /* 0x000ea20000000800 */
[----:B----4-:R-:W-:-:S07]  /*44020*/  IMAD.WIDE R26, R91, 0x2, R2 ;  /* 0x000000025b1a7825 */ /* 0x010fce00078e0202 */
[----:B------:R-:W4:Y:S01]  /*44030*/  LDC R28, c[0x0][0x228] ;  /* 0x00008a00ff1c7b82 */ /* 0x000f220000000800 */
[----:B------:R1:W-:Y:S01]  /*44040*/  @P6 STG.E.U16 desc[UR60][R26.64], R33 ;  /* 0x000000211a006986 */ /* 0x0003e2000c10153c */
[----:B---3--:R-:W-:Y:S01]  /*44050*/  ISETP.LT.AND P6, PT, R127, R89, !P2 ;  /* 0x000000597f00720c */ /* 0x008fe200057c1270 */
[----:B------:R-:W-:Y:S01]  /*44060*/  IMAD.WIDE R36, R91, 0x2, R14 ;  /* 0x000000025b247825 */ /* 0x000fe200078e020e */
[----:B------:R-:W-:-:S03]  /*44070*/  PRMT R25, R33, 0x7632, R25 ;  /* 0x0000763221197816 */ /* 0x000fc60000000019 */
[----:B------:R-:W-:Y:S01]  /*44080*/  VIADD R89, R13, 0x1b ;  /* 0x0000001b0d597836 */ /* 0x000fe20000000000 */
[----:B------:R-:W3:Y:S01]  /*44090*/  LDC R39, c[0x0][0x228] ;  /* 0x00008a00ff277b82 */ /* 0x000ee20000000800 */
[----:B------:R0:W-:Y:S01]  /*440a0*/  @P1 STG.E.U16 desc[UR60][R36.64], R25 ;  /* 0x0000001924001986 */ /* 0x0001e2000c10153c */
[----:B-1----:R-:W-:Y:S02]  /*440b0*/  ISETP.LT.AND P2, PT, R252, R32, !P2 ;  /* 0x00000020fc00720c */ /* 0x002fe40005741270 */
[----:B------:R-:W-:Y:S01]  /*440c0*/  ISETP.GE.AND P1, PT, R89, R12, PT ;  /* 0x0000000c5900720c */ /* 0x000fe20003f26270 */
[----:B------:R-:W-:Y:S01]  /*440d0*/  IMAD.WIDE R26, R91, 0x2, R250 ;  /* 0x000000025b1a7825 */ /* 0x000fe200078e02fa */
[----:B------:R-:W-:Y:S02]  /*440e0*/  PRMT R33, R29, 0x7632, R33 ;  /* 0x000076321d217816 */ /* 0x000fe40000000021 */
[----:B------:R-:W1:Y:S01]  /*440f0*/  LDC R12, c[0x0][0x22c] ;  /* 0x00008b00ff0c7b82 */ /* 0x000e620000000800 */
[----:B0-----:R-:W-:-:S07]  /*44100*/  IMAD.WIDE R24, R91, 0x2, R248 ;  /* 0x000000025b187825 */ /* 0x001fce00078e02f8 */
[----:B------:R-:W0:Y:S01]  /*44110*/  LDC R36, c[0x0][0x228] ;  /* 0x00008a00ff247b82 */ /* 0x000e220000000800 */
[----:B------:R-:W-:Y:S01]  /*44120*/  @P6 STG.E.U16 desc[UR60][R24.64], R29 ;  /* 0x0000001d18006986 */ /* 0x000fe2000c10153c */
[----:B------:R-:W-:Y:S01]  /*44130*/  ISETP.LT.AND P6, PT, R11, R38, !P1 ;  /* 0x000000260b00720c */ /* 0x000fe20004fc1270 */
[----:B--2---:R-:W-:-:S05]  /*44140*/  IMAD.IADD R91, R91, 0x1, R0 ;  /* 0x000000015b5b7824 */ /* 0x004fca00078e0200 */
[----:B------:R-:W2:Y:S01]  /*44150*/  LDC R38, c[0x0][0x228] ;  /* 0x00008a00ff267b82 */ /* 0x000ea20000000800 */
[----:B------:R3:W-:Y:S01]  /*44160*/  @P2 STG.E.U16 desc[UR60][R26.64], R33 ;  /* 0x000000211a002986 */ /* 0x0007e2000c10153c */
[----:B----4-:R-:W-:-:S06]  /*44170*/  ISETP.LT.AND P2, PT, R120, R28, !P1 ;  /* 0x0000001c7800720c */ /* 0x010fcc0004f41270 */
[----:B------:R-:W4:Y:S01]  /*44180*/  LDC R0, c[0x0][0x248] ;  /* 0x00009200ff007b82 */ /* 0x000f220000000800 */
[----:B---3--:R-:W-:Y:S01]  /*44190*/  IMAD.WIDE R32, R91, 0x2, R2 ;  /* 0x000000025b207825 */ /* 0x008fe200078e0202 */
[----:B------:R-:W-:-:S06]  /*441a0*/  PRMT R27, R105, 0x7632, R27 ;  /* 0x00007632691b7816 */ /* 0x000fcc000000001b */
[----:B------:R-:W3:Y:S01]  /*441b0*/  LDC R37, c[0x0][0x228] ;  /* 0x00008a00ff257b82 */ /* 0x000ee20000000800 */
[----:B------:R1:W-:Y:S01]  /*441c0*/  @P6 STG.E.U16 desc[UR60][R32.64], R105 ;  /* 0x0000006920006986 */ /* 0x0003e2000c10153c */
[----:B------:R-:W-:Y:S01]  /*441d0*/  ISETP.LT.AND P6, PT, R127, R39, !P1 ;  /* 0x000000277f00720c */ /* 0x000fe20004fc1270 */
[----:B------:R-:W-:-:S05]  /*441e0*/  IMAD.WIDE R24, R91, 0x2, R14 ;  /* 0x000000025b187825 */ /* 0x000fca00078e020e */
[----:B------:R-:W3:Y:S01]  /*441f0*/  LDC R39, c[0x0][0x228] ;  /* 0x00008a00ff277b82 */ /* 0x000ee20000000800 */
[----:B------:R-:W-:Y:S01]  /*44200*/  VIADD R29, R13, 0x1c ;  /* 0x0000001c0d1d7836 */ /* 0x000fe20000000000 */
[----:B------:R0:W-:Y:S01]  /*44210*/  @P2 STG.E.U16 desc[UR60][R24.64], R27 ;  /* 0x0000001b18002986 */ /* 0x0001e2000c10153c */
[----:B--2---:R-:W-:-:S03]  /*44220*/  ISETP.LT.AND P1, PT, R252, R38, !P1 ;  /* 0x00000026fc00720c */ /* 0x004fc60004f21270 */
[----:B-1----:R-:W-:Y:S02]  /*44230*/  ISETP.GE.AND P2, PT, R29, R12, PT ;  /* 0x0000000c1d00720c */ /* 0x002fe40003f46270 */
[----:B------:R-:W1:Y:S01]  /*44240*/  LDC R32, c[0x0][0x228] ;  /* 0x00008a00ff207b82 */ /* 0x000e620000000800 */
[----:B0-----:R-:W-:-:S07]  /*44250*/  IMAD.WIDE R26, R91, 0x2, R248 ;  /* 0x000000025b1a7825 */ /* 0x001fce00078e02f8 */
[----:B------:R-:W0:Y:S01]  /*44260*/  LDC R12, c[0x0][0x22c] ;  /* 0x00008b00ff0c7b82 */ /* 0x000e220000000800 */
[----:B------:R2:W-:Y:S01]  /*44270*/  @P6 STG.E.U16 desc[UR60][R26.64], R109 ;  /* 0x0000006d1a006986 */ /* 0x0005e2000c10153c */
[----:B------:R-:W-:Y:S01]  /*44280*/  ISETP.LT.AND P6, PT, R11, R36, !P2 ;  /* 0x000000240b00720c */ /* 0x000fe200057c1270 */
[----:B----4-:R-:W-:Y:S01]  /*44290*/  IMAD.IADD R33, R91, 0x1, R0 ;  /* 0x000000015b217824 */ /* 0x010fe200078e0200 */
[----:B------:R-:W-:Y:S01]  /*442a0*/  PRMT R88, R109, 0x7632, R88 ;  /* 0x000076326d587816 */ /* 0x000fe20000000058 */
[----:B------:R-:W-:-:S03]  /*442b0*/  IMAD.WIDE R28, R91, 0x2, R250 ;  /* 0x000000025b1c7825 */ /* 0x000fc600078e02fa */
[----:B------:R-:W4:Y:S01]  /*442c0*/  LDC R36, c[0x0][0x228] ;  /* 0x00008a00ff247b82 */ /* 0x000f220000000800 */
[----:B------:R-:W-:Y:S01]  /*442d0*/  IMAD.WIDE R24, R33, 0x2, R2 ;  /* 0x0000000221187825 */ /* 0x000fe200078e0202 */
[----:B------:R-:W-:Y:S01]  /*442e0*/  @P1 STG.E.U16 desc[UR60][R28.64], R88 ;  /* 0x000000581c001986 */ /* 0x000fe2000c10153c */
[----:B---3--:R-:W-:-:S05]  /*442f0*/  ISETP.LT.AND P1, PT, R120, R37, !P2 ;  /* 0x000000257800720c */ /* 0x008fca0005721270 */
[----:B------:R-:W3:Y:S01]  /*44300*/  LDC R0, c[0x0][0x248] ;  /* 0x00009200ff007b82 */ /* 0x000ee20000000800 */
[----:B------:R2:W-:Y:S01]  /*44310*/  @P6 STG.E.U16 desc[UR60][R24.64], R34 ;  /* 0x0000002218006986 */ /* 0x0005e2000c10153c */
[----:B------:R-:W-:-:S06]  /*44320*/  ISETP.LT.AND P6, PT, R127, R39, !P2 ;  /* 0x000000277f00720c */ /* 0x000fcc00057c1270 */
[----:B------:R-:W3:Y:S01]  /*44330*/  LDC R38, c[0x0][0x228] ;  /* 0x00008a00ff267b82 */ /* 0x000ee20000000800 */
[----:B--2---:R-:W-:Y:S01]  /*44340*/  IMAD.WIDE R26, R33, 0x2, R14 ;  /* 0x00000002211a7825 */ /* 0x004fe200078e020e */
[----:B------:R-:W-:-:S03]  /*44350*/  PRMT R25, R34, 0x7632, R25 ;  /* 0x0000763222197816 */ /* 0x000fc60000000019 */
[----:B------:R-:W-:-:S03]  /*44360*/  VIADD R37, R13, 0x1d ;  /* 0x0000001d0d257836 */ /* 0x000fc60000000000 */
[----:B------:R-:W2:Y:S01]  /*44370*/  LDC R39, c[0x0][0x228] ;  /* 0x00008a00ff277b82 */ /* 0x000ea20000000800 */
[----:B-1----:R-:W-:Y:S01]  /*44380*/  ISETP.LT.AND P2, PT, R252, R32, !P2 ;  /* 0x00000020fc00720c */ /* 0x002fe20005741270 */
[----:B------:R-:W-:Y:S01]  /*44390*/  IMAD.WIDE R28, R33, 0x2, R248 ;  /* 0x00000002211c7825 */ /* 0x000fe200078e02f8 */
[----:B------:R1:W-:Y:S01]  /*443a0*/  @P1 STG.E.U16 desc[UR60][R26.64], R25 ;  /* 0x000000191a001986 */ /* 0x0003e2000c10153c */
[----:B0-----:R-:W-:-:S03]  /*443b0*/  ISETP.GE.AND P1, PT, R37, R12, PT ;  /* 0x0000000c2500720c */ /* 0x001fc60003f26270 */
[----:B------:R0:W-:Y:S01]  /*443c0*/  @P6 STG.E.U16 desc[UR60][R28.64], R30 ;  /* 0x0000001e1c006986 */ /* 0x0001e2000c10153c */
[----:B------:R-:W0:Y:S01]  /*443d0*/  LDC R34, c[0x0][0x228] ;  /* 0x00008a00ff227b82 */ /* 0x000e220000000800 */
[----:B----4-:R-:W-:Y:S01]  /*443e0*/  ISETP.LT.AND P6, PT, R11, R36, !P1 ;  /* 0x000000240b00720c */ /* 0x010fe20004fc1270 */
[----:B---3--:R-:W-:-:S06]  /*443f0*/  IMAD.IADD R37, R33, 0x1, R0 ;  /* 0x0000000121257824 */ /* 0x008fcc00078e0200 */
[----:B------:R-:W3:Y:S01]  /*44400*/  LDC R12, c[0x0][0x22c] ;  /* 0x00008b00ff0c7b82 */ /* 0x000ee20000000800 */
[----:B-1----:R-:W-:Y:S01]  /*44410*/  PRMT R27, R30, 0x7632, R27 ;  /* 0x000076321e1b7816 */ /* 0x002fe2000000001b */
[----:B------:R-:W-:-:S06]  /*44420*/  IMAD.WIDE R24, R33, 0x2, R250 ;  /* 0x0000000221187825 */ /* 0x000fcc00078e02fa */
[----:B------:R-:W1:Y:S01]  /*44430*/  LDC R36, c[0x0][0x228] ;  /* 0x00008a00ff247b82 */ /* 0x000e620000000800 */
[----:B------:R4:W-:Y:S01]  /*44440*/  @P2 STG.E.U16 desc[UR60][R24.64], R27 ;  /* 0x0000001b18002986 */ /* 0x0009e2000c10153c */
[----:B------:R-:W-:Y:S01]  /*44450*/  ISETP.LT.AND P2, PT, R120, R38, !P1 ;  /* 0x000000267800720c */ /* 0x000fe20004f41270 */
[----:B------:R-:W-:-:S05]  /*44460*/  IMAD.WIDE R32, R37, 0x2, R2 ;  /* 0x0000000225207825 */ /* 0x000fca00078e0202 */
[----:B------:R-:W1:Y:S01]  /*44470*/  LDC R0, c[0x0][0x248] ;  /* 0x00009200ff007b82 */ /* 0x000e620000000800 */
[----:B------:R3:W-:Y:S01]  /*44480*/  @P6 STG.E.U16 desc[UR60][R32.64], R106 ;  /* 0x0000006a20006986 */ /* 0x0007e2000c10153c */
[----:B--2---:R-:W-:-:S06]  /*44490*/  ISETP.LT.AND P6, PT, R127, R39, !P1 ;  /* 0x000000277f00720c */ /* 0x004fcc0004fc1270 */
[----:B0-----:R-:W0:Y:S01]  /*444a0*/  LDC R30, c[0x0][0x228] ;  /* 0x00008a00ff1e7b82 */ /* 0x001e220000000800 */
[----:B----4-:R-:W-:Y:S01]  /*444b0*/  PRMT R25, R106, 0x7632, R25 ;  /* 0x000076326a197816 */ /* 0x010fe20000000019 */
[----:B------:R-:W-:Y:S01]  /*444c0*/  IMAD.WIDE R26, R37, 0x2, R14 ;  /* 0x00000002251a7825 */ /* 0x000fe200078e020e */
[----:B------:R-:W-:-:S03]  /*444d0*/  ISETP.LT.AND P1, PT, R252, R34, !P1 ;  /* 0x00000022fc00720c */ /* 0x000fc60004f21270 */
[----:B------:R-:W-:Y:S02]  /*444e0*/  VIADD R29, R13, 0x1e ;  /* 0x0000001e0d1d7836 */ /* 0x000fe40000000000 */
[----:B------:R-:W2:Y:S01]  /*444f0*/  LDC R38, c[0x0][0x228] ;  /* 0x00008a00ff267b82 */ /* 0x000ea20000000800 */
[----:B------:R4:W-:Y:S02]  /*44500*/  @P2 STG.E.U16 desc[UR60][R26.64], R25 ;  /* 0x000000191a002986 */ /* 0x0009e4000c10153c */
[----:B---3--:R-:W-:-:S05]  /*44510*/  ISETP.GE.AND P2, PT, R29, R12, PT ;  /* 0x0000000c1d00720c */ /* 0x008fca0003f46270 */
[----:B------:R-:W3:Y:S01]  /*44520*/  LDC R32, c[0x0][0x228] ;  /* 0x00008a00ff207b82 */ /* 0x000ee20000000800 */
[----:B----4-:R-:W-:Y:S01]  /*44530*/  IMAD.WIDE R24, R37, 0x2, R248 ;  /* 0x0000000225187825 */ /* 0x010fe200078e02f8 */
[----:B------:R-:W-:-:S06]  /*44540*/  PRMT R29, R110, 0x7632, R29 ;  /* 0x000076326e1d7816 */ /* 0x000fcc000000001d */
[----:B------:R-:W4:Y:S01]  /*44550*/  LDC R12, c[0x0][0x22c] ;  /* 0x00008b00ff0c7b82 */ /* 0x000f220000000800 */
[----:B------:R-:W-:Y:S01]  /*44560*/  @P6 STG.E.U16 desc[UR60][R24.64], R110 ;  /* 0x0000006e18006986 */ /* 0x000fe2000c10153c */
[----:B-1----:R-:W-:Y:S01]  /*44570*/  ISETP.LT.AND P6, PT, R11, R36, !P2 ;  /* 0x000000240b00720c */ /* 0x002fe200057c1270 */
[----:B------:R-:W-:-:S04]  /*44580*/  IMAD.WIDE R26, R37, 0x2, R250 ;  /* 0x00000002251a7825 */ /* 0x000fc800078e02fa */
[----:B------:R-:W-:Y:S01]  /*44590*/  IMAD.IADD R37, R37, 0x1, R0 ;  /* 0x0000000125257824 */ /* 0x000fe200078e0200 */
[----:B------:R-:W1:Y:S01]  /*445a0*/  LDC R33, c[0x0][0x228] ;  /* 0x00008a00ff217b82 */ /* 0x000e620000000800 */
[----:B------:R2:W-:Y:S01]  /*445b0*/  @P1 STG.E.U16 desc[UR60][R26.64], R29 ;  /* 0x0000001d1a001986 */ /* 0x0005e2000c10153c */
[----:B0-----:R-:W-:-:S06]  /*445c0*/  ISETP.LT.AND P1, PT, R120, R30, !P2 ;  /* 0x0000001e7800720c */ /* 0x001fcc0005721270 */
[----:B------:R-:W0:Y:S01]  /*445d0*/  LDC R0, c[0x0][0x248] ;  /* 0x00009200ff007b82 */ /* 0x000e220000000800 */
[----:B--2---:R-:W-:-:S07]  /*445e0*/  IMAD.WIDE R28, R37, 0x2, R2 ;  /* 0x00000002251c7825 */ /* 0x004fce00078e0202 */
[----:B------:R-:W2:Y:S01]  /*445f0*/  LDC R30, c[0x0][0x228] ;  /* 0x00008a00ff1e7b82 */ /* 0x000ea20000000800 */
[----:B------:R-:W-:Y:S01]  /*44600*/  @P6 STG.E.U16 desc[UR60][R28.64], R35 ;  /* 0x000000231c006986 */ /* 0x000fe2000c10153c */
[----:B------:R-:W-:Y:S01]  /*44610*/  ISETP.LT.AND P6, PT, R127, R38, !P2 ;  /* 0x000000267f00720c */ /* 0x000fe200057c1270 */
[----:B------:R-:W-:Y:S01]  /*44620*/  IMAD.WIDE R24, R37, 0x2, R14 ;  /* 0x0000000225187825 */ /* 0x000fe200078e020e */
[----:B------:R-:W-:-:S04]  /*44630*/  PRMT R27, R35, 0x7632, R27 ;  /* 0x00007632231b7816 */ /* 0x000fc8000000001b */
[----:B------:R-:W2:Y:S01]  /*44640*/  LDC R34, c[0x0][0x228] ;  /* 0x00008a00ff227b82 */ /* 0x000ea20000000800 */
[----:B------:R-:W-:Y:S01]  /*44650*/  VIADD R39, R13, 0x1f ;  /* 0x0000001f0d277836 */ /* 0x000fe20000000000 */
[----:B------:R4:W-:Y:S01]  /*44660*/  @P1 STG.E.U16 desc[UR60][R24.64], R27 ;  /* 0x0000001b18001986 */ /* 0x0009e2000c10153c */
[----:B---3--:R-:W-:-:S03]  /*44670*/  ISETP.LT.AND P2, PT, R252, R32, !P2 ;  /* 0x00000020fc00720c */ /* 0x008fc60005741270 */
[----:B----4-:R-:W-:Y:S02]  /*44680*/  ISETP.GE.AND P1, PT, R39, R12, PT ;  /* 0x0000000c2700720c */ /* 0x010fe40003f26270 */
[----:B------:R-:W3:Y:S01]  /*44690*/  LDC R32, c[0x0][0x228] ;  /* 0x00008a00ff207b82 */ /* 0x000ee20000000800 */
[----:B------:R-:W-:-:S07]  /*446a0*/  IMAD.WIDE R26, R37, 0x2, R248 ;  /* 0x00000002251a7825 */ /* 0x000fce00078e02f8 */
[----:B------:R-:W4:Y:S01]  /*446b0*/  LDC R12, c[0x0][0x22c] ;  /* 0x00008b00ff0c7b82 */ /* 0x000f220000000800 */
[----:B------:R-:W-:Y:S01]  /*446c0*/  @P6 STG.E.U16 desc[UR60][R26.64], R31 ;  /* 0x0000001f1a006986 */ /* 0x000fe2000c10153c */
[----:B-1----:R-:W-:Y:S01]  /*446d0*/  ISETP.LT.AND P6, PT, R11, R33, !P1 ;  /* 0x000000210b00720c */ /* 0x002fe20004fc1270 */
[----:B------:R-:W-:Y:S01]  /*446e0*/  IMAD.WIDE R28, R37, 0x2, R250 ;  /* 0x00000002251c7825 */ /* 0x000fe200078e02fa */
[----:B------:R-:W-:-:S04]  /*446f0*/  PRMT R25, R31, 0x7632, R25 ;  /* 0x000076321f197816 */ /* 0x000fc80000000019 */
[----:B------:R-:W1:Y:S01]  /*44700*/  LDC R33, c[0x0][0x228] ;  /* 0x00008a00ff217b82 */ /* 0x000e620000000800 */
[----:B0-----:R-:W-:Y:S01]  /*44710*/  IMAD.IADD R37, R37, 0x1, R0 ;  /* 0x0000000125257824 */ /* 0x001fe200078e0200 */
[----:B------:R0:W-:Y:S01]  /*44720*/  @P2 STG.E.U16 desc[UR60][R28.64], R25 ;  /* 0x000000191c002986 */ /* 0x0001e2000c10153c */
[----:B--2---:R-:W-:-:S05]  /*44730*/  ISETP.LT.AND P2, PT, R120, R30, !P1 ;  /* 0x0000001e7800720c */ /* 0x004fca0004f41270 */
[----:B------:R-:W2:Y:S01]  /*44740*/  LDC R0, c[0x0][0x248] ;  /* 0x00009200ff007b82 */ /* 0x000ea20000000800 */
[----:B0-----:R-:W-:-:S07]  /*44750*/  IMAD.WIDE R24, R37, 0x2, R2 ;  /* 0x0000000225187825 */ /* 0x001fce00078e0202 */
[----:B------:R-:W0:Y:S01]  /*44760*/  LDC R30, c[0x0][0x228] ;  /* 0x00008a00ff1e7b82 */ /* 0x000e220000000800 */
[----:B------:R-:W-:Y:S01]  /*44770*/  PRMT R29, R107, 0x7632, R29 ;  /* 0x000076326b1d7816 */ /* 0x000fe2000000001d */
[----:B------:R-:W-:Y:S01]  /*44780*/  @P6 STG.E.U16 desc[UR60][R24.64], R107 ;  /* 0x0000006b18006986 */ /* 0x000fe2000c10153c */
[----:B------:R-:W-:Y:S01]  /*44790*/  ISETP.LT.AND P6, PT, R127, R34, !P1 ;  /* 0x000000227f00720c */ /* 0x000fe20004fc1270 */
[----:B------:R-:W-:-:S04]  /*447a0*/  IMAD.WIDE R26, R37, 0x2, R14 ;  /* 0x00000002251a7825 */ /* 0x000fc800078e020e */
[----:B------:R-:W0:Y:S01]  /*447b0*/  LDC R31, c[0x0][0x228] ;  /* 0x00008a00ff1f7b82 */ /* 0x000e220000000800 */
[----:B------:R-:W-:Y:S01]  /*447c0*/  VIADD R35, R13, 0x20 ;  /* 0x000000200d237836 */ /* 0x000fe20000000000 */
[----:B------:R1:W-:Y:S01]  /*447d0*/  @P2 STG.E.U16 desc[UR60][R26.64], R29 ;  /* 0x0000001d1a002986 */ /* 0x0003e2000c10153c */
[----:B---3--:R-:W-:-:S03]  /*447e0*/  ISETP.LT.AND P1, PT, R252, R32, !P1 ;  /* 0x00000020fc00720c */ /* 0x008fc60004f21270 */
[----:B----4-:R-:W-:Y:S02]  /*447f0*/  ISETP.GE.AND P2, PT, R35, R12, PT ;  /* 0x0000000c2300720c */ /* 0x010fe40003f46270 */
[----:B------:R-:W3:Y:S01]  /*44800*/  LDC R32, c[0x0][0x228] ;  /* 0x00008a00ff207b82 */ /* 0x000ee20000000800 */
[----:B-1----:R-:W-:-:S07]  /*44810*/  IMAD.WIDE R28, R37, 0x2, R248 ;  /* 0x00000002251c7825 */ /* 0x002fce00078e02f8 */
[----:B------:R-:W1:Y:S01]  /*44820*/  LDC R12, c[0x0][0x22c] ;  /* 0x00008b00ff0c7b82 */ /* 0x000e620000000800 */
[----:B------:R-:W-:Y:S01]  /*44830*/  PRMT R27, R111, 0x7632, R27 ;  /* 0x000076326f1b7816 */ /* 0x000fe2000000001b */
[----:B------:R-:W-:Y:S01]  /*44840*/  @P6 STG.E.U16 desc[UR60][R28.64], R111 ;  /* 0x0000006f1c006986 */ /* 0x000fe2000c10153c */
[----:B------:R-:W-:Y:S01]  /*44850*/  ISETP.LT.AND P6, PT, R11, R33, !P2 ;  /* 0x000000210b00720c */ /* 0x000fe200057c1270 */
[----:B------:R-:W-:-:S04]  /*44860*/  IMAD.WIDE R24, R37, 0x2, R250 ;  /* 0x0000000225187825 */ /* 0x000fc800078e02fa */
[----:B------:R-:W4:Y:S01]  /*44870*/  LDC R33, c[0x0][0x228] ;  /* 0x00008a00ff217b82 */ /* 0x000f220000000800 */
[----:B--2---:R-:W-:Y:S01]  /*44880*/  IMAD.IADD R37, R37, 0x1, R0 ;  /* 0x0000000125257824 */ /* 0x004fe200078e0200 */
[----:B------:R2:W-:Y:S01]  /*44890*/  @P1 STG.E.U16 desc[UR60][R24.64], R27 ;  /* 0x0000001b18001986 */ /* 0x0005e2000c10153c */
[----:B0-----:R-:W-:-:S05]  /*448a0*/  ISETP.LT.AND P1, PT, R120, R30, !P2 ;  /* 0x0000001e7800720c */ /* 0x001fca0005721270 */
[----:B------:R-:W0:Y:S01]  /*448b0*/  LDC R0, c[0x0][0x248] ;  /* 0x00009200ff007b82 */ /* 0x000e220000000800 */
[----:B--2---:R-:W-:-:S07]  /*448c0*/  IMAD.WIDE R26, R37, 0x2, R2 ;  /* 0x00000002251a7825 */ /* 0x004fce00078e0202 */
[----:B------:R-:W2:Y:S01]  /*448d0*/  LDC R30, c[0x0][0x228] ;  /* 0x00008a00ff1e7b82 */ /* 0x000ea20000000800 */
[----:B------:R-:W-:Y:S01]  /*448e0*/  PRMT R25, R84, 0x7632, R25 ;  /* 0x0000763254197816 */ /* 0x000fe20000000019 */
[----:B------:R-:W-:Y:S01]  /*448f0*/  @P6 STG.E.U16 desc[UR60][R26.64], R84 ;  /* 0x000000541a006986 */ /* 0x000fe2000c10153c */
[----:B------:R-:W-:Y:S01]  /*44900*/  ISETP.LT.AND P6, PT, R127, R31, !P2 ;  /* 0x0000001f7f00720c */ /* 0x000fe200057c1270 */
[----:B------:R-:W-:-:S04]  /*44910*/  IMAD.WIDE R28, R37, 0x2, R14 ;  /* 0x00000002251c7825 */ /* 0x000fc800078e020e */
[----:B------:R-:W2:Y:S01]  /*44920*/  LDC R34, c[0x0][0x228] ;  /* 0x00008a00ff227b82 */ /* 0x000ea20000000800 */
[----:B------:R-:W-:Y:S01]  /*44930*/  VIADD R31, R13, 0x21 ;  /* 0x000000210d1f7836 */ /* 0x000fe20000000000 */
[----:B------:R4:W-:Y:S01]  /*44940*/  @P1 STG.E.U16 desc[UR60][R28.64], R25 ;  /* 0x000000191c001986 */ /* 0x0009e2000c10153c */
[----:B---3--:R-:W-:-:S03]  /*44950*/  ISETP.LT.AND P2, PT, R252, R32, !P2 ;  /* 0x00000020fc00720c */ /* 0x008fc60005741270 */
[----:B-1----:R-:W-:Y:S02]  /*44960*/  ISETP.GE.AND P1, PT, R31, R12, PT ;  /* 0x0000000c1f00720c */ /* 0x002fe40003f26270 */
[----:B------:R-:W1:Y:S01]  /*44970*/  LDC R32, c[0x0][0x228] ;  /* 0x00008a00ff207b82 */ /* 0x000e620000000800 */
[----:B----4-:R-:W-:-:S07]  /*44980*/  IMAD.WIDE R24, R37, 0x2, R248 ;  /* 0x0000000225187825 */ /* 0x010fce00078e02f8 */
[----:B------:R-:W3:Y:S01]  /*44990*/  LDC R12, c[0x0][0x22c] ;  /* 0x00008b00ff0c7b82 */ /* 0x000ee20000000800 */
[----:B------:R4:W-:Y:S01]  /*449a0*/  @P6 STG.E.U16 desc[UR60][R24.64], R40 ;  /* 0x0000002818006986 */ /* 0x0009e2000c10153c */
[----:B------:R-:W-:Y:S01]  /*449b0*/  ISETP.LT.AND P6, PT, R11, R33, !P1 ;  /* 0x000000210b00720c */ /* 0x000fe20004fc1270 */
[C---:B0-----:R-:W-:Y:S01]  /*449c0*/  IMAD.IADD R31, R37.reuse, 0x1, R0 ;  /* 0x00000001251f7824 */ /* 0x041fe200078e0200 */
[----:B------:R-:W-:Y:S01]  /*449d0*/  PRMT R36, R40, 0x7632, R36 ;  /* 0x0000763228247816 */ /* 0x000fe20000000024 */
[----:B------:R-:W-:-:S03]  /*449e0*/  IMAD.WIDE R26, R37, 0x2, R250 ;  /* 0x00000002251a7825 */ /* 0x000fc600078e02fa */
[----:B------:R-:W0:Y:S01]  /*449f0*/  LDC R33, c[0x0][0x228] ;  /* 0x00008a00ff217b82 */ /* 0x000e220000000800 */
[----:B------:R-:W-:Y:S01]  /*44a00*/  IMAD.WIDE R28, R31, 0x2, R2 ;  /* 0x000000021f1c7825 */ /* 0x000fe200078e0202 */
[----:B------:R-:W-:Y:S01]  /*44a10*/  @P2 STG.E.U16 desc[UR60][R26.64], R36 ;  /* 0x000000241a002986 */ /* 0x000fe2000c10153c */
[----:B--2---:R-:W-:-:S05]  /*44a20*/  ISETP.LT.AND P2, PT, R120, R30, !P1 ;  /* 0x0000001e7800720c */ /* 0x004fca0004f41270 */
[----:B------:R-:W2:Y:S01]  /*44a30*/  LDC R0, c[0x0][0x248] ;  /* 0x00009200ff007b82 */ /* 0x000ea20000000800 */
[----:B------:R1:W-:Y:S01]  /*44a40*/  @P6 STG.E.U16 desc[UR60][R28.64], R76 ;  /* 0x0000004c1c006986 */ /* 0x0003e2000c10153c */
[----:B------:R-:W-:-:S06]  /*44a50*/  ISETP.LT.AND P6, PT, R127, R34, !P1 ;  /* 0x000000227f00720c */ /* 0x000fcc0004fc1270 */
[----:B------:R-:W2:Y:S01]  /*44a60*/  LDC R30, c[0x0][0x228] ;  /* 0x00008a00ff1e7b82 */ /* 0x000ea20000000800 */
[----:B----4-:R-:W-:Y:S01]  /*44a70*/  IMAD.WIDE R24, R31, 0x2, R14 ;  /* 0x000000021f187825 */ /* 0x010fe200078e020e */
[----:B-1----:R-:W-:-:S03]  /*44a80*/  PRMT R29, R76, 0x7632, R29 ;  /* 0x000076324c1d7816 */ /* 0x002fc6000000001d */
[----:B------:R-:W-:-:S03]  /*44a90*/  VIADD R35, R13, 0x22 ;  /* 0x000000220d237836 */ /* 0x000fc60000000000 */
[----:B------:R-:W1:Y:S01]  /*44aa0*/  LDC R34, c[0x0][0x228] ;  /* 0x00008a00ff227b82 */ /* 0x000e620000000800 */
[----:B------:R-:W-:Y:S01]  /*44ab0*/  ISETP.LT.AND P1, PT, R252, R32, !P1 ;  /* 0x00000020fc00720c */ /* 0x000fe20004f21270 */
[----:B------:R-:W-:Y:S01]  /*44ac0*/  IMAD.WIDE R26, R31, 0x2, R248 ;  /* 0x000000021f1a7825 */ /* 0x000fe200078e02f8 */
[----:B------:R4:W-:Y:S01]  /*44ad0*/  @P2 STG.E.U16 desc[UR60][R24.64], R29 ;  /* 0x0000001d18002986 */ /* 0x0009e2000c10153c */
[----:B---3--:R-:W-:-:S03]  /*44ae0*/  ISETP.GE.AND P2, PT, R35, R12, PT ;  /* 0x0000000c2300720c */ /* 0x008fc60003f46270 */
[----:B------:R-:W-:Y:S01]  /*44af0*/  @P6 STG.E.U16 desc[UR60][R26.64], R80 ;  /* 0x000000501a006986 */ /* 0x000fe2000c10153c */
[----:B------:R-:W3:Y:S01]  /*44b00*/  LDC R32, c[0x0][0x228] ;  /* 0x00008a00ff207b82 */ /* 0x000ee20000000800 */
[----:B0-----:R-:W-:-:S07]  /*44b10*/  ISETP.LT.AND P6, PT, R11, R33, !P2 ;  /* 0x000000210b00720c */ /* 0x001fce00057c1270 */
[----:B------:R-:W0:Y:S01]  /*44b20*/  LDC R12, c[0x0][0x22c] ;  /* 0x00008b00ff0c7b82 */ /* 0x000e220000000800 */
[----:B----4-:R-:W-:Y:S01]  /*44b30*/  PRMT R25, R80, 0x7632, R25 ;  /* 0x0000763250197816 */ /* 0x010fe20000000019 */
[----:B------:R-:W-:-:S04]  /*44b40*/  IMAD.WIDE R28, R31, 0x2, R250 ;  /* 0x000000021f1c7825 */ /* 0x000fc800078e02fa */
[----:B--2---:R-:W-:Y:S02]  /*44b50*/  IMAD.IADD R31, R31, 0x1, R0 ;  /* 0x000000011f1f7824 */ /* 0x004fe400078e0200 */
[----:B------:R-:W2:Y:S01]  /*44b60*/  LDC R33, c[0x0][0x228] ;  /* 0x00008a00ff217b82 */ /* 0x000ea20000000800 */
[----:B------:R4:W-:Y:S01]  /*44b70*/  @P1 STG.E.U16 desc[UR60][R28.64], R25 ;  /* 0x000000191c001986 */ /* 0x0009e2000c10153c */
[----:B------:R-:W-:-:S06]  /*44b80*/  ISETP.LT.AND P1, PT, R120, R30, !P2 ;  /* 0x0000001e7800720c */ /* 0x000fcc0005721270 */
[----:B------:R-:W2:Y:S01]  /*44b90*/  LDC R0, c[0x0][0x248] ;  /* 0x00009200ff007b82 */ /* 0x000ea20000000800 */
[----:B----4-:R-:W-:-:S07]  /*44ba0*/  IMAD.WIDE R24, R31, 0x2, R2 ;  /* 0x000000021f187825 */ /* 0x010fce00078e0202 */
[----:B------:R-:W4:Y:S01]  /*44bb0*/  LDC R30, c[0x0][0x228] ;  /* 0x00008a00ff1e7b82 */ /* 0x000f220000000800 */
[----:B------:R-:W-:Y:S01]  /*44bc0*/  @P6 STG.E.U16 desc[UR60][R24.64], R85 ;  /* 0x0000005518006986 */ /* 0x000fe2000c10153c */
[----:B-1----:R-:W-:Y:S01]  /*44bd0*/  ISETP.LT.AND P6, PT, R127, R34, !P2 ;  /* 0x000000227f00720c */ /* 0x002fe200057c1270 */
[----:B------:R-:W-:Y:S01]  /*44be0*/  IMAD.WIDE R26, R31, 0x2, R14 ;  /* 0x000000021f1a7825 */ /* 0x000fe200078e020e */
[----:B------:R-:W-:-:S04]  /*44bf0*/  PRMT R29, R85, 0x7632, R29 ;  /* 0x00007632551d7816 */ /* 0x000fc8000000001d */
[----:B------:R-:W1:Y:S01]  /*44c00*/  LDC R34, c[0x0][0x228] ;  /* 0x00008a00ff227b82 */ /* 0x000e620000000800 */
[----:B------:R-:W-:Y:S01]  /*44c10*/  VIADD R35, R13, 0x23 ;  /* 0x000000230d237836 */ /* 0x000fe20000000000 */
[----:B------:R0:W-:Y:S01]  /*44c20*/  @P1 STG.E.U16 desc[UR60][R26.64], R29 ;  /* 0x0000001d1a001986 */ /* 0x0001e2000c10153c */
[----:B---3--:R-:W-:-:S03]  /*44c30*/  ISETP.LT.AND P2, PT, R252, R32, !P2 ;  /* 0x00000020fc00720c */ /* 0x008fc60005741270 */
[----:B0-----:R-:W-:Y:S02]  /*44c40*/  ISETP.GE.AND P1, PT, R35, R12, PT ;  /* 0x0000000c2300720c */ /* 0x001fe40003f26270 */
[----:B------:R-:W0:Y:S01]  /*44c50*/  LDC R32, c[0x0][0x228] ;  /* 0x00008a00ff207b82 */ /* 0x000e220000000800 */
[----:B------:R-:W-:-:S07]  /*44c60*/  IMAD.WIDE R28, R31, 0x2, R248 ;  /* 0x000000021f1c7825 */ /* 0x000fce00078e02f8 */
[----:B------:R-:W3:Y:S01]  /*44c70*/  LDC R12, c[0x0][0x22c] ;  /* 0x00008b00ff0c7b82 */ /* 0x000ee20000000800 */
[----:B------:R-:W-:Y:S01]  /*44c80*/  @P6 STG.E.U16 desc[UR60][R28.64], R41 ;  /* 0x000000291c006986 */ /* 0x000fe2000c10153c */
[----:B--2---:R-:W-:Y:S01]  /*44c90*/  ISETP.LT.AND P6, PT, R11, R33, !P1 ;  /* 0x000000210b00720c */ /* 0x004fe20004fc1270 */
[----:B------:R-:W-:Y:S01]  /*44ca0*/  IMAD.WIDE R24, R31, 0x2, R250 ;  /* 0x000000021f187825 */ /* 0x000fe200078e02fa */
[----:B------:R-:W-:-:S04]  /*44cb0*/  PRMT R27, R41, 0x7632, R27 ;  /* 0x00007632291b7816 */ /* 0x000fc8000000001b */
[----:B------:R-:W2:Y:S01]  /*44cc0*/  LDC R33, c[0x0][0x228] ;  /* 0x00008a00ff217b82 */ /* 0x000ea20000000800 */
[----:B------:R-:W-:Y:S01]  /*44cd0*/  IMAD.IADD R31, R31, 0x1, R0 ;  /* 0x000000011f1f7824 */ /* 0x000fe200078e0200 */
[----:B------:R1:W-:Y:S01]  /*44ce0*/  @P2 STG.E.U16 desc[UR60][R24.64], R27 ;  /* 0x0000001b18002986 */ /* 0x0003e2000c10153c */
[----:B----4-:R-:W-:-:S05]  /*44cf0*/  ISETP.LT.AND P2, PT, R120, R30, !P1 ;  /* 0x0000001e7800720c */ /* 0x010fca0004f41270 */
[----:B------:R-:W4:Y:S01]  /*44d00*/  LDC R0, c[0x0][0x248] ;  /* 0x00009200ff007b82 */ /* 0x000f220000000800 */
[----:B-1----:R-:W-:-:S07]  /*44d10*/  IMAD.WIDE R26, R31, 0x2, R2 ;  /* 0x000000021f1a7825 */ /* 0x002fce00078e0202 */
[----:B------:R-:W1:Y:S01]  /*44d20*/  LDC R30, c[0x0][0x228] ;  /* 0x00008a00ff1e7b82 */ /* 0x000e620000000800 */
[----:B------:R-:W-:Y:S01]  /*44d30*/  PRMT R25, R77, 0x7632, R25 ;  /* 0x000076324d197816 */ /* 0x000fe20000000019 */
[----:B------:R-:W-:Y:S01]  /*44d40*/  @P6 STG.E.U16 desc[UR60][R26.64], R77 ;  /* 0x0000004d1a006986 */ /* 0x000fe2000c10153c */
[----:B------:R-:W-:Y:S01]  /*44d50*/  ISETP.LT.AND P6, PT, R127, R34, !P1 ;  /* 0x000000227f00720c */ /* 0x000fe20004fc1270 */
[----:B------:R-:W-:-:S04]  /*44d60*/  IMAD.WIDE R28, R31, 0x2, R14 ;  /* 0x000000021f1c7825 */ /* 0x000fc800078e020e */
[----:B------:R-:W1:Y:S01]  /*44d70*/  LDC R34, c[0x0][0x228] ;  /* 0x00008a00ff227b82 */ /* 0x000e620000000800 */
[----:B------:R-:W-:Y:S01]  /*44d80*/  VIADD R35, R13, 0x24 ;  /* 0x000000240d237836 */ /* 0x000fe20000000000 */
[----:B------:R2:W-:Y:S01]  /*44d90*/  @P2 STG.E.U16 desc[UR60][R28.64], R25 ;  /* 0x000000191c002986 */ /* 0x0005e2000c10153c */
[----:B0-----:R-:W-:-:S03]  /*44da0*/  ISETP.LT.AND P1, PT, R252, R32, !P1 ;  /* 0x00000020fc00720c */ /* 0x001fc60004f21270 */
[----:B---3--:R-:W-:Y:S02]  /*44db0*/  ISETP.GE.AND P2, PT, R35, R12, PT ;  /* 0x0000000c2300720c */ /* 0x008fe40003f46270 */
[----:B------:R-:W0:Y:S01]  /*44dc0*/  LDC R32, c[0x0][0x228] ;  /* 0x00008a00ff207b82 */ /* 0x000e220000000800 */
[----:B--2---:R-:W-:-:S07]  /*44dd0*/  IMAD.WIDE R24, R31, 0x2, R248 ;  /* 0x000000021f187825 */ /* 0x004fce00078e02f8 */
[----:B------:R-:W2:Y:S01]  /*44de0*/  LDC R12, c[0x0][0x22c] ;  /* 0x00008b00ff0c7b82 */ /* 0x000ea20000000800 */
[----:B------:R3:W-:Y:S01]  /*44df0*/  @P6 STG.E.U16 desc[UR60][R24.64], R81 ;  /* 0x0000005118006986 */ /* 0x0007e2000c10153c */
[----:B------:R-:W-:Y:S01]  /*44e00*/  ISETP.LT.AND P6, PT, R11, R33, !P2 ;  /* 0x000000210b00720c */ /* 0x000fe200057c1270 */
[----:B----4-:R-:W-:Y:S01]  /*44e10*/  IMAD.IADD R33, R31, 0x1, R0 ;  /* 0x000000011f217824 */ /* 0x010fe200078e0200 */
[----:B------:R-:W-:Y:S01]  /*44e20*/  PRMT R36, R81, 0x7632, R36 ;  /* 0x0000763251247816 */ /* 0x000fe20000000024 */
[----:B------:R-:W-:-:S03]  /*44e30*/  IMAD.WIDE R26, R31, 0x2, R250 ;  /* 0x000000021f1a7825 */ /* 0x000fc600078e02fa */
[----:B------:R-:W4:Y:S01]  /*44e40*/  LDC R0, c[0x0][0x248] ;  /* 0x00009200ff007b82 */ /* 0x000f220000000800 */
[----:B------:R-:W-:-:S07]  /*44e50*/  IMAD.WIDE R28, R33, 0x2, R2 ;  /* 0x00000002211c7825 */ /* 0x000fce00078e0202 */
[----:B------:R-:W4:Y:S01]  /*44e60*/  LDC R31, c[0x0][0x228] ;  /* 0x00008a00ff1f7b82 */ /* 0x000f220000000800 */
[----:B------:R0:W-:Y:S01]  /*44e70*/  @P1 STG.E.U16 desc[UR60][R26.64], R36 ;  /* 0x000000241a001986 */ /* 0x0001e2000c10153c */
[----:B-1----:R-:W-:-:S03]  /*44e80*/  ISETP.LT.AND P1, PT, R120, R30, !P2 ;  /* 0x0000001e7800720c */ /* 0x002fc60005721270 */
[----:B------:R1:W-:Y:S01]  /*44e90*/  @P6 STG.E.U16 desc[UR60][R28.64], R86 ;  /* 0x000000561c006986 */ /* 0x0003e2000c10153c */
[----:B------:R-:W-:Y:S02]  /*44ea0*/  ISETP.LT.AND P6, PT, R127, R34, !P2 ;  /* 0x000000227f00720c */ /* 0x000fe400057c1270 */
[----:B------:R-:W4:Y:S01]  /*44eb0*/  LDC R30, c[0x0][0x228] ;  /* 0x00008a00ff1e7b82 */ /* 0x000f220000000800 */
[----:B---3--:R-:W-:-:S04]  /*44ec0*/  IMAD.WIDE R24, R33, 0x2, R14 ;  /* 0x0000000221187825 */ /* 0x008fc800078e020e */
[----:B------:R-:W-:Y:S02]  /*44ed0*/  VIADD R35, R13, 0x25 ;  /* 0x000000250d237836 */ /* 0x000fe40000000000 */
[----:B0-----:R-:W-:Y:S01]  /*44ee0*/  IMAD.WIDE R26, R33, 0x2, R248 ;  /* 0x00000002211a7825 */ /* 0x001fe200078e02f8 */
[----:B------:R-:W0:Y:S01]  /*44ef0*/  LDC R34, c[0x0][0x228] ;  /* 0x00008a00ff227b82 */ /* 0x000e220000000800 */
[----:B-1----:R-:W-:Y:S02]  /*44f00*/  PRMT R29, R86, 0x7632, R29 ;  /* 0x00007632561d7816 */ /* 0x002fe4000000001d */
[----:B------:R-:W-:-:S03]  /*44f10*/  ISETP.LT.AND P2, PT, R252, R32, !P2 ;  /* 0x00000020fc00720c */ /* 0x000fc60005741270 */
[----:B------:R1:W-:Y:S01]  /*44f20*/  @P1 STG.E.U16 desc[UR60][R24.64], R29 ;  /* 0x0000001d18001986 */ /* 0x0003e2000c10153c */
[----:B--2---:R-:W-:Y:S01]  /*44f30*/  ISETP.GE.AND P1, PT, R35, R12, PT ;  /* 0x0000000c2300720c */ /* 0x004fe20003f26270 */
[----:B------:R-:W2:Y:S02]  /*44f40*/  LDC R32, c[0x0][0x228] ;  /* 0x00008a00ff207b82 */ /* 0x000ea40000000800 */
[----:B------:R-:W-:Y:S01]  /*44f50*/  @P6 STG.E.U16 desc[UR60][R26.64], R42 ;  /* 0x0000002a1a006986 */ /* 0x000fe2000c10153c */
[----:B----4-:R-:W-:-:S05]  /*44f60*/  ISETP.LT.AND P6, PT, R11, R31, !P1 ;  /* 0x0000001f0b00720c */ /* 0x010fca0004fc1270 */
[----:B------:R-:W3:Y:S01]  /*44f70*/  LDC R31, c[0x0][0x228] ;  /* 0x00008a00ff1f7b82 */ /* 0x000ee20000000800 */
[----:B-1----:R-:W-:Y:S01]  /*44f80*/  PRMT R25, R42, 0x7632, R25 ;  /* 0x000076322a197816 */ /* 0x002fe20000000019 */
[----:B------:R-:W-:-:S06]  /*44f90*/  IMAD.WIDE R28, R33, 0x2, R250 ;  /* 0x00000002211c7825 */ /* 0x000fcc00078e02fa */
[----:B------:R-:W1:Y:S01]  /*44fa0*/  LDC R12, c[0x0][0x22c] ;  /* 0x00008b00ff0c7b82 */ /* 0x000e620000000800 */
[----:B------:R-:W-:Y:S01]  /*44fb0*/  IMAD.IADD R33, R33, 0x1, R0 ;  /* 0x0000000121217824 */ /* 0x000fe200078e0200 */
[----:B------:R4:W-:Y:S01]  /*44fc0*/  @P2 STG.E.U16 desc[UR60][R28.64], R25 ;  /* 0x000000191c002986 */ /* 0x0009e2000c10153c */
[----:B------:R-:W-:-:S05]  /*44fd0*/  ISETP.LT.AND P2, PT, R120, R30, !P1 ;  /* 0x0000001e7800720c */ /* 0x000fca0004f41270 */
[----:B------:R-:W2:Y:S01]  /*44fe0*/  LDC R0, c[0x0][0x248] ;  /* 0x00009200ff007b82 */ /* 0x000ea20000000800 */
[----:B----4-:R-:W-:-:S07]  /*44ff0*/  IMAD.WIDE R24, R33, 0x2, R2 ;  /* 0x0000000221187825 */ /* 0x010fce00078e0202 */
[----:B------:R-:W4:Y:S01]  /*45000*/  LDC R30, c[0x0][0x228] ;  /* 0x00008a00ff1e7b82 */ /* 0x000f220000000800 */
[----:B------:R-:W-:Y:S01]  /*45010*/  @P6 STG.E.U16 desc[UR60][R24.64], R78 ;  /* 0x0000004e18006986 */ /* 0x000fe2000c10153c */
[----:B0-----:R-:W-:Y:S01]  /*45020*/  ISETP.LT.AND P6, PT, R127, R34, !P1 ;  /* 0x000000227f00720c */ /* 0x001fe20004fc1270 */
[----:B------:R-:W-:Y:S01]  /*45030*/  IMAD.WIDE R26, R33, 0x2, R14 ;  /* 0x00000002211a7825 */ /* 0x000fe200078e020e */
[----:B------:R-:W-:-:S04]  /*45040*/  PRMT R29, R78, 0x7632, R29 ;  /* 0x000076324e1d7816 */ /* 0x000fc8000000001d */
[----:B------:R-:W0:Y:S01]  /*45050*/  LDC R34, c[0x0][0x228] ;  /* 0x00008a00ff227b82 */ /* 0x000e220000000800 */
[----:B------:R-:W-:Y:S01]  /*45060*/  VIADD R35, R13, 0x26 ;  /* 0x000000260d237836 */ /* 0x000fe20000000000 */
[----:B---3--:R-:W-:Y:S01]  /*45070*/  ISETP.LT.AND P1, PT, R252, R31, !P1 ;  /* 0x0000001ffc00720c */ /* 0x008fe20004f21270 */
[----:B------:R3:W-:Y:S03]  /*45080*/  @P2 STG.E.U16 desc[UR60][R26.64], R29 ;  /* 0x0000001d1a002986 */ /* 0x0007e6000c10153c */
[----:B-1----:R-:W-:Y:S02]  /*45090*/  ISETP.GE.AND P2, PT, R35, R12, PT ;  /* 0x0000000c2300720c */ /* 0x002fe40003f46270 */
[----:B------:R-:W1:Y:S01]  /*450a0*/  LDC R31, c[0x0][0x228] ;  /* 0x00008a00ff1f7b82 */ /* 0x000e620000000800 */
[----:B---3--:R-:W-:-:S07]  /*450b0*/  IMAD.WIDE R28, R33, 0x2, R248 ;  /* 0x00000002211c7825 */ /* 0x008fce00078e02f8 */
[----:B------:R-:W3:Y:S01]  /*450c0*/  LDC R12, c[0x0][0x22c] ;  /* 0x00008b00ff0c7b82 */ /* 0x000ee20000000800 */
[----:B------:R-:W-:Y:S01]  /*450d0*/  PRMT R27, R82, 0x7632, R27 ;  /* 0x00007632521b7816 */ /* 0x000fe2000000001b */
[----:B------:R-:W-:Y:S01]  /*450e0*/  @P6 STG.E.U16 desc[UR60][R28.64], R82 ;  /* 0x000000521c006986 */ /* 0x000fe2000c10153c */
[----:B--2---:R-:W-:Y:S01]  /*450f0*/  ISETP.LT.AND P6, PT, R11, R32, !P2 ;  /* 0x000000200b00720c */ /* 0x004fe200057c1270 */
[----:B------:R-:W-:-:S04]  /*45100*/  IMAD.WIDE R24, R33, 0x2, R250 ;  /* 0x0000000221187825 */ /* 0x000fc800078e02fa */
[----:B------:R-:W2:Y:S01]  /*45110*/  LDC R32, c[0x0][0x228] ;  /* 0x00008a00ff207b82 */ /* 0x000ea20000000800 */
[----:B------:R-:W-:Y:S01]  /*45120*/  IMAD.IADD R33, R33, 0x1, R0 ;  /* 0x0000000121217824 */ /* 0x000fe200078e0200 */
[----:B------:R0:W-:Y:S01]  /*45130*/  @P1 STG.E.U16 desc[UR60][R24.64], R27 ;  /* 0x0000001b18001986 */ /* 0x0001e2000c10153c */
[----:B----4-:R-:W-:-:S05]  /*45140*/  ISETP.LT.AND P1, PT, R120, R30, !P2 ;  /* 0x0000001e7800720c */ /* 0x010fca0005721270 */
[----:B------:R-:W4:Y:S01]  /*45150*/  LDC R0, c[0x0][0x248] ;  /* 0x00009200ff007b82 */ /* 0x000f220000000800 */
        /* <DEDUP_REMOVED lines=9> */
[----:B-1----:R-:W-:-:S03]  /*451f0*/  ISETP.LT.AND P2, PT, R252, R31, !P2 ;  /* 0x0000001ffc00720c */ /* 0x002fc60005741270 */
[----:B---3--:R-:W-:Y:S02]  /*45200*/  ISETP.GE.AND P1, PT, R35, R12, PT ;  /* 0x0000000c2300720c */ /* 0x008fe40003f26270 */
[----:B------:R-:W1:Y:S01]  /*45210*/  LDC R31, c[0x0][0x228] ;  /* 0x00008a00ff1f7b82 */ /* 0x000e620000000800 */
[----:B------:R-:W-:-:S07]  /*45220*/  IMAD.WIDE R24, R33, 0x2, R248 ;  /* 0x0000000221187825 */ /* 0x000fce00078e02f8 */
[----:B------:R-:W3:Y:S01]  /*45230*/  LDC R12, c[0x0][0x22c] ;  /* 0x00008b00ff0c7b82 */ /* 0x000ee20000000800 */
[----:B------:R-:W-:Y:S01]  /*45240*/  PRMT R29, R43, 0x7632, R29 ;  /* 0x000076322b1d7816 */ /* 0x000fe2000000001d */
[----:B------:R-:W-:Y:S01]  /*45250*/  @P6 STG.E.U16 desc[UR60][R24.64], R43 ;  /* 0x0000002b18006986 */ /* 0x000fe2000c10153c */
[----:B--2---:R-:W-:Y:S01]  /*45260*/  ISETP.LT.AND P6, PT, R11, R32, !P1 ;  /* 0x000000200b00720c */ /* 0x004fe20004fc1270 */
[----:B------:R-:W-:-:S04]  /*45270*/  IMAD.WIDE R26, R33, 0x2, R250 ;  /* 0x00000002211a7825 */ /* 0x000fc800078e02fa */
[----:B------:R-:W2:Y:S01]  /*45280*/  LDC R32, c[0x0][0x228] ;  /* 0x00008a00ff207b82 */ /* 0x000ea20000000800 */
[----:B----4-:R-:W-:Y:S01]  /*45290*/  IMAD.IADD R33, R33, 0x1, R0 ;  /* 0x0000000121217824 */ /* 0x010fe200078e0200 */
[----:B------:R4:W-:Y:S01]  /*452a0*/  @P2 STG.E.U16 desc[UR60][R26.64], R29 ;  /* 0x0000001d1a002986 */ /* 0x0009e2000c10153c */
[----:B0-----:R-:W-:-:S05]  /*452b0*/  ISETP.LT.AND P2, PT, R120, R30, !P1 ;  /* 0x0000001e7800720c */ /* 0x001fca0004f41270 */
[----:B------:R-:W0:Y:S01]  /*452c0*/  LDC R0, c[0x0][0x248] ;  /* 0x00009200ff007b82 */ /* 0x000e220000000800 */
[----:B----4-:R-:W-:-:S07]  /*452d0*/  IMAD.WIDE R28, R33, 0x2, R2 ;  /* 0x00000002211c7825 */ /* 0x010fce00078e0202 */
[----:B------:R-:W4:Y:S01]  /*452e0*/  LDC R30, c[0x0][0x228] ;  /* 0x00008a00ff1e7b82 */ /* 0x000f220000000800 */
[----:B------:R-:W-:Y:S01]  /*452f0*/  PRMT R27, R79, 0x7632, R27 ;  /* 0x000076324f1b7816 */ /* 0x000fe2000000001b */
[----:B------:R-:W-:Y:S01]  /*45300*/  @P6 STG.E.U16 desc[UR60][R28.64], R79 ;  /* 0x0000004f1c006986 */ /* 0x000fe2000c10153c */
[----:B------:R-:W-:Y:S01]  /*45310*/  ISETP.LT.AND P6, PT, R127, R34, !P1 ;  /* 0x000000227f00720c */ /* 0x000fe20004fc1270 */
[----:B------:R-:W-:-:S04]  /*45320*/  IMAD.WIDE R24, R33, 0x2, R14 ;  /* 0x0000000221187825 */ /* 0x000fc800078e020e */
[----:B------:R-:W4:Y:S01]  /*45330*/  LDC R34, c[0x0][0x228] ;  /* 0x00008a00ff227b82 */ /* 0x000f220000000800 */
[----:B------:R-:W-:Y:S01]  /*45340*/  VIADD R35, R13, 0x28 ;  /* 0x000000280d237836 */ /* 0x000fe20000000000 */
[----:B------:R2:W-:Y:S01]  /*45350*/  @P2 STG.E.U16 desc[UR60][R24.64], R27 ;  /* 0x0000001b18002986 */ /* 0x0005e2000c10153c */
[----:B-1----:R-:W-:-:S03]  /*45360*/  ISETP.LT.AND P1, PT, R252, R31, !P1 ;  /* 0x0000001ffc00720c */ /* 0x002fc60004f21270 */
[----:B---3--:R-:W-:Y:S02]  /*45370*/  ISETP.GE.AND P2, PT, R35, R12, PT ;  /* 0x0000000c2300720c */ /* 0x008fe40003f46270 */
[----:B------:R-:W1:Y:S01]  /*45380*/  LDC R31, c[0x0][0x228] ;  /* 0x00008a00ff1f7b82 */ /* 0x000e620000000800 */
[----:B--2---:R-:W-:-:S07]  /*45390*/  IMAD.WIDE R26, R33, 0x2, R248 ;  /* 0x00000002211a7825 */ /* 0x004fce00078e02f8 */
[----:B------:R-:W2:Y:S01]  /*453a0*/  LDC R12, c[0x0][0x22c] ;  /* 0x00008b00ff0c7b82 */ /* 0x000ea20000000800 */
[----:B------:R-:W-:Y:S01]  /*453b0*/  PRMT R25, R83, 0x7632, R25 ;  /* 0x0000763253197816 */ /* 0x000fe20000000019 */
[----:B------:R-:W-:Y:S01]  /*453c0*/  @P6 STG.E.U16 desc[UR60][R26.64], R83 ;  /* 0x000000531a006986 */ /* 0x000fe2000c10153c */
[----:B------:R-:W-:Y:S01]  /*453d0*/  ISETP.LT.AND P6, PT, R11, R32, !P2 ;  /* 0x000000200b00720c */ /* 0x000fe200057c1270 */
[----:B------:R-:W-:-:S04]  /*453e0*/  IMAD.WIDE R28, R33, 0x2, R250 ;  /* 0x00000002211c7825 */ /* 0x000fc800078e02fa */
[----:B------:R-:W3:Y:S01]  /*453f0*/  LDC R32, c[0x0][0x228] ;  /* 0x00008a00ff207b82 */ /* 0x000ee20000000800 */
[----:B0-----:R-:W-:Y:S01]  /*45400*/  IMAD.IADD R33, R33, 0x1, R0 ;  /* 0x0000000121217824 */ /* 0x001fe200078e0200 */
        /* <DEDUP_REMOVED lines=13> */
[----:B--2---:R-:W-:Y:S02]  /*454e0*/  ISETP.GE.AND P1, PT, R35, R12, PT ;  /* 0x0000000c2300720c */ /* 0x004fe40003f26270 */
[----:B------:R-:W1:Y:S01]  /*454f0*/  LDC R12, c[0x0][0x22c] ;  /* 0x00008b00ff0c7b82 */ /* 0x000e620000000800 */
[----:B---3--:R-:W-:-:S07]  /*45500*/  IMAD.WIDE R28, R33, 0x2, R248 ;  /* 0x00000002211c7825 */ /* 0x008fce00078e02f8 */
[----:B------:R-:W2:Y:S01]  /*45510*/  LDC R35, c[0x0][0x228] ;  /* 0x00008a00ff237b82 */ /* 0x000ea20000000800 */
[----:B------:R3:W-:Y:S01]  /*45520*/  @P6 STG.E.U16 desc[UR60][R28.64], R44 ;  /* 0x0000002c1c006986 */ /* 0x0007e2000c10153c */
[----:B------:R-:W-:Y:S01]  /*45530*/  ISETP.LT.AND P6, PT, R11, R32, !P1 ;  /* 0x000000200b00720c */ /* 0x000fe20004fc1270 */
[C---:B----4-:R-:W-:Y:S01]  /*45540*/  IMAD.IADD R31, R33.reuse, 0x1, R0 ;  /* 0x00000001211f7824 */ /* 0x050fe200078e0200 */
[----:B------:R-:W-:Y:S01]  /*45550*/  PRMT R36, R44, 0x7632, R36 ;  /* 0x000076322c247816 */ /* 0x000fe20000000024 */
[----:B------:R-:W-:-:S03]  /*45560*/  IMAD.WIDE R24, R33, 0x2, R250 ;  /* 0x0000000221187825 */ /* 0x000fc600078e02fa */
[----:B------:R-:W4:Y:S01]  /*45570*/  LDC R32, c[0x0][0x228] ;  /* 0x00008a00ff207b82 */ /* 0x000f220000000800 */
[----:B------:R-:W-:Y:S01]  /*45580*/  IMAD.WIDE R26, R31, 0x2, R2 ;  /* 0x000000021f1a7825 */ /* 0x000fe200078e0202 */
[----:B------:R-:W-:Y:S01]  /*45590*/  @P2 STG.E.U16 desc[UR60][R24.64], R36 ;  /* 0x0000002418002986 */ /* 0x000fe2000c10153c */
[----:B0-----:R-:W-:-:S05]  /*455a0*/  ISETP.LT.AND P2, PT, R120, R30, !P1 ;  /* 0x0000001e7800720c */ /* 0x001fca0004f41270 */
[----:B------:R-:W0:Y:S01]  /*455b0*/  LDC R0, c[0x0][0x248] ;  /* 0x00009200ff007b82 */ /* 0x000e220000000800 */
[----:B------:R1:W-:Y:S01]  /*455c0*/  @P6 STG.E.U16 desc[UR60][R26.64], R64 ;  /* 0x000000401a006986 */ /* 0x0003e2000c10153c */
[----:B------:R-:W-:Y:S01]  /*455d0*/  ISETP.LT.AND P6, PT, R127, R34, !P1 ;  /* 0x000000227f00720c */ /* 0x000fe20004fc1270 */
[----:B---3--:R-:W-:-:S05]  /*455e0*/  IMAD.WIDE R28, R31, 0x2, R14 ;  /* 0x000000021f1c7825 */ /* 0x008fca00078e020e */
[----:B------:R-:W3:Y:S01]  /*455f0*/  LDC R30, c[0x0][0x228] ;  /* 0x00008a00ff1e7b82 */ /* 0x000ee20000000800 */
[----:B------:R-:W-:Y:S01]  /*45600*/  VIADD R37, R13, 0x2a ;  /* 0x0000002a0d257836 */ /* 0x000fe20000000000 */
[----:B-1----:R-:W-:Y:S01]  /*45610*/  PRMT R27, R64, 0x7632, R27 ;  /* 0x00007632401b7816 */ /* 0x002fe2000000001b */
[----:B------:R-:W-:-:S05]  /*45620*/  IMAD.WIDE R24, R31, 0x2, R248 ;  /* 0x000000021f187825 */ /* 0x000fca00078e02f8 */
[----:B------:R-:W1:Y:S01]  /*45630*/  LDC R33, c[0x0][0x228] ;  /* 0x00008a00ff217b82 */ /* 0x000e620000000800 */
[----:B------:R4:W-:Y:S01]  /*45640*/  @P2 STG.E.U16 desc[UR60][R28.64], R27 ;  /* 0x0000001b1c002986 */ /* 0x0009e2000c10153c */
[----:B------:R-:W-:Y:S02]  /*45650*/  ISETP.GE.AND P2, PT, R37, R12, PT ;  /* 0x0000000c2500720c */ /* 0x000fe40003f46270 */
[----:B--2---:R-:W-:Y:S01]  /*45660*/  ISETP.LT.AND P1, PT, R252, R35, !P1 ;  /* 0x00000023fc00720c */ /* 0x004fe20004f21270 */
[----:B------:R2:W-:Y:S01]  /*45670*/  @P6 STG.E.U16 desc[UR60][R24.64], R68 ;  /* 0x0000004418006986 */ /* 0x0005e2000c10153c */
[----:B----4-:R-:W-:Y:S02]  /*45680*/  ISETP.LT.AND P6, PT, R11, R32, !P2 ;  /* 0x000000200b00720c */ /* 0x010fe400057c1270 */
[----:B------:R-:W4:Y:S08]  /*45690*/  LDC R12, c[0x0][0x22c] ;  /* 0x00008b00ff0c7b82 */ /* 0x000f300000000800 */
[----:B------:R-:W4:Y:S01]  /*456a0*/  LDC R32, c[0x0][0x228] ;  /* 0x00008a00ff207b82 */ /* 0x000f220000000800 */
[----:B------:R-:W-:Y:S01]  /*456b0*/  IMAD.WIDE R26, R31, 0x2, R250 ;  /* 0x000000021f1a7825 */ /* 0x000fe200078e02fa */
[----:B--2---:R-:W-:-:S03]  /*456c0*/  PRMT R25, R68, 0x7632, R25 ;  /* 0x0000763244197816 */ /* 0x004fc60000000019 */
[----:B0-----:R-:W-:-:S03]  /*456d0*/  IMAD.IADD R31, R31, 0x1, R0 ;  /* 0x000000011f1f7824 */ /* 0x001fc600078e0200 */
[----:B------:R-:W0:Y:S01]  /*456e0*/  LDC R34, c[0x0][0x228] ;  /* 0x00008a00ff227b82 */ /* 0x000e220000000800 */
[----:B------:R2:W-:Y:S01]  /*456f0*/  @P1 STG.E.U16 desc[UR60][R26.64], R25 ;  /* 0x000000191a001986 */ /* 0x0005e2000c10153c */
[----:B---3--:R-:W-:Y:S01]  /*45700*/  ISETP.LT.AND P1, PT, R120, R30, !P2 ;  /* 0x0000001e7800720c */ /* 0x008fe20005721270 */
[----:B------:R-:W-:-:S05]  /*45710*/  IMAD.WIDE R28, R31, 0x2, R2 ;  /* 0x000000021f1c7825 */ /* 0x000fca00078e0202 */
[----:B------:R-:W3:Y:S01]  /*45720*/  LDC R0, c[0x0][0x248] ;  /* 0x00009200ff007b82 */ /* 0x000ee20000000800 */
[----:B------:R4:W-:Y:S01]  /*45730*/  @P6 STG.E.U16 desc[UR60][R28.64], R73 ;  /* 0x000000491c006986 */ /* 0x0009e2000c10153c */
[----:B-1----:R-:W-:-:S06]  /*45740*/  ISETP.LT.AND P6, PT, R127, R33, !P2 ;  /* 0x000000217f00720c */ /* 0x002fcc00057c1270 */
[----:B------:R-:W1:Y:S01]  /*45750*/  LDC R30, c[0x0][0x228] ;  /* 0x00008a00ff1e7b82 */ /* 0x000e620000000800 */
[----:B--2---:R-:W-:Y:S01]  /*45760*/  PRMT R27, R73, 0x7632, R27 ;  /* 0x00007632491b7816 */ /* 0x004fe2000000001b */
[----:B------:R-:W-:Y:S01]  /*45770*/  IMAD.WIDE R24, R31, 0x2, R14 ;  /* 0x000000021f187825 */ /* 0x000fe200078e020e */
[----:B----4-:R-:W-:-:S03]  /*45780*/  ISETP.LT.AND P2, PT, R252, R32, !P2 ;  /* 0x00000020fc00720c */ /* 0x010fc60005741270 */
[----:B------:R-:W-:Y:S02]  /*45790*/  VIADD R35, R13, 0x2b ;  /* 0x0000002b0d237836 */ /* 0x000fe40000000000 */
[----:B------:R-:W2:Y:S01]  /*457a0*/  LDC R33, c[0x0][0x228] ;  /* 0x00008a00ff217b82 */ /* 0x000ea20000000800 */
[----:B------:R4:W-:Y:S02]  /*457b0*/  @P1 STG.E.U16 desc[UR60][R24.64], R27 ;  /* 0x0000001b18001986 */ /* 0x0009e4000c10153c */
[----:B------:R-:W-:Y:S02]  /*457c0*/  ISETP.GE.AND P1, PT, R35, R12, PT ;  /* 0x0000000c2300720c */ /* 0x000fe40003f26270 */
[----:B------:R-:W-:-:S03]  /*457d0*/  PRMT R29, R45, 0x7632, R29 ;  /* 0x000076322d1d7816 */ /* 0x000fc6000000001d */
[----:B------:R-:W2:Y:S01]  /*457e0*/  LDC R32, c[0x0][0x228] ;  /* 0x00008a00ff207b82 */ /* 0x000ea20000000800 */
[----:B----4-:R-:W-:-:S07]  /*457f0*/  IMAD.WIDE R26, R31, 0x2, R248 ;  /* 0x000000021f1a7825 */ /* 0x010fce00078e02f8 */
[----:B------:R-:W4:Y:S01]  /*45800*/  LDC R12, c[0x0][0x22c] ;  /* 0x00008b00ff0c7b82 */ /* 0x000f220000000800 */
[----:B------:R-:W-:Y:S01]  /*45810*/  @P6 STG.E.U16 desc[UR60][R26.64], R45 ;  /* 0x0000002d1a006986 */ /* 0x000fe2000c10153c */
[----:B0-----:R-:W-:Y:S01]  /*45820*/  ISETP.LT.AND P6, PT, R11, R34, !P1 ;  /* 0x000000220b00720c */ /* 0x001fe20004fc1270 */
[----:B------:R-:W-:-:S04]  /*45830*/  IMAD.WIDE R24, R31, 0x2, R250 ;  /* 0x000000021f187825 */ /* 0x000fc800078e02fa */
[----:B---3--:R-:W-:Y:S01]  /*45840*/  IMAD.IADD R31, R31, 0x1, R0 ;  /* 0x000000011f1f7824 */ /* 0x008fe200078e0200 */
[----:B------:R-:W0:Y:S01]  /*45850*/  LDC R34, c[0x0][0x228] ;  /* 0x00008a00ff227b82 */ /* 0x000e220000000800 */
[----:B------:R3:W-:Y:S01]  /*45860*/  @P2 STG.E.U16 desc[UR60][R24.64], R29 ;  /* 0x0000001d18002986 */ /* 0x0007e2000c10153c */
[----:B-1----:R-:W-:-:S06]  /*45870*/  ISETP.LT.AND P2, PT, R120, R30, !P1 ;  /* 0x0000001e7800720c */ /* 0x002fcc0004f41270 */
[----:B------:R-:W1:Y:S01]  /*45880*/  LDC R0, c[0x0][0x248] ;  /* 0x00009200ff007b82 */ /* 0x000e620000000800 */
[----:B---3--:R-:W-:Y:S01]  /*45890*/  IMAD.WIDE R28, R31, 0x2, R2 ;  /* 0x000000021f1c7825 */ /* 0x008fe200078e0202 */
[----:B------:R-:W-:-:S06]  /*458a0*/  PRMT R25, R65, 0x7632, R25 ;  /* 0x0000763241197816 */ /* 0x000fcc0000000019 */
[----:B------:R-:W3:Y:S01]  /*458b0*/  LDC R30, c[0x0][0x228] ;  /* 0x00008a00ff1e7b82 */ /* 0x000ee20000000800 */
[----:B------:R-:W-:Y:S01]  /*458c0*/  @P6 STG.E.U16 desc[UR60][R28.64], R65 ;  /* 0x000000411c006986 */ /* 0x000fe2000c10153c */
[----:B--2---:R-:W-:Y:S01]  /*458d0*/  ISETP.LT.AND P6, PT, R127, R33, !P1 ;  /* 0x000000217f00720c */ /* 0x004fe20004fc1270 */
[----:B------:R-:W-:-:S05]  /*458e0*/  IMAD.WIDE R26, R31, 0x2, R14 ;  /* 0x000000021f1a7825 */ /* 0x000fca00078e020e */
[----:B------:R-:W2:Y:S01]  /*458f0*/  LDC R35, c[0x0][0x228] ;  /* 0x00008a00ff237b82 */ /* 0x000ea20000000800 */
[----:B------:R-:W-:Y:S01]  /*45900*/  VIADD R33, R13, 0x2c ;  /* 0x0000002c0d217836 */ /* 0x000fe20000000000 */
[----:B------:R4:W-:Y:S01]  /*45910*/  @P2 STG.E.U16 desc[UR60][R26.64], R25 ;  /* 0x000000191a002986 */ /* 0x0009e2000c10153c */
[----:B------:R-:W-:-:S03]  /*45920*/  ISETP.LT.AND P1, PT, R252, R32, !P1 ;  /* 0x00000020fc00720c */ /* 0x000fc60004f21270 */
[----:B----4-:R-:W-:Y:S02]  /*45930*/  ISETP.GE.AND P2, PT, R33, R12, PT ;  /* 0x0000000c2100720c */ /* 0x010fe40003f46270 */
[----:B------:R-:W4:Y:S01]  /*45940*/  LDC R12, c[0x0][0x22c] ;  /* 0x00008b00ff0c7b82 */ /* 0x000f220000000800 */
[----:B------:R-:W-:-:S07]  /*45950*/  IMAD.WIDE R24, R31, 0x2, R248 ;  /* 0x000000021f187825 */ /* 0x000fce00078e02f8 */
[----:B------:R-:W4:Y:S01]  /*45960*/  LDC R32, c[0x0][0x228] ;  /* 0x00008a00ff207b82 */ /* 0x000f220000000800 */
[----:B------:R2:W-:Y:S01]  /*45970*/  @P6 STG.E.U16 desc[UR60][R24.64], R69 ;  /* 0x0000004518006986 */ /* 0x0005e2000c10153c */
[----:B0-----:R-:W-:Y:S01]  /*45980*/  ISETP.LT.AND P6, PT, R11, R34, !P2 ;  /* 0x000000220b00720c */ /* 0x001fe200057c1270 */
[----:B-1----:R-:W-:Y:S01]  /*45990*/  IMAD.IADD R33, R31, 0x1, R0 ;  /* 0x000000011f217824 */ /* 0x002fe200078e0200 */
[----:B------:R-:W-:Y:S01]  /*459a0*/  PRMT R36, R69, 0x7632, R36 ;  /* 0x0000763245247816 */ /* 0x000fe20000000024 */
[----:B------:R-:W-:-:S03]  /*459b0*/  IMAD.WIDE R28, R31, 0x2, R250 ;  /* 0x000000021f1c7825 */ /* 0x000fc600078e02fa */
[----:B------:R-:W0:Y:S01]  /*459c0*/  LDC R0, c[0x0][0x248] ;  /* 0x00009200ff007b82 */ /* 0x000e220000000800 */
[----:B------:R-:W-:-:S07]  /*459d0*/  IMAD.WIDE R26, R33, 0x2, R2 ;  /* 0x00000002211a7825 */ /* 0x000fce00078e0202 */
[----:B------:R-:W1:Y:S01]  /*459e0*/  LDC R31, c[0x0][0x228] ;  /* 0x00008a00ff1f7b82 */ /* 0x000e620000000800 */
[----:B------:R-:W-:Y:S01]  /*459f0*/  @P1 STG.E.U16 desc[UR60][R28.64], R36 ;  /* 0x000000241c001986 */ /* 0x000fe2000c10153c */
[----:B---3--:R-:W-:-:S03]  /*45a00*/  ISETP.LT.AND P1, PT, R120, R30, !P2 ;  /* 0x0000001e7800720c */ /* 0x008fc60005721270 */
[----:B------:R3:W-:Y:S01]  /*45a10*/  @P6 STG.E.U16 desc[UR60][R26.64], R74 ;  /* 0x0000004a1a006986 */ /* 0x0007e2000c10153c */
[----:B--2---:R-:W-:Y:S02]  /*45a20*/  ISETP.LT.AND P6, PT, R127, R35, !P2 ;  /* 0x000000237f00720c */ /* 0x004fe400057c1270 */
[----:B------:R-:W2:Y:S01]  /*45a30*/  LDC R30, c[0x0][0x228] ;  /* 0x00008a00ff1e7b82 */ /* 0x000ea20000000800 */
[----:B------:R-:W-:-:S04]  /*45a40*/  IMAD.WIDE R24, R33, 0x2, R14 ;  /* 0x0000000221187825 */ /* 0x000fc800078e020e */
[----:B------:R-:W-:-:S03]  /*45a50*/  VIADD R35, R13, 0x2d ;  /* 0x0000002d0d237836 */ /* 0x000fc60000000000 */
[----:B------:R-:W2:Y:S01]  /*45a60*/  LDC R34, c[0x0][0x228] ;  /* 0x00008a00ff227b82 */ /* 0x000ea20000000800 */
[----:B---3--:R-:W-:Y:S01]  /*45a70*/  PRMT R27, R74, 0x7632, R27 ;  /* 0x000076324a1b7816 */ /* 0x008fe2000000001b */
[----:B------:R-:W-:Y:S01]  /*45a80*/  IMAD.WIDE R28, R33, 0x2, R248 ;  /* 0x00000002211c7825 */ /* 0x000fe200078e02f8 */
[----:B----4-:R-:W-:-:S03]  /*45a90*/  ISETP.LT.AND P2, PT, R252, R32, !P2 ;  /* 0x00000020fc00720c */ /* 0x010fc60005741270 */
[----:B------:R3:W-:Y:S01]  /*45aa0*/  @P1 STG.E.U16 desc[UR60][R24.64], R27 ;  /* 0x0000001b18001986 */ /* 0x0007e2000c10153c */
[----:B------:R-:W-:Y:S01]  /*45ab0*/  ISETP.GE.AND P1, PT, R35, R12, PT ;  /* 0x0000000c2300720c */ /* 0x000fe20003f26270 */
[----:B------:R-:W4:Y:S02]  /*45ac0*/  LDC R32, c[0x0][0x228] ;  /* 0x00008a00ff207b82 */ /* 0x000f240000000800 */
[----:B------:R-:W-:Y:S01]  /*45ad0*/  @P6 STG.E.U16 desc[UR60][R28.64], R46 ;  /* 0x0000002e1c006986 */ /* 0x000fe2000c10153c */
[----:B-1----:R-:W-:-:S05]  /*45ae0*/  ISETP.LT.AND P6, PT, R11, R31, !P1 ;  /* 0x0000001f0b00720c */ /* 0x002fca0004fc1270 */
[----:B------:R-:W1:Y:S01]  /*45af0*/  LDC R31, c[0x0][0x228] ;  /* 0x00008a00ff1f7b82 */ /* 0x000e620000000800 */
[----:B---3--:R-:W-:Y:S01]  /*45b00*/  PRMT R25, R46, 0x7632, R25 ;  /* 0x000076322e197816 */ /* 0x008fe20000000019 */
[----:B------:R-:W-:-:S06]  /*45b10*/  IMAD.WIDE R26, R33, 0x2, R250 ;  /* 0x00000002211a7825 */ /* 0x000fcc00078e02fa */
[----:B------:R-:W3:Y:S01]  /*45b20*/  LDC R12, c[0x0][0x22c] ;  /* 0x00008b00ff0c7b82 */ /* 0x000ee20000000800 */
[----:B0-----:R-:W-:Y:S01]  /*45b30*/  IMAD.IADD R33, R33, 0x1, R0 ;  /* 0x0000000121217824 */ /* 0x001fe200078e0200 */
[----:B------:R0:W-:Y:S01]  /*45b40*/  @P2 STG.E.U16 desc[UR60][R26.64], R25 ;  /* 0x000000191a002986 */ /* 0x0001e2000c10153c */
[----:B--2---:R-:W-:-:S05]  /*45b50*/  ISETP.LT.AND P2, PT, R120, R30, !P1 ;  /* 0x0000001e7800720c */ /* 0x004fca0004f41270 */
[----:B------:R-:W2:Y:S01]  /*45b60*/  LDC R0, c[0x0][0x248] ;  /* 0x00009200ff007b82 */ /* 0x000ea20000000800 */
[----:B0-----:R-:W-:-:S07]  /*45b70*/  IMAD.WIDE R24, R33, 0x2, R2 ;  /* 0x0000000221187825 */ /* 0x001fce00078e0202 */
[----:B------:R-:W0:Y:S01]  /*45b80*/  LDC R30, c[0x0][0x228] ;  /* 0x00008a00ff1e7b82 */ /* 0x000e220000000800 */
[----:B------:R-:W-:Y:S01]  /*45b90*/  @P6 STG.E.U16 desc[UR60][R24.64], R66 ;  /* 0x0000004218006986 */ /* 0x000fe2000c10153c */
[----:B------:R-:W-:Y:S01]  /*45ba0*/  ISETP.LT.AND P6, PT, R127, R34, !P1 ;  /* 0x000000227f00720c */ /* 0x000fe20004fc1270 */
[----:B------:R-:W-:Y:S01]  /*45bb0*/  IMAD.WIDE R28, R33, 0x2, R14 ;  /* 0x00000002211c7825 */ /* 0x000fe200078e020e */
[----:B------:R-:W-:-:S04]  /*45bc0*/  PRMT R27, R66, 0x7632, R27 ;  /* 0x00007632421b7816 */ /* 0x000fc8000000001b */
[----:B------:R-:W0:Y:S01]  /*45bd0*/  LDC R34, c[0x0][0x228] ;  /* 0x00008a00ff227b82 */ /* 0x000e220000000800 */
[----:B------:R-:W-:Y:S01]  /*45be0*/  VIADD R35, R13, 0x2e ;  /* 0x0000002e0d237836 */ /* 0x000fe20000000000 */
[----:B-1----:R-:W-:Y:S01]  /*45bf0*/  ISETP.LT.AND P1, PT, R252, R31, !P1 ;  /* 0x0000001ffc00720c */ /* 0x002fe20004f21270 */
[----:B------:R1:W-:Y:S03]  /*45c00*/  @P2 STG.E.U16 desc[UR60][R28.64], R27 ;  /* 0x0000001b1c002986 */ /* 0x0003e6000c10153c */
[----:B---3--:R-:W-:Y:S02]  /*45c10*/  ISETP.GE.AND P2, PT, R35, R12, PT ;  /* 0x0000000c2300720c */ /* 0x008fe40003f46270 */
[----:B------:R-:W3:Y:S01]  /*45c20*/  LDC R31, c[0x0][0x228] ;  /* 0x00008a00ff1f7b82 */ /* 0x000ee20000000800 */
[----:B-1----:R-:W-:-:S07]  /*45c30*/  IMAD.WIDE R26, R33, 0x2, R248 ;  /* 0x00000002211a7825 */ /* 0x002fce00078e02f8 */
[----:B------:R-:W1:Y:S01]  /*45c40*/  LDC R12, c[0x0][0x22c] ;  /* 0x00008b00ff0c7b82 */ /* 0x000e620000000800 */
[----:B------:R-:W-:Y:S01]  /*45c50*/  PRMT R29, R70, 0x7632, R29 ;  /* 0x00007632461d7816 */ /* 0x000fe2000000001d */
[----:B------:R-:W-:Y:S01]  /*45c60*/  @P6 STG.E.U16 desc[UR60][R26.64], R70 ;  /* 0x000000461a006986 */ /* 0x000fe2000c10153c */
[----:B----4-:R-:W-:Y:S01]  /*45c70*/  ISETP.LT.AND P6, PT, R11, R32, !P2 ;  /* 0x000000200b00720c */ /* 0x010fe200057c1270 */
        /* <DEDUP_REMOVED lines=18> */
[----:B------:R-:W-:-:S07]  /*45da0*/  IMAD.WIDE R24, R33, 0x2, R248 ;  /* 0x0000000221187825 */ /* 0x000fce00078e02f8 */
[----:B------:R-:W3:Y:S01]  /*45db0*/  LDC R12, c[0x0][0x22c] ;  /* 0x00008b00ff0c7b82 */ /* 0x000ee20000000800 */
[----:B------:R-:W-:Y:S01]  /*45dc0*/  PRMT R27, R47, 0x7632, R27 ;  /* 0x000076322f1b7816 */ /* 0x000fe2000000001b */
[----:B------:R-:W-:Y:S01]  /*45dd0*/  @P6 STG.E.U16 desc[UR60][R24.64], R47 ;  /* 0x0000002f18006986 */ /* 0x000fe2000c10153c */
[----:B----4-:R-:W-:Y:S01]  /*45de0*/  ISETP.LT.AND P6, PT, R11, R32, !P1 ;  /* 0x000000200b00720c */ /* 0x010fe20004fc1270 */
[----:B------:R-:W-:-:S04]  /*45df0*/  IMAD.WIDE R28, R33, 0x2, R250 ;  /* 0x00000002211c7825 */ /* 0x000fc800078e02fa */
[----:B------:R-:W4:Y:S01]  /*45e00*/  LDC R32, c[0x0][0x228] ;  /* 0x00008a00ff207b82 */ /* 0x000f220000000800 */
        /* <DEDUP_REMOVED lines=16> */
[----:B----4-:R-:W-:-:S07]  /*45f10*/  IMAD.WIDE R28, R33, 0x2, R248 ;  /* 0x00000002211c7825 */ /* 0x010fce00078e02f8 */
[----:B------:R-:W3:Y:S01]  /*45f20*/  LDC R12, c[0x0][0x22c] ;  /* 0x00008b00ff0c7b82 */ /* 0x000ee20000000800 */
        /* <DEDUP_REMOVED lines=18> */
[----:B-1----:R-:W-:-:S03]  /*46050*/  ISETP.LT.AND P2, PT, R252, R31, !P2 ;  /* 0x0000001ffc00720c */ /* 0x002fc60005741270 */
[----:B---3--:R-:W-:Y:S02]  /*46060*/  ISETP.GE.AND P1, PT, R35, R12, PT ;  /* 0x0000000c2300720c */ /* 0x008fe40003f26270 */
[----:B------:R-:W1:Y:S01]  /*46070*/  LDC R12, c[0x0][0x22c] ;  /* 0x00008b00ff0c7b82 */ /* 0x000e620000000800 */
[----:B----4-:R-:W-:Y:S01]  /*46080*/  IMAD.WIDE R26, R33, 0x2, R248 ;  /* 0x00000002211a7825 */ /* 0x010fe200078e02f8 */
[----:B------:R-:W-:-:S06]  /*46090*/  PRMT R36, R48, 0x7632, R36 ;  /* 0x0000763230247816 */ /* 0x000fcc0000000024 */
[----:B------:R-:W3:Y:S01]  /*460a0*/  LDC R35, c[0x0][0x228] ;  /* 0x00008a00ff237b82 */ /* 0x000ee20000000800 */
[----:B------:R4:W-:Y:S01]  /*460b0*/  @P6 STG.E.U16 desc[UR60][R26.64], R48 ;  /* 0x000000301a006986 */ /* 0x0009e2000c10153c */
[----:B------:R-:W-:Y:S01]  /*460c0*/  ISETP.LT.AND P6, PT, R11, R32, !P1 ;  /* 0x000000200b00720c */ /* 0x000fe20004fc1270 */
[C---:B0-----:R-:W-:Y:S02]  /*460d0*/  IMAD.IADD R31, R33.reuse, 0x1, R0 ;  /* 0x00000001211f7824 */ /* 0x041fe400078e0200 */
[----:B------:R-:W-:-:S03]  /*460e0*/  IMAD.WIDE R24, R33, 0x2, R250 ;  /* 0x0000000221187825 */ /* 0x000fc600078e02fa */
[----:B------:R-:W0:Y:S01]  /*460f0*/  LDC R32, c[0x0][0x228] ;  /* 0x00008a00ff207b82 */ /* 0x000e220000000800 */
[----:B------:R-:W-:Y:S01]  /*46100*/  IMAD.WIDE R28, R31, 0x2, R2 ;  /* 0x000000021f1c7825 */ /* 0x000fe200078e0202 */
[----:B------:R-:W-:Y:S01]  /*46110*/  @P2 STG.E.U16 desc[UR60][R24.64], R36 ;  /* 0x0000002418002986 */ /* 0x000fe2000c10153c */
[----:B--2---:R-:W-:-:S05]  /*46120*/  ISETP.LT.AND P2, PT, R120, R30, !P1 ;  /* 0x0000001e7800720c */ /* 0x004fca0004f41270 */
[----:B------:R-:W2:Y:S01]  /*46130*/  LDC R0, c[0x0][0x248] ;  /* 0x00009200ff007b82 */ /* 0x000ea20000000800 */
[----:B------:R1:W-:Y:S01]  /*46140*/  @P6 STG.E.U16 desc[UR60][R28.64], R52 ;  /* 0x000000341c006986 */ /* 0x0003e2000c10153c */
[----:B------:R-:W-:Y:S01]  /*46150*/  ISETP.LT.AND P6, PT, R127, R34, !P1 ;  /* 0x000000227f00720c */ /* 0x000fe20004fc1270 */
[----:B----4-:R-:W-:-:S05]  /*46160*/  IMAD.WIDE R26, R31, 0x2, R14 ;  /* 0x000000021f1a7825 */ /* 0x010fca00078e020e */
[----:B------:R-:W4:Y:S01]  /*46170*/  LDC R30, c[0x0][0x228] ;  /* 0x00008a00ff1e7b82 */ /* 0x000f220000000800 */
[----:B------:R-:W-:Y:S01]  /*46180*/  VIADD R37, R13, 0x32 ;  /* 0x000000320d257836 */ /* 0x000fe20000000000 */
[----:B-1----:R-:W-:Y:S01]  /*46190*/  PRMT R29, R52, 0x7632, R29 ;  /* 0x00007632341d7816 */ /* 0x002fe2000000001d */
[----:B------:R-:W-:-:S05]  /*461a0*/  IMAD.WIDE R24, R31, 0x2, R248 ;  /* 0x000000021f187825 */ /* 0x000fca00078e02f8 */
[----:B------:R-:W1:Y:S01]  /*461b0*/  LDC R33, c[0x0][0x228] ;  /* 0x00008a00ff217b82 */ /* 0x000e620000000800 */
[----:B------:R0:W-:Y:S01]  /*461c0*/  @P2 STG.E.U16 desc[UR60][R26.64], R29 ;  /* 0x0000001d1a002986 */ /* 0x0001e2000c10153c */
[----:B------:R-:W-:Y:S02]  /*461d0*/  ISETP.GE.AND P2, PT, R37, R12, PT ;  /* 0x0000000c2500720c */ /* 0x000fe40003f46270 */
[----:B---3--:R-:W-:Y:S01]  /*461e0*/  ISETP.LT.AND P1, PT, R252, R35, !P1 ;  /* 0x00000023fc00720c */ /* 0x008fe20004f21270 */
[----:B------:R3:W-:Y:S01]  /*461f0*/  @P6 STG.E.U16 desc[UR60][R24.64], R20 ;  /* 0x0000001418006986 */ /* 0x0007e2000c10153c */
[----:B0-----:R-:W-:Y:S02]  /*46200*/  ISETP.LT.AND P6, PT, R11, R32, !P2 ;  /* 0x000000200b00720c */ /* 0x001fe400057c1270 */
[----:B------:R-:W0:Y:S08]  /*46210*/  LDC R12, c[0x0][0x22c] ;  /* 0x00008b00ff0c7b82 */ /* 0x000e300000000800 */
[----:B------:R-:W0:Y:S01]  /*46220*/  LDC R32, c[0x0][0x228] ;  /* 0x00008a00ff207b82 */ /* 0x000e220000000800 */
[----:B------:R-:W-:Y:S01]  /*46230*/  IMAD.WIDE R28, R31, 0x2, R250 ;  /* 0x000000021f1c7825 */ /* 0x000fe200078e02fa */
[----:B---3--:R-:W-:-:S03]  /*46240*/  PRMT R25, R20, 0x7632, R25 ;  /* 0x0000763214197816 */ /* 0x008fc60000000019 */
[----:B--2---:R-:W-:-:S03]  /*46250*/  IMAD.IADD R31, R31, 0x1, R0 ;  /* 0x000000011f1f7824 */ /* 0x004fc600078e0200 */
[----:B------:R-:W2:Y:S01]  /*46260*/  LDC R34, c[0x0][0x228] ;  /* 0x00008a00ff227b82 */ /* 0x000ea20000000800 */
[----:B------:R-:W-:Y:S01]  /*46270*/  IMAD.WIDE R26, R31, 0x2, R2 ;  /* 0x000000021f1a7825 */ /* 0x000fe200078e0202 */
[----:B------:R3:W-:Y:S01]  /*46280*/  @P1 STG.E.U16 desc[UR60][R28.64], R25 ;  /* 0x000000191c001986 */ /* 0x0007e2000c10153c */
[----:B----4-:R-:W-:-:S05]  /*46290*/  ISETP.LT.AND P1, PT, R120, R30, !P2 ;  /* 0x0000001e7800720c */ /* 0x010fca0005721270 */
[----:B------:R-:W4:Y:S01]  /*462a0*/  LDC R0, c[0x0][0x248] ;  /* 0x00009200ff007b82 */ /* 0x000f220000000800 */
[----:B------:R3:W-:Y:S01]  /*462b0*/  @P6 STG.E.U16 desc[UR60][R26.64], R61 ;  /* 0x0000003d1a006986 */ /* 0x0007e2000c10153c */
[----:B-1----:R-:W-:-:S06]  /*462c0*/  ISETP.LT.AND P6, PT, R127, R33, !P2 ;  /* 0x000000217f00720c */ /* 0x002fcc00057c1270 */
[----:B------:R-:W1:Y:S01]  /*462d0*/  LDC R20, c[0x0][0x228] ;  /* 0x00008a00ff147b82 */ /* 0x000e620000000800 */
[----:B---3--:R-:W-:Y:S01]  /*462e0*/  IMAD.WIDE R24, R31, 0x2, R14 ;  /* 0x000000021f187825 */ /* 0x008fe200078e020e */
[----:B------:R-:W-:-:S03]  /*462f0*/  PRMT R27, R61, 0x7632, R27 ;  /* 0x000076323d1b7816 */ /* 0x000fc6000000001b */
[----:B------:R-:W-:-:S03]  /*46300*/  VIADD R33, R13, 0x33 ;  /* 0x000000330d217836 */ /* 0x000fc60000000000 */
[----:B------:R-:W3:Y:S01]  /*46310*/  LDC R30, c[0x0][0x228] ;  /* 0x00008a00ff1e7b82 */ /* 0x000ee20000000800 */
[----:B------:R-:W-:Y:S01]  /*46320*/  IMAD.WIDE R28, R31, 0x2, R248 ;  /* 0x000000021f1c7825 */ /* 0x000fe200078e02f8 */
[----:B0-----:R-:W-:Y:S01]  /*46330*/  ISETP.LT.AND P2, PT, R252, R32, !P2 ;  /* 0x00000020fc00720c */ /* 0x001fe20005741270 */
[----:B------:R0:W-:Y:S01]  /*46340*/  @P1 STG.E.U16 desc[UR60][R24.64], R27 ;  /* 0x0000001b18001986 */ /* 0x0001e2000c10153c */
[----:B------:R-:W-:-:S03]  /*46350*/  ISETP.GE.AND P1, PT, R33, R12, PT ;  /* 0x0000000c2100720c */ /* 0x000fc60003f26270 */
[----:B------:R4:W-:Y:S01]  /*46360*/  @P6 STG.E.U16 desc[UR60][R28.64], R49 ;  /* 0x000000311c006986 */ /* 0x0009e2000c10153c */
[----:B--2---:R-:W-:Y:S01]  /*46370*/  ISETP.LT.AND P6, PT, R11, R34, !P1 ;  /* 0x000000220b00720c */ /* 0x004fe20004fc1270 */
[----:B------:R-:W2:Y:S01]  /*46380*/  LDC R32, c[0x0][0x228] ;  /* 0x00008a00ff207b82 */ /* 0x000ea20000000800 */
[----:B0-----:R-:W-:-:S07]  /*46390*/  IMAD.WIDE R24, R31, 0x2, R250 ;  /* 0x000000021f187825 */ /* 0x001fce00078e02fa */
[----:B------:R-:W0:Y:S01]  /*463a0*/  LDC R12, c[0x0][0x22c] ;  /* 0x00008b00ff0c7b82 */ /* 0x000e220000000800 */
[----:B----4-:R-:W-:Y:S01]  /*463b0*/  PRMT R29, R49, 0x7632, R29 ;  /* 0x00007632311d7816 */ /* 0x010fe2000000001d */
[----:B------:R-:W-:-:S06]  /*463c0*/  IMAD.IADD R31, R31, 0x1, R0 ;  /* 0x000000011f1f7824 */ /* 0x000fcc00078e0200 */
[----:B------:R-:W4:Y:S01]  /*463d0*/  LDC R33, c[0x0][0x228] ;  /* 0x00008a00ff217b82 */ /* 0x000f220000000800 */
[----:B------:R3:W-:Y:S01]  /*463e0*/  @P2 STG.E.U16 desc[UR60][R24.64], R29 ;  /* 0x0000001d18002986 */ /* 0x0007e2000c10153c */
[----:B------:R-:W-:Y:S01]  /*463f0*/  IMAD.WIDE R26, R31, 0x2, R2 ;  /* 0x000000021f1a7825 */ /* 0x000fe200078e0202 */
[----:B-1----:R-:W-:-:S05]  /*46400*/  ISETP.LT.AND P2, PT, R120, R20, !P1 ;  /* 0x000000147800720c */ /* 0x002fca0004f41270 */
[----:B------:R-:W1:Y:S01]  /*46410*/  LDC R0, c[0x0][0x248] ;  /* 0x00009200ff007b82 */ /* 0x000e620000000800 */
[----:B------:R-:W-:Y:S01]  /*46420*/  @P6 STG.E.U16 desc[UR60][R26.64], R53 ;  /* 0x000000351a006986 */ /* 0x000fe2000c10153c */
[----:B---3--:R-:W-:Y:S02]  /*46430*/  ISETP.LT.AND P6, PT, R127, R30, !P1 ;  /* 0x0000001e7f00720c */ /* 0x008fe40004fc1270 */
[----:B------:R-:W-:Y:S01]  /*46440*/  PRMT R25, R53, 0x7632, R25 ;  /* 0x0000763235197816 */ /* 0x000fe20000000019 */
[----:B------:R-:W-:-:S03]  /*46450*/  IMAD.WIDE R28, R31, 0x2, R14 ;  /* 0x000000021f1c7825 */ /* 0x000fc600078e020e */
[----:B------:R-:W3:Y:S01]  /*46460*/  LDC R20, c[0x0][0x228] ;  /* 0x00008a00ff147b82 */ /* 0x000ee20000000800 */
[----:B------:R-:W-:Y:S01]  /*46470*/  VIADD R35, R13, 0x34 ;  /* 0x000000340d237836 */ /* 0x000fe20000000000 */
[----:B------:R0:W-:Y:S06]  /*46480*/  @P2 STG.E.U16 desc[UR60][R28.64], R25 ;  /* 0x000000191c002986 */ /* 0x0001ec000c10153c */
[----:B------:R-:W3:Y:S01]  /*46490*/  LDC R30, c[0x0][0x228] ;  /* 0x00008a00ff1e7b82 */ /* 0x000ee20000000800 */
[----:B--2---:R-:W-:Y:S02]  /*464a0*/  ISETP.LT.AND P1, PT, R252, R32, !P1 ;  /* 0x00000020fc00720c */ /* 0x004fe40004f21270 */
[----:B0-----:R-:W-:Y:S01]  /*464b0*/  ISETP.GE.AND P2, PT, R35, R12, PT ;  /* 0x0000000c2300720c */ /* 0x001fe20003f46270 */
[----:B------:R-:W-:-:S04]  /*464c0*/  IMAD.WIDE R24, R31, 0x2, R248 ;  /* 0x000000021f187825 */ /* 0x000fc800078e02f8 */
[----:B------:R-:W0:Y:S01]  /*464d0*/  LDC R32, c[0x0][0x228] ;  /* 0x00008a00ff207b82 */ /* 0x000e220000000800 */
[----:B------:R2:W-:Y:S01]  /*464e0*/  @P6 STG.E.U16 desc[UR60][R24.64], R21 ;  /* 0x0000001518006986 */ /* 0x0005e2000c10153c */
[----:B----4-:R-:W-:-:S06]  /*464f0*/  ISETP.LT.AND P6, PT, R11, R33, !P2 ;  /* 0x000000210b00720c */ /* 0x010fcc00057c1270 */
[----:B------:R-:W4:Y:S01]  /*46500*/  LDC R12, c[0x0][0x22c] ;  /* 0x00008b00ff0c7b82 */ /* 0x000f220000000800 */
[----:B-1----:R-:W-:Y:S01]  /*46510*/  IMAD.IADD R33, R31, 0x1, R0 ;  /* 0x000000011f217824 */ /* 0x002fe200078e0200 */
[----:B------:R-:W-:Y:S01]  /*46520*/  PRMT R36, R21, 0x7632, R36 ;  /* 0x0000763215247816 */ /* 0x000fe20000000024 */
[----:B------:R-:W-:-:S05]  /*46530*/  IMAD.WIDE R26, R31, 0x2, R250 ;  /* 0x000000021f1a7825 */ /* 0x000fca00078e02fa */
[----:B------:R-:W1:Y:S01]  /*46540*/  LDC R31, c[0x0][0x228] ;  /* 0x00008a00ff1f7b82 */ /* 0x000e620000000800 */
[----:B------:R-:W-:Y:S01]  /*46550*/  IMAD.WIDE R28, R33, 0x2, R2 ;  /* 0x00000002211c7825 */ /* 0x000fe200078e0202 */
[----:B------:R2:W-:Y:S01]  /*46560*/  @P1 STG.E.U16 desc[UR60][R26.64], R36 ;  /* 0x000000241a001986 */ /* 0x0005e2000c10153c */
[----:B---3--:R-:W-:-:S05]  /*46570*/  ISETP.LT.AND P1, PT, R120, R20, !P2 ;  /* 0x000000147800720c */ /* 0x008fca0005721270 */
[----:B------:R-:W3:Y:S01]  /*46580*/  LDC R0, c[0x0][0x248] ;  /* 0x00009200ff007b82 */ /* 0x000ee20000000800 */
[----:B------:R1:W-:Y:S01]  /*46590*/  @P6 STG.E.U16 desc[UR60][R28.64], R62 ;  /* 0x0000003e1c006986 */ /* 0x0003e2000c10153c */
[----:B------:R-:W-:Y:S01]  /*465a0*/  ISETP.LT.AND P6, PT, R127, R30, !P2 ;  /* 0x0000001e7f00720c */ /* 0x000fe200057c1270 */
[----:B--2---:R-:W-:-:S05]  /*465b0*/  IMAD.WIDE R20, R33, 0x2, R14 ;  /* 0x0000000221147825 */ /* 0x004fca00078e020e */
[----:B------:R-:W2:Y:S01]  /*465c0*/  LDC R34, c[0x0][0x228] ;  /* 0x00008a00ff227b82 */ /* 0x000ea20000000800 */
[----:B------:R-:W-:Y:S01]  /*465d0*/  PRMT R27, R62, 0x7632, R27 ;  /* 0x000076323e1b7816 */ /* 0x000fe2000000001b */
[----:B------:R-:W-:Y:S01]  /*465e0*/  VIADD R35, R13, 0x35 ;  /* 0x000000350d237836 */ /* 0x000fe20000000000 */
[----:B0-----:R-:W-:Y:S01]  /*465f0*/  ISETP.LT.AND P2, PT, R252, R32, !P2 ;  /* 0x00000020fc00720c */ /* 0x001fe20005741270 */
[----:B------:R-:W-:-:S04]  /*46600*/  IMAD.WIDE R24, R33, 0x2, R248 ;  /* 0x0000000221187825 */ /* 0x000fc800078e02f8 */
[----:B------:R-:W0:Y:S01]  /*46610*/  LDC R30, c[0x0][0x228] ;  /* 0x00008a00ff1e7b82 */ /* 0x000e220000000800 */
[----:B------:R1:W-:Y:S01]  /*46620*/  @P1 STG.E.U16 desc[UR60][R20.64], R27 ;  /* 0x0000001b14001986 */ /* 0x0003e2000c10153c */
[----:B----4-:R-:W-:-:S03]  /*46630*/  ISETP.GE.AND P1, PT, R35, R12, PT ;  /* 0x0000000c2300720c */ /* 0x010fc60003f26270 */
[----:B------:R-:W-:Y:S01]  /*46640*/  @P6 STG.E.U16 desc[UR60][R24.64], R50 ;  /* 0x0000003218006986 */ /* 0x000fe2000c10153c */
[----:B-1----:R-:W-:Y:S02]  /*46650*/  ISETP.LT.AND P6, PT, R11, R31, !P1 ;  /* 0x0000001f0b00720c */ /* 0x002fe40004fc1270 */
[----:B------:R-:W1:Y:S01]  /*46660*/  LDC R28, c[0x0][0x228] ;  /* 0x00008a00ff1c7b82 */ /* 0x000e620000000800 */
[----:B------:R-:W-:Y:S01]  /*46670*/  PRMT R21, R50, 0x7632, R21 ;  /* 0x0000763232157816 */ /* 0x000fe20000000015 */
[----:B------:R-:W-:-:S06]  /*46680*/  IMAD.WIDE R26, R33, 0x2, R250 ;  /* 0x00000002211a7825 */ /* 0x000fcc00078e02fa */
[----:B------:R-:W4:Y:S01]  /*46690*/  LDC R12, c[0x0][0x22c] ;  /* 0x00008b00ff0c7b82 */ /* 0x000f220000000800 */
[----:B---3--:R-:W-:Y:S01]  /*466a0*/  IMAD.IADD R33, R33, 0x1, R0 ;  /* 0x0000000121217824 */ /* 0x008fe200078e0200 */
[----:B------:R3:W-:Y:S01]  /*466b0*/  @P2 STG.E.U16 desc[UR60][R26.64], R21 ;  /* 0x000000151a002986 */ /* 0x0007e2000c10153c */
[----:B--2---:R-:W-:-:S05]  /*466c0*/  ISETP.LT.AND P2, PT, R120, R34, !P1 ;  /* 0x000000227800720c */ /* 0x004fca0004f41270 */
[----:B------:R-:W2:Y:S01]  /*466d0*/  LDC R29, c[0x0][0x228] ;  /* 0x00008a00ff1d7b82 */ /* 0x000ea20000000800 */
[----:B---3--:R-:W-:-:S07]  /*466e0*/  IMAD.WIDE R20, R33, 0x2, R2 ;  /* 0x0000000221147825 */ /* 0x008fce00078e0202 */
[----:B------:R-:W3:Y:S01]  /*466f0*/  LDC R0, c[0x0][0x248] ;  /* 0x00009200ff007b82 */ /* 0x000ee20000000800 */
[----:B------:R4:W-:Y:S01]  /*46700*/  @P6 STG.E.U16 desc[UR60][R20.64], R54 ;  /* 0x0000003614006986 */ /* 0x0009e2000c10153c */
[----:B0-----:R-:W-:-:S06]  /*46710*/  ISETP.LT.AND P6, PT, R127, R30, !P1 ;  /* 0x0000001e7f00720c */ /* 0x001fcc0004fc1270 */
[----:B------:R-:W0:Y:S01]  /*46720*/  LDC R30, c[0x0][0x228] ;  /* 0x00008a00ff1e7b82 */ /* 0x000e220000000800 */
[----:B------:R-:W-:Y:S01]  /*46730*/  PRMT R27, R54, 0x7632, R27 ;  /* 0x00007632361b7816 */ /* 0x000fe2000000001b */
[----:B------:R-:W-:Y:S01]  /*46740*/  IMAD.WIDE R24, R33, 0x2, R14 ;  /* 0x0000000221187825 */ /* 0x000fe200078e020e */
[----:B-1----:R-:W-:-:S03]  /*46750*/  ISETP.LT.AND P1, PT, R252, R28, !P1 ;  /* 0x0000001cfc00720c */ /* 0x002fc60004f21270 */
[----:B------:R-:W-:Y:S02]  /*46760*/  VIADD R35, R13, 0x36 ;  /* 0x000000360d237836 */ /* 0x000fe40000000000 */
[----:B------:R-:W1:Y:S01]  /*46770*/  LDC R31, c[0x0][0x228] ;  /* 0x00008a00ff1f7b82 */ /* 0x000e620000000800 */
[----:B------:R2:W-:Y:S02]  /*46780*/  @P2 STG.E.U16 desc[UR60][R24.64], R27 ;  /* 0x0000001b18002986 */ /* 0x0005e4000c10153c */
[----:B----4-:R-:W-:Y:S01]  /*46790*/  ISETP.GE.AND P2, PT, R35, R12, PT ;  /* 0x0000000c2300720c */ /* 0x010fe20003f46270 */
[----:B------:R-:W-:-:S04]  /*467a0*/  IMAD.WIDE R20, R33, 0x2, R250 ;  /* 0x0000000221147825 */ /* 0x000fc800078e02fa */
[----:B------:R-:W4:Y:S01]  /*467b0*/  LDC R28, c[0x0][0x228] ;  /* 0x00008a00ff1c7b82 */ /* 0x000f220000000800 */
[----:B--2---:R-:W-:Y:S01]  /*467c0*/  IMAD.WIDE R26, R33, 0x2, R248 ;  /* 0x00000002211a7825 */ /* 0x004fe200078e02f8 */
[----:B------:R-:W-:-:S06]  /*467d0*/  PRMT R25, R22, 0x7632, R25 ;  /* 0x0000763216197816 */ /* 0x000fcc0000000019 */
[----:B------:R-:W2:Y:S01]  /*467e0*/  LDC R12, c[0x0][0x22c] ;  /* 0x00008b00ff0c7b82 */ /* 0x000ea20000000800 */
[----:B------:R-:W-:Y:S01]  /*467f0*/  @P6 STG.E.U16 desc[UR60][R26.64], R22 ;  /* 0x000000161a006986 */ /* 0x000fe2000c10153c */
[----:B------:R-:W-:Y:S01]  /*46800*/  ISETP.LT.AND P6, PT, R11, R29, !P2 ;  /* 0x0000001d0b00720c */ /* 0x000fe200057c1270 */
[----:B---3--:R-:W-:-:S05]  /*46810*/  IMAD.IADD R33, R33, 0x1, R0 ;  /* 0x0000000121217824 */ /* 0x008fca00078e0200 */
[----:B------:R-:W3:Y:S01]  /*46820*/  LDC R29, c[0x0][0x228] ;  /* 0x00008a00ff1d7b82 */ /* 0x000ee20000000800 */
[----:B------:R1:W-:Y:S01]  /*46830*/  @P1 STG.E.U16 desc[UR60][R20.64], R25 ;  /* 0x0000001914001986 */ /* 0x0003e2000c10153c */
[----:B0-----:R-:W-:-:S06]  /*46840*/  ISETP.LT.AND P1, PT, R120, R30, !P2 ;  /* 0x0000001e7800720c */ /* 0x001fcc0005721270 */
[----:B------:R-:W0:Y:S01]  /*46850*/  LDC R0, c[0x0][0x248] ;  /* 0x00009200ff007b82 */ /* 0x000e220000000800 */
[----:B-1----:R-:W-:-:S07]  /*46860*/  IMAD.WIDE R24, R33, 0x2, R2 ;  /* 0x0000000221187825 */ /* 0x002fce00078e0202 */
[----:B------:R-:W1:Y:S01]  /*46870*/  LDC R22, c[0x0][0x228] ;  /* 0x00008a00ff167b82 */ /* 0x000e620000000800 */
[----:B------:R-:W-:Y:S01]  /*46880*/  @P6 STG.E.U16 desc[UR60][R24.64], R63 ;  /* 0x0000003f18006986 */ /* 0x000fe2000c10153c */
[----:B------:R-:W-:Y:S01]  /*46890*/  ISETP.LT.AND P6, PT, R127, R31, !P2 ;  /* 0x0000001f7f00720c */ /* 0x000fe200057c1270 */
[----:B------:R-:W-:Y:S01]  /*468a0*/  IMAD.WIDE R26, R33, 0x2, R14 ;  /* 0x00000002211a7825 */ /* 0x000fe200078e020e */
[----:B------:R-:W-:-:S04]  /*468b0*/  PRMT R21, R63, 0x7632, R21 ;  /* 0x000076323f157816 */ /* 0x000fc80000000015 */
[----:B------:R-:W1:Y:S01]  /*468c0*/  LDC R30, c[0x0][0x228] ;  /* 0x00008a00ff1e7b82 */ /* 0x000e620000000800 */
[----:B------:R-:W-:Y:S01]  /*468d0*/  VIADD R31, R13, 0x37 ;  /* 0x000000370d1f7836 */ /* 0x000fe20000000000 */
[----:B------:R2:W-:Y:S01]  /*468e0*/  @P1 STG.E.U16 desc[UR60][R26.64], R21 ;  /* 0x000000151a001986 */ /* 0x0005e2000c10153c */
[----:B----4-:R-:W-:-:S03]  /*468f0*/  ISETP.LT.AND P2, PT, R252, R28, !P2 ;  /* 0x0000001cfc00720c */ /* 0x010fc60005741270 */
[----:B--2---:R-:W-:Y:S02]  /*46900*/  ISETP.GE.AND P1, PT, R31, R12, PT ;  /* 0x0000000c1f00720c */ /* 0x004fe40003f26270 */
[----:B------:R-:W2:Y:S01]  /*46910*/  LDC R28, c[0x0][0x228] ;  /* 0x00008a00ff1c7b82 */ /* 0x000ea20000000800 */
[----:B------:R-:W-:-:S07]  /*46920*/  IMAD.WIDE R20, R33, 0x2, R248 ;  /* 0x0000000221147825 */ /* 0x000fce00078e02f8 */
[----:B------:R-:W4:Y:S01]  /*46930*/  LDC R12, c[0x0][0x22c] ;  /* 0x00008b00ff0c7b82 */ /* 0x000f220000000800 */
[----:B------:R-:W-:Y:S01]  /*46940*/  @P6 STG.E.U16 desc[UR60][R20.64], R51 ;  /* 0x0000003314006986 */ /* 0x000fe2000c10153c */
[----:B---3--:R-:W-:Y:S01]  /*46950*/  ISETP.LT.AND P6, PT, R11, R29, !P1 ;  /* 0x0000001d0b00720c */ /* 0x008fe20004fc1270 */
[----:B------:R-:W-:Y:S01]  /*46960*/  IMAD.WIDE R24, R33, 0x2, R250 ;  /* 0x0000000221187825 */ /* 0x000fe200078e02fa */
[----:B------:R-:W-:-:S04]  /*46970*/  PRMT R27, R51, 0x7632, R27 ;  /* 0x00007632331b7816 */ /* 0x000fc8000000001b */
[----:B------:R-:W3:Y:S01]  /*46980*/  LDC R29, c[0x0][0x228] ;  /* 0x00008a00ff1d7b82 */ /* 0x000ee20000000800 */
[----:B0-----:R-:W-:Y:S01]  /*46990*/  IMAD.IADD R33, R33, 0x1, R0 ;  /* 0x0000000121217824 */ /* 0x001fe200078e0200 */
[----:B------:R0:W-:Y:S01]  /*469a0*/  @P2 STG.E.U16 desc[UR60][R24.64], R27 ;  /* 0x0000001b18002986 */ /* 0x0001e2000c10153c */
[----:B-1----:R-:W-:-:S05]  /*469b0*/  ISETP.LT.AND P2, PT, R120, R22, !P1 ;  /* 0x000000167800720c */ /* 0x002fca0004f41270 */
[----:B------:R-:W1:Y:S01]  /*469c0*/  LDC R0, c[0x0][0x248] ;  /* 0x00009200ff007b82 */ /* 0x000e620000000800 */
        /* <DEDUP_REMOVED lines=9> */
[----:B--2---:R-:W-:-:S03]  /*46a60*/  ISETP.LT.AND P1, PT, R252, R28, !P1 ;  /* 0x0000001cfc00720c */ /* 0x004fc60004f21270 */
[----:B----4-:R-:W-:Y:S02]  /*46a70*/  ISETP.GE.AND P2, PT, R31, R12, PT ;  /* 0x0000000c1f00720c */ /* 0x010fe40003f46270 */
[----:B------:R-:W2:Y:S01]  /*46a80*/  LDC R28, c[0x0][0x228] ;  /* 0x00008a00ff1c7b82 */ /* 0x000ea20000000800 */
[----:B---3--:R-:W-:-:S07]  /*46a90*/  IMAD.WIDE R24, R33, 0x2, R248 ;  /* 0x0000000221187825 */ /* 0x008fce00078e02f8 */
[----:B------:R-:W3:Y:S01]  /*46aa0*/  LDC R12, c[0x0][0x22c] ;  /* 0x00008b00ff0c7b82 */ /* 0x000ee20000000800 */
[----:B------:R-:W-:Y:S01]  /*46ab0*/  PRMT R21, R23, 0x7632, R21 ;  /* 0x0000763217157816 */ /* 0x000fe20000000015 */
[----:B------:R-:W-:Y:S01]  /*46ac0*/  @P6 STG.E.U16 desc[UR60][R24.64], R23 ;  /* 0x0000001718006986 */ /* 0x000fe2000c10153c */
[----:B------:R-:W-:Y:S01]  /*46ad0*/  ISETP.LT.AND P6, PT, R11, R29, !P2 ;  /* 0x0000001d0b00720c */ /* 0x000fe200057c1270 */
[----:B------:R-:W-:-:S04]  /*46ae0*/  IMAD.WIDE R26, R33, 0x2, R250 ;  /* 0x00000002211a7825 */ /* 0x000fc800078e02fa */
[----:B------:R-:W4:Y:S01]  /*46af0*/  LDC R29, c[0x0][0x228] ;  /* 0x00008a00ff1d7b82 */ /* 0x000f220000000800 */
[----:B-1----:R-:W-:Y:S01]  /*46b00*/  IMAD.IADD R33, R33, 0x1, R0 ;  /* 0x0000000121217824 */ /* 0x002fe200078e0200 */
[----:B------:R1:W-:Y:S01]  /*46b10*/  @P1 STG.E.U16 desc[UR60][R26.64], R21 ;  /* 0x000000151a001986 */ /* 0x0003e2000c10153c */
[----:B0-----:R-:W-:-:S05]  /*46b20*/  ISETP.LT.AND P1, PT, R120, R22, !P2 ;  /* 0x000000167800720c */ /* 0x001fca0005721270 */
[----:B------:R-:W0:Y:S01]  /*46b30*/  LDC R0, c[0x0][0x248] ;  /* 0x00009200ff007b82 */ /* 0x000e220000000800 */
[----:B-1----:R-:W-:Y:S01]  /*46b40*/  IMAD.WIDE R20, R33, 0x2, R2 ;  /* 0x0000000221147825 */ /* 0x002fe200078e0202 */
[----:B------:R-:W-:-:S06]  /*46b50*/  PRMT R25, R16, 0x7632, R25 ;  /* 0x0000763210197816 */ /* 0x000fcc0000000019 */
[----:B------:R-:W1:Y:S01]  /*46b60*/  LDC R31, c[0x0][0x228] ;  /* 0x00008a00ff1f7b82 */ /* 0x000e620000000800 */
[----:B------:R3:W-:Y:S01]  /*46b70*/  @P6 STG.E.U16 desc[UR60][R20.64], R16 ;  /* 0x0000001014006986 */ /* 0x0007e2000c10153c */
[----:B------:R-:W-:Y:S01]  /*46b80*/  ISETP.LT.AND P6, PT, R127, R30, !P2 ;  /* 0x0000001e7f00720c */ /* 0x000fe200057c1270 */
[----:B------:R-:W-:-:S05]  /*46b90*/  IMAD.WIDE R22, R33, 0x2, R14 ;  /* 0x0000000221167825 */ /* 0x000fca00078e020e */
[----:B------:R-:W1:Y:S01]  /*46ba0*/  LDC R30, c[0x0][0x228] ;  /* 0x00008a00ff1e7b82 */ /* 0x000e620000000800 */
[----:B------:R-:W-:Y:S01]  /*46bb0*/  VIADD R35, R13, 0x39 ;  /* 0x000000390d237836 */ /* 0x000fe20000000000 */
[----:B------:R4:W-:Y:S01]  /*46bc0*/  @P1 STG.E.U16 desc[UR60][R22.64], R25 ;  /* 0x0000001916001986 */ /* 0x0009e2000c10153c */
[----:B--2---:R-:W-:-:S03]  /*46bd0*/  ISETP.LT.AND P2, PT, R252, R28, !P2 ;  /* 0x0000001cfc00720c */ /* 0x004fc60005741270 */
[----:B---3--:R-:W-:Y:S02]  /*46be0*/  ISETP.GE.AND P1, PT, R35, R12, PT ;  /* 0x0000000c2300720c */ /* 0x008fe40003f26270 */
[----:B------:R-:W2:Y:S01]  /*46bf0*/  LDC R16, c[0x0][0x228] ;  /* 0x00008a00ff107b82 */ /* 0x000ea20000000800 */
        /* <DEDUP_REMOVED lines=10> */
[----:B-1----:R-:W-:-:S05]  /*46ca0*/  ISETP.LT.AND P2, PT, R120, R30, !P1 ;  /* 0x0000001e7800720c */ /* 0x002fca0004f41270 */
[----:B------:R-:W1:Y:S01]  /*46cb0*/  LDC R0, c[0x0][0x248] ;  /* 0x00009200ff007b82 */ /* 0x000e620000000800 */
[----:B------:R2:W-:Y:S01]  /*46cc0*/  @P6 STG.E.U16 desc[UR60][R22.64], R56 ;  /* 0x0000003816006986 */ /* 0x0005e2000c10153c */
[----:B------:R-:W-:-:S06]  /*46cd0*/  ISETP.LT.AND P6, PT, R127, R31, !P1 ;  /* 0x0000001f7f00720c */ /* 0x000fcc0004fc1270 */
[----:B------:R-:W1:Y:S01]  /*46ce0*/  LDC R28, c[0x0][0x228] ;  /* 0x00008a00ff1c7b82 */ /* 0x000e620000000800 */
[----:B----4-:R-:W-:Y:S01]  /*46cf0*/  IMAD.WIDE R24, R27, 0x2, R14 ;  /* 0x000000021b187825 */ /* 0x010fe200078e020e */
[----:B--2---:R-:W-:-:S03]  /*46d00*/  PRMT R23, R56, 0x7632, R23 ;  /* 0x0000763238177816 */ /* 0x004fc60000000017 */
[----:B------:R-:W-:-:S03]  /*46d10*/  VIADD R31, R13, 0x3a ;  /* 0x0000003a0d1f7836 */ /* 0x000fc60000000000 */
[----:B------:R-:W2:Y:S01]  /*46d20*/  LDC R29, c[0x0][0x228] ;  /* 0x00008a00ff1d7b82 */ /* 0x000ea20000000800 */
[----:B------:R-:W-:Y:S01]  /*46d30*/  ISETP.LT.AND P1, PT, R252, R16, !P1 ;  /* 0x00000010fc00720c */ /* 0x000fe20004f21270 */
[----:B------:R-:W-:Y:S01]  /*46d40*/  IMAD.WIDE R20, R27, 0x2, R248 ;  /* 0x000000021b147825 */ /* 0x000fe200078e02f8 */
[----:B------:R4:W-:Y:S01]  /*46d50*/  @P2 STG.E.U16 desc[UR60][R24.64], R23 ;  /* 0x0000001718002986 */ /* 0x0009e2000c10153c */
[----:B---3--:R-:W-:-:S03]  /*46d60*/  ISETP.GE.AND P2, PT, R31, R12, PT ;  /* 0x0000000c1f00720c */ /* 0x008fc60003f46270 */
[----:B------:R3:W-:Y:S01]  /*46d70*/  @P6 STG.E.U16 desc[UR60][R20.64], R244 ;  /* 0x000000f414006986 */ /* 0x0007e2000c10153c */
[----:B------:R-:W2:Y:S01]  /*46d80*/  LDC R12, c[0x0][0x228] ;  /* 0x00008a00ff0c7b82 */ /* 0x000ea20000000800 */
[----:B0-----:R-:W-:-:S07]  /*46d90*/  ISETP.LT.AND P6, PT, R11, R26, !P2 ;  /* 0x0000001a0b00720c */ /* 0x001fce00057c1270 */
[----:B------:R-:W0:Y:S01]  /*46da0*/  LDC R4, c[0x0][0x22c] ;  /* 0x00008b00ff047b82 */ /* 0x000e220000000800 */
[----:B----4-:R-:W-:Y:S01]  /*46db0*/  IMAD.WIDE R22, R27, 0x2, R250 ;  /* 0x000000021b167825 */ /* 0x010fe200078e02fa */
[----:B---3--:R-:W-:-:S03]  /*46dc0*/  PRMT R21, R244, 0x7632, R21 ;  /* 0x00007632f4157816 */ /* 0x008fc60000000015 */
[----:B-1----:R-:W-:-:S03]  /*46dd0*/  IMAD.IADD R27, R27, 0x1, R0 ;  /* 0x000000011b1b7824 */ /* 0x002fc600078e0200 */
[----:B------:R-:W1:Y:S01]  /*46de0*/  LDC R16, c[0x0][0x228] ;  /* 0x00008a00ff107b82 */ /* 0x000e620000000800 */
[----:B------:R3:W-:Y:S01]  /*46df0*/  @P1 STG.E.U16 desc[UR60][R22.64], R21 ;  /* 0x0000001516001986 */ /* 0x0007e2000c10153c */
[----:B------:R-:W-:Y:S01]  /*46e00*/  ISETP.LT.AND P1, PT, R120, R28, !P2 ;  /* 0x0000001c7800720c */ /* 0x000fe20005721270 */
[----:B------:R-:W-:-:S05]  /*46e10*/  IMAD.WIDE R24, R27, 0x2, R2 ;  /* 0x000000021b187825 */ /* 0x000fca00078e0202 */
[----:B------:R-:W4:Y:S01]  /*46e20*/  LDC R0, c[0x0][0x248] ;  /* 0x00009200ff007b82 */ /* 0x000f220000000800 */
[----:B------:R0:W-:Y:S01]  /*46e30*/  @P6 STG.E.U16 desc[UR60][R24.64], R17 ;  /* 0x0000001118006986 */ /* 0x0001e2000c10153c */
[----:B--2---:R-:W-:-:S06]  /*46e40*/  ISETP.LT.AND P6, PT, R127, R29, !P2 ;  /* 0x0000001d7f00720c */ /* 0x004fcc00057c1270 */
[----:B------:R-:W2:Y:S01]  /*46e50*/  LDC R26, c[0x0][0x228] ;  /* 0x00008a00ff1a7b82 */ /* 0x000ea20000000800 */
[----:B---3--:R-:W-:Y:S01]  /*46e60*/  PRMT R23, R17, 0x7632, R23 ;  /* 0x0000763211177816 */ /* 0x008fe20000000017 */
[----:B------:R-:W-:Y:S01]  /*46e70*/  IMAD.WIDE R20, R27, 0x2, R14 ;  /* 0x000000021b147825 */ /* 0x000fe200078e020e */
[----:B------:R-:W-:-:S03]  /*46e80*/  ISETP.LT.AND P2, PT, R252, R12, !P2 ;  /* 0x0000000cfc00720c */ /* 0x000fc60005741270 */
[----:B------:R-:W-:Y:S02]  /*46e90*/  VIADD R29, R13, 0x3b ;  /* 0x0000003b0d1d7836 */ /* 0x000fe40000000000 */
[----:B------:R-:W3:Y:S01]  /*46ea0*/  LDC R28, c[0x0][0x228] ;  /* 0x00008a00ff1c7b82 */ /* 0x000ee20000000800 */
[----:B------:R1:W-:Y:S02]  /*46eb0*/  @P1 STG.E.U16 desc[UR60][R20.64], R23 ;  /* 0x0000001714001986 */ /* 0x0003e4000c10153c */
[----:B0-----:R-:W-:-:S05]  /*46ec0*/  ISETP.GE.AND P1, PT, R29, R4, PT ;  /* 0x000000041d00720c */ /* 0x001fca0003f26270 */
[----:B------:R-:W0:Y:S01]  /*46ed0*/  LDC R24, c[0x0][0x228] ;  /* 0x00008a00ff187b82 */ /* 0x000e220000000800 */
[----:B-1----:R-:W-:Y:S01]  /*46ee0*/  IMAD.WIDE R22, R27, 0x2, R248 ;  /* 0x000000021b167825 */ /* 0x002fe200078e02f8 */
[----:B------:R-:W-:-:S06]  /*46ef0*/  PRMT R21, R5, 0x7632, R21 ;  /* 0x0000763205157816 */ /* 0x000fcc0000000015 */
[----:B------:R-:W1:Y:S01]  /*46f00*/  LDC R12, c[0x0][0x22c] ;  /* 0x00008b00ff0c7b82 */ /* 0x000e620000000800 */
[----:B------:R-:W-:Y:S01]  /*46f10*/  @P6 STG.E.U16 desc[UR60][R22.64], R5 ;  /* 0x0000000516006986 */ /* 0x000fe2000c10153c */
[----:B------:R-:W-:Y:S01]  /*46f20*/  ISETP.LT.AND P6, PT, R11, R16, !P1 ;  /* 0x000000100b00720c */ /* 0x000fe20004fc1270 */
[----:B------:R-:W-:-:S04]  /*46f30*/  IMAD.WIDE R16, R27, 0x2, R250 ;  /* 0x000000021b107825 */ /* 0x000fc800078e02fa */
[----:B----4-:R-:W-:Y:S01]  /*46f40*/  IMAD.IADD R27, R27, 0x1, R0 ;  /* 0x000000011b1b7824 */ /* 0x010fe200078e0200 */
[----:B------:R-:W4:Y:S01]  /*46f50*/  LDC R25, c[0x0][0x228] ;  /* 0x00008a00ff197b82 */ /* 0x000f220000000800 */
[----:B------:R3:W-:Y:S01]  /*46f60*/  @P2 STG.E.U16 desc[UR60][R16.64], R21 ;  /* 0x0000001510002986 */ /* 0x0007e2000c10153c */
[----:B--2---:R-:W-:-:S06]  /*46f70*/  ISETP.LT.AND P2, PT, R120, R26, !P1 ;  /* 0x0000001a7800720c */ /* 0x004fcc0004f41270 */
[----:B------:R-:W2:Y:S01]  /*46f80*/  LDC R0, c[0x0][0x248] ;  /* 0x00009200ff007b82 */ /* 0x000ea20000000800 */
[----:B---3--:R-:W-:Y:S01]  /*46f90*/  IMAD.WIDE R20, R27, 0x2, R2 ;  /* 0x000000021b147825 */ /* 0x008fe200078e0202 */
[----:B------:R-:W-:-:S06]  /*46fa0*/  PRMT R17, R57, 0x7632, R17 ;  /* 0x0000763239117816 */ /* 0x000fcc0000000011 */
[----:B------:R-:W3:Y:S01]  /*46fb0*/  LDC R22, c[0x0][0x228] ;  /* 0x00008a00ff167b82 */ /* 0x000ee20000000800 */
[----:B------:R-:W-:Y:S01]  /*46fc0*/  @P6 STG.E.U16 desc[UR60][R20.64], R57 ;  /* 0x0000003914006986 */ /* 0x000fe2000c10153c */
[----:B------:R-:W-:Y:S01]  /*46fd0*/  ISETP.LT.AND P6, PT, R127, R28, !P1 ;  /* 0x0000001c7f00720c */ /* 0x000fe20004fc1270 */
[----:B------:R-:W-:-:S05]  /*46fe0*/  IMAD.WIDE R4, R27, 0x2, R14 ;  /* 0x000000021b047825 */ /* 0x000fca00078e020e */
[----:B------:R-:W3:Y:S01]  /*46ff0*/  LDC R26, c[0x0][0x228] ;  /* 0x00008a00ff1a7b82 */ /* 0x000ee20000000800 */
[----:B------:R-:W-:Y:S01]  /*47000*/  VIADD R23, R13, 0x3c ;  /* 0x0000003c0d177836 */ /* 0x000fe20000000000 */
[----:B------:R4:W-:Y:S01]  /*47010*/  @P2 STG.E.U16 desc[UR60][R4.64], R17 ;  /* 0x0000001104002986 */ /* 0x0009e2000c10153c */
[----:B0-----:R-:W-:-:S03]  /*47020*/  ISETP.LT.AND P2, PT, R252, R24, !P1 ;  /* 0x00000018fc00720c */ /* 0x001fc60004f41270 */
[----:B-1----:R-:W-:Y:S02]  /*47030*/  ISETP.GE.AND P1, PT, R23, R12, PT ;  /* 0x0000000c1700720c */ /* 0x002fe40003f26270 */
[----:B------:R-:W0:Y:S01]  /*47040*/  LDC R24, c[0x0][0x228] ;  /* 0x00008a00ff187b82 */ /* 0x000e220000000800 */
[----:B----4-:R-:W-:-:S07]  /*47050*/  IMAD.WIDE R16, R27, 0x2, R248 ;  /* 0x000000021b107825 */ /* 0x010fce00078e02f8 */
[----:B------:R-:W1:Y:S01]  /*47060*/  LDC R12, c[0x0][0x22c] ;  /* 0x00008b00ff0c7b82 */ /* 0x000e620000000800 */
[----:B------:R4:W-:Y:S01]  /*47070*/  @P6 STG.E.U16 desc[UR60][R16.64], R245 ;  /* 0x000000f510006986 */ /* 0x0009e2000c10153c */
[----:B------:R-:W-:Y:S01]  /*47080*/  ISETP.LT.AND P6, PT, R11, R25, !P1 ;  /* 0x000000190b00720c */ /* 0x000fe20004fc1270 */
[----:B--2---:R-:W-:Y:S01]  /*47090*/  IMAD.IADD R23, R27, 0x1, R0 ;  /* 0x000000011b177824 */ /* 0x004fe200078e0200 */
[----:B------:R-:W-:Y:S01]  /*470a0*/  PRMT R28, R245, 0x7632, R28 ;  /* 0x00007632f51c7816 */ /* 0x000fe2000000001c */
[----:B------:R-:W-:-:S03]  /*470b0*/  IMAD.WIDE R20, R27, 0x2, R250 ;  /* 0x000000021b147825 */ /* 0x000fc600078e02fa */
[----:B------:R-:W2:Y:S01]  /*470c0*/  LDC R25, c[0x0][0x228] ;  /* 0x00008a00ff197b82 */ /* 0x000ea20000000800 */
[----:B------:R-:W-:Y:S01]  /*470d0*/  IMAD.WIDE R4, R23, 0x2, R2 ;  /* 0x0000000217047825 */ /* 0x000fe200078e0202 */
[----:B------:R-:W-:Y:S01]  /*470e0*/  @P2 STG.E.U16 desc[UR60][R20.64], R28 ;  /* 0x0000001c14002986 */ /* 0x000fe2000c10153c */
[----:B---3--:R-:W-:-:S05]  /*470f0*/  ISETP.LT.AND P2, PT, R120, R22, !P1 ;  /* 0x000000167800720c */ /* 0x008fca0004f41270 */
[----:B------:R-:W3:Y:S01]  /*47100*/  LDC R0, c[0x0][0x248] ;  /* 0x00009200ff007b82 */ /* 0x000ee20000000800 */
[----:B------:R0:W-:Y:S01]  /*47110*/  @P6 STG.E.U16 desc[UR60][R4.64], R18 ;  /* 0x0000001204006986 */ /* 0x0001e2000c10153c */
[----:B------:R-:W-:-:S06]  /*47120*/  ISETP.LT.AND P6, PT, R127, R26, !P1 ;  /* 0x0000001a7f00720c */ /* 0x000fcc0004fc1270 */
[----:B------:R-:W3:Y:S01]  /*47130*/  LDC R22, c[0x0][0x228] ;  /* 0x00008a00ff167b82 */ /* 0x000ee20000000800 */
[----:B----4-:R-:W-:Y:S01]  /*47140*/  IMAD.WIDE R16, R23, 0x2, R14 ;  /* 0x0000000217107825 */ /* 0x010fe200078e020e */
[----:B0-----:R-:W-:-:S03]  /*47150*/  PRMT R5, R18, 0x7632, R5 ;  /* 0x0000763212057816 */ /* 0x001fc60000000005 */
[----:B------:R-:W-:-:S03]  /*47160*/  VIADD R27, R13, 0x3d ;  /* 0x0000003d0d1b7836 */ /* 0x000fc60000000000 */
[----:B------:R-:W0:Y:S01]  /*47170*/  LDC R26, c[0x0][0x228] ;  /* 0x00008a00ff1a7b82 */ /* 0x000e220000000800 */
[----:B------:R-:W-:Y:S01]  /*47180*/  ISETP.LT.AND P1, PT, R252, R24, !P1 ;  /* 0x00000018fc00720c */ /* 0x000fe20004f21270 */
[----:B------:R-:W-:Y:S01]  /*47190*/  IMAD.WIDE R20, R23, 0x2, R248 ;  /* 0x0000000217147825 */ /* 0x000fe200078e02f8 */
[----:B------:R4:W-:Y:S01]  /*471a0*/  @P2 STG.E.U16 desc[UR60][R16.64], R5 ;  /* 0x0000000510002986 */ /* 0x0009e2000c10153c */
[----:B-1----:R-:W-:-:S03]  /*471b0*/  ISETP.GE.AND P2, PT, R27, R12, PT ;  /* 0x0000000c1b00720c */ /* 0x002fc60003f46270 */
[----:B------:R-:W-:Y:S01]  /*471c0*/  @P6 STG.E.U16 desc[UR60][R20.64], R6 ;  /* 0x0000000614006986 */ /* 0x000fe2000c10153c */
[----:B------:R-:W1:Y:S01]  /*471d0*/  LDC R18, c[0x0][0x228] ;  /* 0x00008a00ff127b82 */ /* 0x000e620000000800 */
[----:B--2---:R-:W-:-:S07]  /*471e0*/  ISETP.LT.AND P6, PT, R11, R25, !P2 ;  /* 0x000000190b00720c */ /* 0x004fce00057c1270 */
[----:B------:R-:W2:Y:S01]  /*471f0*/  LDC R12, c[0x0][0x22c] ;  /* 0x00008b00ff0c7b82 */ /* 0x000ea20000000800 */
[----:B----4-:R-:W-:Y:S01]  /*47200*/  PRMT R17, R6, 0x7632, R17 ;  /* 0x0000763206117816 */ /* 0x010fe20000000011 */
[----:B------:R-:W-:-:S04]  /*47210*/  IMAD.WIDE R4, R23, 0x2, R250 ;  /* 0x0000000217047825 */ /* 0x000fc800078e02fa */
[----:B---3--:R-:W-:Y:S02]  /*47220*/  IMAD.IADD R23, R23, 0x1, R0 ;  /* 0x0000000117177824 */ /* 0x008fe400078e0200 */
[----:B------:R-:W3:Y:S01]  /*47230*/  LDC R24, c[0x0][0x228] ;  /* 0x00008a00ff187b82 */ /* 0x000ee20000000800 */
[----:B------:R4:W-:Y:S01]  /*47240*/  @P1 STG.E.U16 desc[UR60][R4.64], R17 ;  /* 0x0000001104001986 */ /* 0x0009e2000c10153c */
[----:B------:R-:W-:-:S06]  /*47250*/  ISETP.LT.AND P1, PT, R120, R22, !P2 ;  /* 0x000000167800720c */ /* 0x000fcc0005721270 */
[----:B------:R-:W3:Y:S01]  /*47260*/  LDC R0, c[0x0][0x248] ;  /* 0x00009200ff007b82 */ /* 0x000ee20000000800 */
        /* <DEDUP_REMOVED lines=8> */
[----:B------:R2:W-:Y:S01]  /*472f0*/  @P1 STG.E.U16 desc[UR60][R20.64], R5 ;  /* 0x0000000514001986 */ /* 0x0005e2000c10153c */
[----:B-1----:R-:W-:-:S03]  /*47300*/  ISETP.LT.AND P2, PT, R252, R18, !P2 ;  /* 0x00000012fc00720c */ /* 0x002fc60005741270 */
[----:B--2---:R-:W-:Y:S02]  /*47310*/  ISETP.GE.AND P1, PT, R27, R12, PT ;  /* 0x0000000c1b00720c */ /* 0x004fe40003f26270 */
[----:B------:R-:W1:Y:S01]  /*47320*/  LDC R12, c[0x0][0x228] ;  /* 0x00008a00ff0c7b82 */ /* 0x000e620000000800 */
[----:B------:R-:W-:-:S07]  /*47330*/  IMAD.WIDE R4, R23, 0x2, R248 ;  /* 0x0000000217047825 */ /* 0x000fce00078e02f8 */
[----:B------:R-:W2:Y:S01]  /*47340*/  LDC R6, c[0x0][0x22c] ;  /* 0x00008b00ff067b82 */ /* 0x000ea20000000800 */
[----:B------:R-:W-:Y:S01]  /*47350*/  @P6 STG.E.U16 desc[UR60][R4.64], R246 ;  /* 0x000000f604006986 */ /* 0x000fe2000c10153c */
[----:B---3--:R-:W-:Y:S01]  /*47360*/  ISETP.LT.AND P6, PT, R11, R24, !P1 ;  /* 0x000000180b00720c */ /* 0x008fe20004fc1270 */
[----:B------:R-:W-:Y:S01]  /*47370*/  IMAD.WIDE R16, R23, 0x2, R250 ;  /* 0x0000000217107825 */ /* 0x000fe200078e02fa */
[----:B------:R-:W-:-:S04]  /*47380*/  PRMT R21, R246, 0x7632, R21 ;  /* 0x00007632f6157816 */ /* 0x000fc80000000015 */
[----:B------:R-:W3:Y:S01]  /*47390*/  LDC R18, c[0x0][0x228] ;  /* 0x00008a00ff127b82 */ /* 0x000ee20000000800 */
[----:B------:R-:W-:Y:S01]  /*473a0*/  IMAD.IADD R23, R23, 0x1, R0 ;  /* 0x0000000117177824 */ /* 0x000fe200078e0200 */
[----:B------:R0:W-:Y:S01]  /*473b0*/  @P2 STG.E.U16 desc[UR60][R16.64], R21 ;  /* 0x0000001510002986 */ /* 0x0001e2000c10153c */
[----:B----4-:R-:W-:-:S05]  /*473c0*/  ISETP.LT.AND P2, PT, R120, R22, !P1 ;  /* 0x000000167800720c */ /* 0x010fca0004f41270 */
[----:B------:R-:W4:Y:S01]  /*473d0*/  LDC R0, c[0x0][0x248] ;  /* 0x00009200ff007b82 */ /* 0x000f220000000800 */
[----:B0-----:R-:W-:-:S07]  /*473e0*/  IMAD.WIDE R20, R23, 0x2, R2 ;  /* 0x0000000217147825 */ /* 0x001fce00078e0202 */
[----:B------:R-:W0:Y:S01]  /*473f0*/  LDC R22, c[0x0][0x228] ;  /* 0x00008a00ff167b82 */ /* 0x000e220000000800 */
[----:B------:R-:W-:Y:S01]  /*47400*/  PRMT R17, R19, 0x7632, R17 ;  /* 0x0000763213117816 */ /* 0x000fe20000000011 */
[----:B------:R2:W-:Y:S01]  /*47410*/  @P6 STG.E.U16 desc[UR60][R20.64], R19 ;  /* 0x0000001314006986 */ /* 0x0005e2000c10153c */
        /* <DEDUP_REMOVED lines=10> */
[----:B------:R-:W-:Y:S01]  /*474c0*/  PRMT R5, R7, 0x7632, R5 ;  /* 0x0000763207057816 */ /* 0x000fe20000000005 */
[----:B------:R-:W-:Y:S01]  /*474d0*/  @P6 STG.E.U16 desc[UR60][R16.64], R7 ;  /* 0x0000000710006986 */ /* 0x000fe2000c10153c */
[----:B------:R-:W-:Y:S01]  /*474e0*/  ISETP.LT.AND P6, PT, R11, R18, !P1 ;  /* 0x000000120b00720c */ /* 0x000fe20004fc1270 */
[----:B------:R-:W-:-:S04]  /*474f0*/  IMAD.WIDE R18, R23, 0x2, R250 ;  /* 0x0000000217127825 */ /* 0x000fc800078e02fa */
[----:B------:R-:W3:Y:S01]  /*47500*/  LDC R21, c[0x0][0x228] ;  /* 0x00008a00ff157b82 */ /* 0x000ee20000000800 */
        /* <DEDUP_REMOVED lines=52> */
[----:B------:R-:W-:-:S06]  /*47850*/  ISETP.LT.AND P6, PT, R127, R21, !P1 ;  /* 0x000000157f00720c */ /* 0x000fcc0004fc1270 */
[----:B------:R-:W0:Y:S01]  /*47860*/  LDC R20, c[0x0][0x228] ;  /* 0x00008a00ff147b82 */ /* 0x000e220000000800 */
[----:B---3--:R-:W-:Y:S01]  /*47870*/  IMAD.WIDE R4, R19, 0x2, R14 ;  /* 0x0000000213047825 */ /* 0x008fe200078e020e */
[----:B-1----:R-:W-:-:S03]  /*47880*/  PRMT R17, R236, 0x7632, R17 ;  /* 0x00007632ec117816 */ /* 0x002fc60000000011 */
[----:B------:R-:W-:-:S03]  /*47890*/  VIADD R23, R13, 0x42 ;  /* 0x000000420d177836 */ /* 0x000fc60000000000 */
[----:B------:R-:W1:Y:S01]  /*478a0*/  LDC R21, c[0x0][0x228] ;  /* 0x00008a00ff157b82 */ /* 0x000e620000000800 */
[----:B------:R-:W-:Y:S01]  /*478b0*/  ISETP.LT.AND P1, PT, R252, R18, !P1 ;  /* 0x00000012fc00720c */ /* 0x000fe20004f21270 */
[----:B------:R-:W-:Y:S01]  /*478c0*/  IMAD.WIDE R6, R19, 0x2, R248 ;  /* 0x0000000213067825 */ /* 0x000fe200078e02f8 */
[----:B------:R3:W-:Y:S01]  /*478d0*/  @P2 STG.E.U16 desc[UR60][R4.64], R17 ;  /* 0x0000001104002986 */ /* 0x0007e2000c10153c */
[----:B--2---:R-:W-:-:S03]  /*478e0*/  ISETP.GE.AND P2, PT, R23, R12, PT ;  /* 0x0000000c1700720c */ /* 0x004fc60003f46270 */
[----:B------:R-:W-:Y:S01]  /*478f0*/  @P6 STG.E.U16 desc[UR60][R6.64], R228 ;  /* 0x000000e406006986 */ /* 0x000fe2000c10153c */
[----:B------:R-:W2:Y:S01]  /*47900*/  LDC R18, c[0x0][0x228] ;  /* 0x00008a00ff127b82 */ /* 0x000ea20000000800 */
[----:B----4-:R-:W-:-:S07]  /*47910*/  ISETP.LT.AND P6, PT, R11, R22, !P2 ;  /* 0x000000160b00720c */ /* 0x010fce00057c1270 */
[----:B------:R-:W4:Y:S01]  /*47920*/  LDC R12, c[0x0][0x22c] ;  /* 0x00008b00ff0c7b82 */ /* 0x000f220000000800 */
[----:B---3--:R-:W-:Y:S01]  /*47930*/  PRMT R5, R228, 0x7632, R5 ;  /* 0x00007632e4057816 */ /* 0x008fe20000000005 */
[----:B------:R-:W-:-:S04]  /*47940*/  IMAD.WIDE R16, R19, 0x2, R250 ;  /* 0x0000000213107825 */ /* 0x000fc800078e02fa */
[----:B0-----:R-:W-:Y:S02]  /*47950*/  IMAD.IADD R19, R19, 0x1, R0 ;  /* 0x0000000113137824 */ /* 0x001fe400078e0200 */
[----:B------:R-:W0:Y:S01]  /*47960*/  LDC R22, c[0x0][0x228] ;  /* 0x00008a00ff167b82 */ /* 0x000e220000000800 */
[----:B------:R3:W-:Y:S01]  /*47970*/  @P1 STG.E.U16 desc[UR60][R16.64], R5 ;  /* 0x0000000510001986 */ /* 0x0007e2000c10153c */
[----:B------:R-:W-:-:S06]  /*47980*/  ISETP.LT.AND P1, PT, R120, R20, !P2 ;  /* 0x000000147800720c */ /* 0x000fcc0005721270 */
[----:B------:R-:W0:Y:S01]  /*47990*/  LDC R0, c[0x0][0x248] ;  /* 0x00009200ff007b82 */ /* 0x000e220000000800 */
[----:B---3--:R-:W-:-:S07]  /*479a0*/  IMAD.WIDE R4, R19, 0x2, R2 ;  /* 0x0000000213047825 */ /* 0x008fce00078e0202 */
[----:B------:R-:W3:Y:S01]  /*479b0*/  LDC R20, c[0x0][0x228] ;  /* 0x00008a00ff147b82 */ /* 0x000ee20000000800 */
[----:B------:R-:W-:Y:S01]  /*479c0*/  @P6 STG.E.U16 desc[UR60][R4.64], R241 ;  /* 0x000000f104006986 */ /* 0x000fe2000c10153c */
[----:B-1----:R-:W-:Y:S01]  /*479d0*/  ISETP.LT.AND P6, PT, R127, R21, !P2 ;  /* 0x000000157f00720c */ /* 0x002fe200057c1270 */
[----:B------:R-:W-:Y:S01]  /*479e0*/  IMAD.WIDE R6, R19, 0x2, R14 ;  /* 0x0000000213067825 */ /* 0x000fe200078e020e */
[----:B------:R-:W-:-:S04]  /*479f0*/  PRMT R17, R241, 0x7632, R17 ;  /* 0x00007632f1117816 */ /* 0x000fc80000000011 */
[----:B------:R-:W1:Y:S01]  /*47a00*/  LDC R21, c[0x0][0x228] ;  /* 0x00008a00ff157b82 */ /* 0x000e620000000800 */
[----:B------:R-:W-:Y:S01]  /*47a10*/  VIADD R23, R13, 0x43 ;  /* 0x000000430d177836 */ /* 0x000fe20000000000 */
[----:B------:R4:W-:Y:S01]  /*47a20*/  @P1 STG.E.U16 desc[UR60][R6.64], R17 ;  /* 0x0000001106001986 */ /* 0x0009e2000c10153c */
[----:B--2---:R-:W-:-:S03]  /*47a30*/  ISETP.LT.AND P2, PT, R252, R18, !P2 ;  /* 0x00000012fc00720c */ /* 0x004fc60005741270 */
[----:B----4-:R-:W-:Y:S02]  /*47a40*/  ISETP.GE.AND P1, PT, R23, R12, PT ;  /* 0x0000000c1700720c */ /* 0x010fe40003f26270 */
[----:B------:R-:W2:Y:S01]  /*47a50*/  LDC R18, c[0x0][0x228] ;  /* 0x00008a00ff127b82 */ /* 0x000ea20000000800 */
[----:B------:R-:W-:-:S07]  /*47a60*/  IMAD.WIDE R16, R19, 0x2, R248 ;  /* 0x0000000213107825 */ /* 0x000fce00078e02f8 */
[----:B------:R-:W4:Y:S01]  /*47a70*/  LDC R12, c[0x0][0x22c] ;  /* 0x00008b00ff0c7b82 */ /* 0x000f220000000800 */
[----:B------:R-:W-:Y:S01]  /*47a80*/  @P6 STG.E.U16 desc[UR60][R16.64], R233 ;  /* 0x000000e910006986 */ /* 0x000fe2000c10153c */
[----:B0-----:R-:W-:Y:S01]  /*47a90*/  ISETP.LT.AND P6, PT, R11, R22, !P1 ;  /* 0x000000160b00720c */ /* 0x001fe20004fc1270 */
[----:B------:R-:W-:Y:S01]  /*47aa0*/  IMAD.WIDE R4, R19, 0x2, R250 ;  /* 0x0000000213047825 */ /* 0x000fe200078e02fa */
[----:B------:R-:W-:-:S04]  /*47ab0*/  PRMT R7, R233, 0x7632, R7 ;  /* 0x00007632e9077816 */ /* 0x000fc80000000007 */
[----:B------:R-:W0:Y:S01]  /*47ac0*/  LDC R22, c[0x0][0x228] ;  /* 0x00008a00ff167b82 */ /* 0x000e220000000800 */
[----:B------:R-:W-:Y:S01]  /*47ad0*/  IMAD.IADD R19, R19, 0x1, R0 ;  /* 0x0000000113137824 */ /* 0x000fe200078e0200 */
[----:B------:R1:W-:Y:S01]  /*47ae0*/  @P2 STG.E.U16 desc[UR60][R4.64], R7 ;  /* 0x0000000704002986 */ /* 0x0003e2000c10153c */
[----:B---3--:R-:W-:-:S05]  /*47af0*/  ISETP.LT.AND P2, PT, R120, R20, !P1 ;  /* 0x000000147800720c */ /* 0x008fca0004f41270 */
[----:B------:R-:W3:Y:S01]  /*47b00*/  LDC R0, c[0x0][0x248] ;  /* 0x00009200ff007b82 */ /* 0x000ee20000000800 */
        /* <DEDUP_REMOVED lines=9> */
[----:B--2---:R-:W-:-:S03]  /*47ba0*/  ISETP.LT.AND P2, PT, R252, R18, !P1 ;  /* 0x00000012fc00720c */ /* 0x004fc60004f41270 */
[----:B----4-:R-:W-:Y:S02]  /*47bb0*/  ISETP.GE.AND P1, PT, R21, R12, PT ;  /* 0x0000000c1500720c */ /* 0x010fe40003f26270 */
[----:B------:R-:W2:Y:S01]  /*47bc0*/  LDC R18, c[0x0][0x228] ;  /* 0x00008a00ff127b82 */ /* 0x000ea20000000800 */
[----:B0-----:R-:W-:-:S07]  /*47bd0*/  IMAD.WIDE R4, R19, 0x2, R248 ;  /* 0x0000000213047825 */ /* 0x001fce00078e02f8 */
[----:B------:R-:W0:Y:S01]  /*47be0*/  LDC R12, c[0x0][0x22c] ;  /* 0x00008b00ff0c7b82 */ /* 0x000e220000000800 */
[----:B------:R4:W-:Y:S01]  /*47bf0*/  @P6 STG.E.U16 desc[UR60][R4.64], R229 ;  /* 0x000000e504006986 */ /* 0x0009e2000c10153c */
[----:B------:R-:W-:Y:S01]  /*47c00*/  ISETP.LT.AND P6, PT, R11, R22, !P1 ;  /* 0x000000160b00720c */ /* 0x000fe20004fc1270 */
[----:B---3--:R-:W-:Y:S01]  /*47c10*/  IMAD.IADD R21, R19, 0x1, R0 ;  /* 0x0000000113157824 */ /* 0x008fe200078e0200 */
[----:B------:R-:W-:Y:S01]  /*47c20*/  PRMT R24, R229, 0x7632, R24 ;  /* 0x00007632e5187816 */ /* 0x000fe20000000018 */
[----:B------:R-:W-:-:S03]  /*47c30*/  IMAD.WIDE R6, R19, 0x2, R250 ;  /* 0x0000000213067825 */ /* 0x000fc600078e02fa */
[----:B------:R-:W3:Y:S01]  /*47c40*/  LDC R0, c[0x0][0x248] ;  /* 0x00009200ff007b82 */ /* 0x000ee20000000800 */
[----:B------:R-:W-:-:S07]  /*47c50*/  IMAD.WIDE R16, R21, 0x2, R2 ;  /* 0x0000000215107825 */ /* 0x000fce00078e0202 */
[----:B------:R-:W3:Y:S01]  /*47c60*/  LDC R19, c[0x0][0x228] ;  /* 0x00008a00ff137b82 */ /* 0x000ee20000000800 */
[----:B------:R-:W-:Y:S01]  /*47c70*/  @P2 STG.E.U16 desc[UR60][R6.64], R24 ;  /* 0x0000001806002986 */ /* 0x000fe2000c10153c */
[----:B-1----:R-:W-:-:S03]  /*47c80*/  ISETP.LT.AND P2, PT, R120, R20, !P1 ;  /* 0x000000147800720c */ /* 0x002fc60004f41270 */
[----:B------:R1:W-:Y:S01]  /*47c90*/  @P6 STG.E.U16 desc[UR60][R16.64], R242 ;  /* 0x000000f210006986 */ /* 0x0003e2000c10153c */
[----:B------:R-:W-:Y:S02]  /*47ca0*/  ISETP.LT.AND P6, PT, R127, R23, !P1 ;  /* 0x000000177f00720c */ /* 0x000fe40004fc1270 */
[----:B------:R-:W3:Y:S01]  /*47cb0*/  LDC R20, c[0x0][0x228] ;  /* 0x00008a00ff147b82 */ /* 0x000ee20000000800 */
[----:B----4-:R-:W-:Y:S01]  /*47cc0*/  IMAD.WIDE R4, R21, 0x2, R14 ;  /* 0x0000000215047825 */ /* 0x010fe200078e020e */
[----:B--2---:R-:W-:-:S03]  /*47cd0*/  ISETP.LT.AND P1, PT, R252, R18, !P1 ;  /* 0x00000012fc00720c */ /* 0x004fc60004f21270 */
[----:B------:R-:W-:-:S03]  /*47ce0*/  VIADD R23, R13, 0x45 ;  /* 0x000000450d177836 */ /* 0x000fc60000000000 */
[----:B------:R-:W2:Y:S01]  /*47cf0*/  LDC R22, c[0x0][0x228] ;  /* 0x00008a00ff167b82 */ /* 0x000ea20000000800 */
[----:B-1----:R-:W-:Y:S01]  /*47d00*/  PRMT R17, R242, 0x7632, R17 ;  /* 0x00007632f2117816 */ /* 0x002fe20000000011 */
[----:B------:R-:W-:-:S04]  /*47d10*/  IMAD.WIDE R6, R21, 0x2, R248 ;  /* 0x0000000215067825 */ /* 0x000fc800078e02f8 */
[----:B------:R1:W-:Y:S01]  /*47d20*/  @P2 STG.E.U16 desc[UR60][R4.64], R17 ;  /* 0x0000001104002986 */ /* 0x0003e2000c10153c */
[----:B0-----:R-:W-:Y:S01]  /*47d30*/  ISETP.GE.AND P2, PT, R23, R12, PT ;  /* 0x0000000c1700720c */ /* 0x001fe20003f46270 */
[----:B------:R-:W0:Y:S02]  /*47d40*/  LDC R18, c[0x0][0x228] ;  /* 0x00008a00ff127b82 */ /* 0x000e240000000800 */
[----:B------:R-:W-:Y:S01]  /*47d50*/  @P6 STG.E.U16 desc[UR60][R6.64], R234 ;  /* 0x000000ea06006986 */ /* 0x000fe2000c10153c */
[----:B---3--:R-:W-:-:S05]  /*47d60*/  ISETP.LT.AND P6, PT, R11, R19, !P2 ;  /* 0x000000130b00720c */ /* 0x008fca00057c1270 */
[----:B------:R-:W3:Y:S01]  /*47d70*/  LDC R12, c[0x0][0x22c] ;  /* 0x00008b00ff0c7b82 */ /* 0x000ee20000000800 */
[----:B-1----:R-:W-:Y:S01]  /*47d80*/  PRMT R5, R234, 0x7632, R5 ;  /* 0x00007632ea057816 */ /* 0x002fe20000000005 */
[----:B------:R-:W-:-:S04]  /*47d90*/  IMAD.WIDE R16, R21, 0x2, R250 ;  /* 0x0000000215107825 */ /* 0x000fc800078e02fa */
[----:B------:R-:W-:Y:S02]  /*47da0*/  IMAD.IADD R21, R21, 0x1, R0 ;  /* 0x0000000115157824 */ /* 0x000fe400078e0200 */
[----:B------:R-:W1:Y:S01]  /*47db0*/  LDC R19, c[0x0][0x228] ;  /* 0x00008a00ff137b82 */ /* 0x000e620000000800 */
[----:B------:R4:W-:Y:S01]  /*47dc0*/  @P1 STG.E.U16 desc[UR60][R16.64], R5 ;  /* 0x0000000510001986 */ /* 0x0009e2000c10153c */
[----:B------:R-:W-:-:S06]  /*47dd0*/  ISETP.LT.AND P1, PT, R120, R20, !P2 ;  /* 0x000000147800720c */ /* 0x000fcc0005721270 */
[----:B------:R-:W1:Y:S01]  /*47de0*/  LDC R0, c[0x0][0x248] ;  /* 0x00009200ff007b82 */ /* 0x000e620000000800 */
[----:B----4-:R-:W-:-:S07]  /*47df0*/  IMAD.WIDE R4, R21, 0x2, R2 ;  /* 0x0000000215047825 */ /* 0x010fce00078e0202 */
[----:B------:R-:W4:Y:S01]  /*47e00*/  LDC R20, c[0x0][0x228] ;  /* 0x00008a00ff147b82 */ /* 0x000f220000000800 */
[----:B------:R-:W-:Y:S01]  /*47e10*/  @P6 STG.E.U16 desc[UR60][R4.64], R238 ;  /* 0x000000ee04006986 */ /* 0x000fe2000c10153c */
[----:B--2---:R-:W-:Y:S01]  /*47e20*/  ISETP.LT.AND P6, PT, R127, R22, !P2 ;  /* 0x000000167f00720c */ /* 0x004fe200057c1270 */
[----:B------:R-:W-:Y:S01]  /*47e30*/  IMAD.WIDE R6, R21, 0x2, R14 ;  /* 0x0000000215067825 */ /* 0x000fe200078e020e */
[----:B------:R-:W-:-:S04]  /*47e40*/  PRMT R17, R238, 0x7632, R17 ;  /* 0x00007632ee117816 */ /* 0x000fc80000000011 */
[----:B------:R-:W2:Y:S01]  /*47e50*/  LDC R22, c[0x0][0x228] ;  /* 0x00008a00ff167b82 */ /* 0x000ea20000000800 */
[----:B------:R-:W-:Y:S01]  /*47e60*/  VIADD R23, R13, 0x46 ;  /* 0x000000460d177836 */ /* 0x000fe20000000000 */
[----:B------:R3:W-:Y:S01]  /*47e70*/  @P1 STG.E.U16 desc[UR60][R6.64], R17 ;  /* 0x0000001106001986 */ /* 0x0007e2000c10153c */
[----:B0-----:R-:W-:-:S03]  /*47e80*/  ISETP.LT.AND P2, PT, R252, R18, !P2 ;  /* 0x00000012fc00720c */ /* 0x001fc60005741270 */
[----:B---3--:R-:W-:Y:S02]  /*47e90*/  ISETP.GE.AND P1, PT, R23, R12, PT ;  /* 0x0000000c1700720c */ /* 0x008fe40003f26270 */
[----:B------:R-:W0:Y:S01]  /*47ea0*/  LDC R18, c[0x0][0x228] ;  /* 0x00008a00ff127b82 */ /* 0x000e220000000800 */
[----:B------:R-:W-:-:S07]  /*47eb0*/  IMAD.WIDE R16, R21, 0x2, R248 ;  /* 0x0000000215107825 */ /* 0x000fce00078e02f8 */
[----:B------:R-:W3:Y:S01]  /*47ec0*/  LDC R12, c[0x0][0x22c] ;  /* 0x00008b00ff0c7b82 */ /* 0x000ee20000000800 */
[----:B------:R-:W-:Y:S01]  /*47ed0*/  @P6 STG.E.U16 desc[UR60][R16.64], R230 ;  /* 0x000000e610006986 */ /* 0x000fe2000c10153c */
[----:B-1----:R-:W-:Y:S01]  /*47ee0*/  ISETP.LT.AND P6, PT, R11, R19, !P1 ;  /* 0x000000130b00720c */ /* 0x002fe20004fc1270 */
[----:B------:R-:W-:Y:S01]  /*47ef0*/  IMAD.WIDE R4, R21, 0x2, R250 ;  /* 0x0000000215047825 */ /* 0x000fe200078e02fa */
[----:B------:R-:W-:-:S04]  /*47f00*/  PRMT R7, R230, 0x7632, R7 ;  /* 0x00007632e6077816 */ /* 0x000fc80000000007 */
[----:B------:R-:W1:Y:S01]  /*47f10*/  LDC R19, c[0x0][0x228] ;  /* 0x00008a00ff137b82 */ /* 0x000e620000000800 */
[----:B------:R-:W-:Y:S01]  /*47f20*/  IMAD.IADD R21, R21, 0x1, R0 ;  /* 0x0000000115157824 */ /* 0x000fe200078e0200 */
[----:B------:R2:W-:Y:S01]  /*47f30*/  @P2 STG.E.U16 desc[UR60][R4.64], R7 ;  /* 0x0000000704002986 */ /* 0x0005e2000c10153c */
[----:B----4-:R-:W-:-:S05]  /*47f40*/  ISETP.LT.AND P2, PT, R120, R20, !P1 ;  /* 0x000000147800720c */ /* 0x010fca0004f41270 */
[----:B------:R-:W4:Y:S01]  /*47f50*/  LDC R0, c[0x0][0x248] ;  /* 0x00009200ff007b82 */ /* 0x000f220000000800 */
        /* <DEDUP_REMOVED lines=9> */
[----:B0-----:R-:W-:-:S03]  /*47ff0*/  ISETP.LT.AND P2, PT, R252, R18, !P1 ;  /* 0x00000012fc00720c */ /* 0x001fc60004f41270 */
[----:B---3--:R-:W-:Y:S02]  /*48000*/  ISETP.GE.AND P1, PT, R23, R12, PT ;  /* 0x0000000c1700720c */ /* 0x008fe40003f26270 */
[----:B------:R-:W0:Y:S01]  /*48010*/  LDC R18, c[0x0][0x228] ;  /* 0x00008a00ff127b82 */ /* 0x000e220000000800 */
[----:B-1----:R-:W-:-:S07]  /*48020*/  IMAD.WIDE R4, R21, 0x2, R248 ;  /* 0x0000000215047825 */ /* 0x002fce00078e02f8 */
[----:B------:R-:W1:Y:S01]  /*48030*/  LDC R12, c[0x0][0x22c] ;  /* 0x00008b00ff0c7b82 */ /* 0x000e620000000800 */
[----:B------:R-:W-:Y:S01]  /*48040*/  PRMT R17, R235, 0x7632, R17 ;  /* 0x00007632eb117816 */ /* 0x000fe20000000011 */
[----:B------:R-:W-:Y:S01]  /*48050*/  @P6 STG.E.U16 desc[UR60][R4.64], R235 ;  /* 0x000000eb04006986 */ /* 0x000fe2000c10153c */
[----:B------:R-:W-:Y:S01]  /*48060*/  ISETP.LT.AND P6, PT, R11, R19, !P1 ;  /* 0x000000130b00720c */ /* 0x000fe20004fc1270 */
[----:B------:R-:W-:-:S04]  /*48070*/  IMAD.WIDE R6, R21, 0x2, R250 ;  /* 0x0000000215067825 */ /* 0x000fc800078e02fa */
[----:B------:R-:W3:Y:S01]  /*48080*/  LDC R19, c[0x0][0x228] ;  /* 0x00008a00ff137b82 */ /* 0x000ee20000000800 */
[----:B----4-:R-:W-:Y:S01]  /*48090*/  IMAD.IADD R21, R21, 0x1, R0 ;  /* 0x0000000115157824 */ /* 0x010fe200078e0200 */
[----:B------:R4:W-:Y:S01]  /*480a0*/  @P2 STG.E.U16 desc[UR60][R6.64], R17 ;  /* 0x0000001106002986 */ /* 0x0009e2000c10153c */
[----:B--2---:R-:W-:-:S05]  /*480b0*/  ISETP.LT.AND P2, PT, R120, R20, !P1 ;  /* 0x000000147800720c */ /* 0x004fca0004f41270 */
[----:B------:R-:W2:Y:S01]  /*480c0*/  LDC R0, c[0x0][0x248] ;  /* 0x00009200ff007b82 */ /* 0x000ea20000000800 */
        /* <DEDUP_REMOVED lines=9> */
[----:B0-----:R-:W-:-:S03]  /*48160*/  ISETP.LT.AND P2, PT, R252, R18, !P1 ;  /* 0x00000012fc00720c */ /* 0x001fc60004f41270 */
[----:B-1----:R-:W-:Y:S02]  /*48170*/  ISETP.GE.AND P1, PT, R23, R12, PT ;  /* 0x0000000c1700720c */ /* 0x002fe40003f26270 */
[----:B------:R-:W0:Y:S01]  /*48180*/  LDC R18, c[0x0][0x228] ;  /* 0x00008a00ff127b82 */ /* 0x000e220000000800 */
[----:B---3--:R-:W-:-:S07]  /*48190*/  IMAD.WIDE R6, R21, 0x2, R248 ;  /* 0x0000000215067825 */ /* 0x008fce00078e02f8 */
[----:B------:R-:W1:Y:S01]  /*481a0*/  LDC R12, c[0x0][0x22c] ;  /* 0x00008b00ff0c7b82 */ /* 0x000e620000000800 */
[----:B------:R-:W-:Y:S01]  /*481b0*/  PRMT R5, R231, 0x7632, R5 ;  /* 0x00007632e7057816 */ /* 0x000fe20000000005 */
[----:B------:R-:W-:Y:S01]  /*481c0*/  @P6 STG.E.U16 desc[UR60][R6.64], R231 ;  /* 0x000000e706006986 */ /* 0x000fe2000c10153c */
[----:B------:R-:W-:Y:S01]  /*481d0*/  ISETP.LT.AND P6, PT, R11, R19, !P1 ;  /* 0x000000130b00720c */ /* 0x000fe20004fc1270 */
[----:B------:R-:W-:-:S04]  /*481e0*/  IMAD.WIDE R16, R21, 0x2, R250 ;  /* 0x0000000215107825 */ /* 0x000fc800078e02fa */
[----:B------:R-:W3:Y:S01]  /*481f0*/  LDC R19, c[0x0][0x228] ;  /* 0x00008a00ff137b82 */ /* 0x000ee20000000800 */
[----:B--2---:R-:W-:Y:S01]  /*48200*/  IMAD.IADD R21, R21, 0x1, R0 ;  /* 0x0000000115157824 */ /* 0x004fe200078e0200 */
        /* <DEDUP_REMOVED lines=13> */
[----:B-1----:R-:W-:Y:S02]  /*482e0*/  ISETP.GE.AND P1, PT, R23, R12, PT ;  /* 0x0000000c1700720c */ /* 0x002fe40003f26270 */
[----:B------:R-:W0:Y:S01]  /*482f0*/  LDC R18, c[0x0][0x228] ;  /* 0x00008a00ff127b82 */ /* 0x000e220000000800 */
[----:B---3--:R-:W-:-:S07]  /*48300*/  IMAD.WIDE R16, R21, 0x2, R248 ;  /* 0x0000000215107825 */ /* 0x008fce00078e02f8 */
[----:B------:R-:W1:Y:S01]  /*48310*/  LDC R12, c[0x0][0x22c] ;  /* 0x00008b00ff0c7b82 */ /* 0x000e620000000800 */
[----:B------:R3:W-:Y:S01]  /*48320*/  @P6 STG.E.U16 desc[UR60][R16.64], R216 ;  /* 0x000000d810006986 */ /* 0x0007e2000c10153c */
[----:B------:R-:W-:Y:S01]  /*48330*/  ISETP.LT.AND P6, PT, R11, R19, !P1 ;  /* 0x000000130b00720c */ /* 0x000fe20004fc1270 */
[C---:B----4-:R-:W-:Y:S01]  /*48340*/  IMAD.IADD R19, R21.reuse, 0x1, R0 ;  /* 0x0000000115137824 */ /* 0x050fe200078e0200 */
[----:B------:R-:W-:Y:S01]  /*48350*/  PRMT R24, R216, 0x7632, R24 ;  /* 0x00007632d8187816 */ /* 0x000fe20000000018 */
[----:B------:R-:W-:-:S03]  /*48360*/  IMAD.WIDE R4, R21, 0x2, R250 ;  /* 0x0000000215047825 */ /* 0x000fc600078e02fa */
[----:B------:R-:W4:Y:S01]  /*48370*/  LDC R0, c[0x0][0x248] ;  /* 0x00009200ff007b82 */ /* 0x000f220000000800 */
[----:B------:R-:W-:-:S07]  /*48380*/  IMAD.WIDE R6, R19, 0x2, R2 ;  /* 0x0000000213067825 */ /* 0x000fce00078e0202 */
[----:B------:R-:W4:Y:S01]  /*48390*/  LDC R21, c[0x0][0x228] ;  /* 0x00008a00ff157b82 */ /* 0x000f220000000800 */
[----:B------:R-:W-:Y:S01]  /*483a0*/  @P2 STG.E.U16 desc[UR60][R4.64], R24 ;  /* 0x0000001804002986 */ /* 0x000fe2000c10153c */
[----:B--2---:R-:W-:-:S03]  /*483b0*/  ISETP.LT.AND P2, PT, R120, R20, !P1 ;  /* 0x000000147800720c */ /* 0x004fc60004f41270 */
[----:B------:R2:W-:Y:S01]  /*483c0*/  @P6 STG.E.U16 desc[UR60][R6.64], R220 ;  /* 0x000000dc06006986 */ /* 0x0005e2000c10153c */
[----:B------:R-:W-:Y:S02]  /*483d0*/  ISETP.LT.AND P6, PT, R127, R22, !P1 ;  /* 0x000000167f00720c */ /* 0x000fe40004fc1270 */
[----:B------:R-:W4:Y:S01]  /*483e0*/  LDC R20, c[0x0][0x228] ;  /* 0x00008a00ff147b82 */ /* 0x000f220000000800 */
[----:B---3--:R-:W-:Y:S01]  /*483f0*/  IMAD.WIDE R16, R19, 0x2, R14 ;  /* 0x0000000213107825 */ /* 0x008fe200078e020e */
[----:B0-----:R-:W-:-:S03]  /*48400*/  ISETP.LT.AND P1, PT, R252, R18, !P1 ;  /* 0x00000012fc00720c */ /* 0x001fc60004f21270 */
[----:B------:R-:W-:-:S03]  /*48410*/  VIADD R23, R13, 0x4a ;  /* 0x0000004a0d177836 */ /* 0x000fc60000000000 */
[----:B------:R-:W0:Y:S01]  /*48420*/  LDC R22, c[0x0][0x228] ;  /* 0x00008a00ff167b82 */ /* 0x000e220000000800 */
[----:B--2---:R-:W-:Y:S01]  /*48430*/  PRMT R7, R220, 0x7632, R7 ;  /* 0x00007632dc077816 */ /* 0x004fe20000000007 */
[----:B------:R-:W-:-:S04]  /*48440*/  IMAD.WIDE R4, R19, 0x2, R248 ;  /* 0x0000000213047825 */ /* 0x000fc800078e02f8 */
[----:B------:R2:W-:Y:S01]  /*48450*/  @P2 STG.E.U16 desc[UR60][R16.64], R7 ;  /* 0x0000000710002986 */ /* 0x0005e2000c10153c */
[----:B-1----:R-:W-:Y:S01]  /*48460*/  ISETP.GE.AND P2, PT, R23, R12, PT ;  /* 0x0000000c1700720c */ /* 0x002fe20003f46270 */
[----:B------:R-:W1:Y:S02]  /*48470*/  LDC R18, c[0x0][0x228] ;  /* 0x00008a00ff127b82 */ /* 0x000e640000000800 */
[----:B------:R3:W-:Y:S01]  /*48480*/  @P6 STG.E.U16 desc[UR60][R4.64], R212 ;  /* 0x000000d404006986 */ /* 0x0007e2000c10153c */
[----:B----4-:R-:W-:-:S05]  /*48490*/  ISETP.LT.AND P6, PT, R11, R21, !P2 ;  /* 0x000000150b00720c */ /* 0x010fca00057c1270 */
[----:B------:R-:W4:Y:S01]  /*484a0*/  LDC R12, c[0x0][0x22c] ;  /* 0x00008b00ff0c7b82 */ /* 0x000f220000000800 */
[----:B--2---:R-:W-:Y:S01]  /*484b0*/  IMAD.WIDE R6, R19, 0x2, R250 ;  /* 0x0000000213067825 */ /* 0x004fe200078e02fa */
[----:B---3--:R-:W-:-:S03]  /*484c0*/  PRMT R5, R212, 0x7632, R5 ;  /* 0x00007632d4057816 */ /* 0x008fc60000000005 */
[----:B------:R-:W-:-:S03]  /*484d0*/  IMAD.IADD R19, R19, 0x1, R0 ;  /* 0x0000000113137824 */ /* 0x000fc600078e0200 */
[----:B------:R-:W2:Y:S01]  /*484e0*/  LDC R21, c[0x0][0x228] ;  /* 0x00008a00ff157b82 */ /* 0x000ea20000000800 */
[----:B------:R3:W-:Y:S01]  /*484f0*/  @P1 STG.E.U16 desc[UR60][R6.64], R5 ;  /* 0x0000000506001986 */ /* 0x0007e2000c10153c */
[----:B------:R-:W-:Y:S01]  /*48500*/  ISETP.LT.AND P1, PT, R120, R20, !P2 ;  /* 0x000000147800720c */ /* 0x000fe20005721270 */
[----:B------:R-:W-:-:S05]  /*48510*/  IMAD.WIDE R16, R19, 0x2, R2 ;  /* 0x0000000213107825 */ /* 0x000fca00078e0202 */
[----:B------:R-:W2:Y:S01]  /*48520*/  LDC R0, c[0x0][0x248] ;  /* 0x00009200ff007b82 */ /* 0x000ea20000000800 */
[----:B------:R4:W-:Y:S01]  /*48530*/  @P6 STG.E.U16 desc[UR60][R16.64], R225 ;  /* 0x000000e110006986 */ /* 0x0009e2000c10153c */
[----:B0-----:R-:W-:-:S06]  /*48540*/  ISETP.LT.AND P6, PT, R127, R22, !P2 ;  /* 0x000000167f00720c */ /* 0x001fcc00057c1270 */
[----:B------:R-:W0:Y:S01]  /*48550*/  LDC R20, c[0x0][0x228] ;  /* 0x00008a00ff147b82 */ /* 0x000e220000000800 */
[----:B---3--:R-:W-:Y:S01]  /*48560*/  PRMT R7, R225, 0x7632, R7 ;  /* 0x00007632e1077816 */ /* 0x008fe20000000007 */
[----:B------:R-:W-:Y:S01]  /*48570*/  IMAD.WIDE R4, R19, 0x2, R14 ;  /* 0x0000000213047825 */ /* 0x000fe200078e020e */
[----:B-1----:R-:W-:-:S03]  /*48580*/  ISETP.LT.AND P2, PT, R252, R18, !P2 ;  /* 0x00000012fc00720c */ /* 0x002fc60005741270 */
[----:B------:R-:W-:Y:S02]  /*48590*/  VIADD R23, R13, 0x4b ;  /* 0x0000004b0d177836 */ /* 0x000fe40000000000 */
[----:B------:R-:W1:Y:S01]  /*485a0*/  LDC R22, c[0x0][0x228] ;  /* 0x00008a00ff167b82 */ /* 0x000e620000000800 */
[----:B------:R3:W-:Y:S02]  /*485b0*/  @P1 STG.E.U16 desc[UR60][R4.64], R7 ;  /* 0x0000000704001986 */ /* 0x0007e4000c10153c */
[----:B----4-:R-:W-:Y:S02]  /*485c0*/  ISETP.GE.AND P1, PT, R23, R12, PT ;  /* 0x0000000c1700720c */ /* 0x010fe40003f26270 */
[----:B------:R-:W-:-:S03]  /*485d0*/  PRMT R17, R217, 0x7632, R17 ;  /* 0x00007632d9117816 */ /* 0x000fc60000000011 */
[----:B------:R-:W4:Y:S01]  /*485e0*/  LDC R18, c[0x0][0x228] ;  /* 0x00008a00ff127b82 */ /* 0x000f220000000800 */
[----:B---3--:R-:W-:-:S07]  /*485f0*/  IMAD.WIDE R6, R19, 0x2, R248 ;  /* 0x0000000213067825 */ /* 0x008fce00078e02f8 */
[----:B------:R-:W3:Y:S01]  /*48600*/  LDC R12, c[0x0][0x22c] ;  /* 0x00008b00ff0c7b82 */ /* 0x000ee20000000800 */
[----:B------:R-:W-:Y:S01]  /*48610*/  @P6 STG.E.U16 desc[UR60][R6.64], R217 ;  /* 0x000000d906006986 */ /* 0x000fe2000c10153c */
[----:B--2---:R-:W-:Y:S01]  /*48620*/  ISETP.LT.AND P6, PT, R11, R21, !P1 ;  /* 0x000000150b00720c */ /* 0x004fe20004fc1270 */
[----:B------:R-:W-:-:S04]  /*48630*/  IMAD.WIDE R4, R19, 0x2, R250 ;  /* 0x0000000213047825 */ /* 0x000fc800078e02fa */
[----:B------:R-:W-:Y:S01]  /*48640*/  IMAD.IADD R19, R19, 0x1, R0 ;  /* 0x0000000113137824 */ /* 0x000fe200078e0200 */
[----:B------:R-:W2:Y:S01]  /*48650*/  LDC R21, c[0x0][0x228] ;  /* 0x00008a00ff157b82 */ /* 0x000ea20000000800 */
[----:B------:R1:W-:Y:S01]  /*48660*/  @P2 STG.E.U16 desc[UR60][R4.64], R17 ;  /* 0x0000001104002986 */ /* 0x0003e2000c10153c */
[----:B0-----:R-:W-:-:S06]  /*48670*/  ISETP.LT.AND P2, PT, R120, R20, !P1 ;  /* 0x000000147800720c */ /* 0x001fcc0004f41270 */
[----:B------:R-:W0:Y:S01]  /*48680*/  LDC R0, c[0x0][0x248] ;  /* 0x00009200ff007b82 */ /* 0x000e220000000800 */
[----:B-1----:R-:W-:Y:S01]  /*48690*/  IMAD.WIDE R16, R19, 0x2, R2 ;  /* 0x0000000213107825 */ /* 0x002fe200078e0202 */
[----:B------:R-:W-:-:S06]  /*486a0*/  PRMT R5, R221, 0x7632, R5 ;  /* 0x00007632dd057816 */ /* 0x000fcc0000000005 */
[----:B------:R-:W1:Y:S01]  /*486b0*/  LDC R20, c[0x0][0x228] ;  /* 0x00008a00ff147b82 */ /* 0x000e620000000800 */
[----:B------:R-:W-:Y:S01]  /*486c0*/  @P6 STG.E.U16 desc[UR60][R16.64], R221 ;  /* 0x000000dd10006986 */ /* 0x000fe2000c10153c */
[----:B------:R-:W-:Y:S01]  /*486d0*/  ISETP.LT.AND P6, PT, R127, R22, !P1 ;  /* 0x000000167f00720c */ /* 0x000fe20004fc1270 */
[----:B------:R-:W-:-:S05]  /*486e0*/  IMAD.WIDE R6, R19, 0x2, R14 ;  /* 0x0000000213067825 */ /* 0x000fca00078e020e */
[----:B------:R-:W1:Y:S01]  /*486f0*/  LDC R22, c[0x0][0x228] ;  /* 0x00008a00ff167b82 */ /* 0x000e620000000800 */
[----:B------:R-:W-:Y:S01]  /*48700*/  VIADD R23, R13, 0x4c ;  /* 0x0000004c0d177836 */ /* 0x000fe20000000000 */
[----:B------:R3:W-:Y:S01]  /*48710*/  @P2 STG.E.U16 desc[UR60][R6.64], R5 ;  /* 0x0000000506002986 */ /* 0x0007e2000c10153c */
[----:B----4-:R-:W-:-:S03]  /*48720*/  ISETP.LT.AND P2, PT, R252, R18, !P1 ;  /* 0x00000012fc00720c */ /* 0x010fc60004f41270 */
[----:B---3--:R-:W-:Y:S02]  /*48730*/  ISETP.GE.AND P1, PT, R23, R12, PT ;  /* 0x0000000c1700720c */ /* 0x008fe40003f26270 */
[----:B------:R-:W3:Y:S01]  /*48740*/  LDC R18, c[0x0][0x228] ;  /* 0x00008a00ff127b82 */ /* 0x000ee20000000800 */
[----:B------:R-:W-:-:S07]  /*48750*/  IMAD.WIDE R4, R19, 0x2, R248 ;  /* 0x0000000213047825 */ /* 0x000fce00078e02f8 */
[----:B------:R-:W4:Y:S01]  /*48760*/  LDC R12, c[0x0][0x22c] ;  /* 0x00008b00ff0c7b82 */ /* 0x000f220000000800 */
[----:B------:R1:W-:Y:S01]  /*48770*/  @P6 STG.E.U16 desc[UR60][R4.64], R213 ;  /* 0x000000d504006986 */ /* 0x0003e2000c10153c */
[----:B--2---:R-:W-:Y:S01]  /*48780*/  ISETP.LT.AND P6, PT, R11, R21, !P1 ;  /* 0x000000150b00720c */ /* 0x004fe20004fc1270 */
[----:B0-----:R-:W-:Y:S01]  /*48790*/  IMAD.IADD R21, R19, 0x1, R0 ;  /* 0x0000000113157824 */ /* 0x001fe200078e0200 */
[----:B------:R-:W-:Y:S01]  /*487a0*/  PRMT R24, R213, 0x7632, R24 ;  /* 0x00007632d5187816 */ /* 0x000fe20000000018 */
[----:B------:R-:W-:-:S03]  /*487b0*/  IMAD.WIDE R16, R19, 0x2, R250 ;  /* 0x0000000213107825 */ /* 0x000fc600078e02fa */
[----:B------:R-:W0:Y:S01]  /*487c0*/  LDC R0, c[0x0][0x248] ;  /* 0x00009200ff007b82 */ /* 0x000e220000000800 */
[----:B------:R-:W-:-:S07]  /*487d0*/  IMAD.WIDE R6, R21, 0x2, R2 ;  /* 0x0000000215067825 */ /* 0x000fce00078e0202 */
[----:B------:R-:W2:Y:S01]  /*487e0*/  LDC R19, c[0x0][0x228] ;  /* 0x00008a00ff137b82 */ /* 0x000ea20000000800 */
[----:B------:R-:W-:Y:S01]  /*487f0*/  @P2 STG.E.U16 desc[UR60][R16.64], R24 ;  /* 0x0000001810002986 */ /* 0x000fe2000c10153c */
[----:B-1----:R-:W-:-:S03]  /*48800*/  ISETP.LT.AND P2, PT, R120, R20, !P1 ;  /* 0x000000147800720c */ /* 0x002fc60004f41270 */
[----:B------:R1:W-:Y:S01]  /*48810*/  @P6 STG.E.U16 desc[UR60][R6.64], R226 ;  /* 0x000000e206006986 */ /* 0x0003e2000c10153c */
[----:B------:R-:W-:Y:S02]  /*48820*/  ISETP.LT.AND P6, PT, R127, R22, !P1 ;  /* 0x000000167f00720c */ /* 0x000fe40004fc1270 */
[----:B------:R-:W0:Y:S01]  /*48830*/  LDC R20, c[0x0][0x228] ;  /* 0x00008a00ff147b82 */ /* 0x000e220000000800 */
[----:B------:R-:W-:Y:S01]  /*48840*/  IMAD.WIDE R4, R21, 0x2, R14 ;  /* 0x0000000215047825 */ /* 0x000fe200078e020e */
[----:B---3--:R-:W-:-:S03]  /*48850*/  ISETP.LT.AND P1, PT, R252, R18, !P1 ;  /* 0x00000012fc00720c */ /* 0x008fc60004f21270 */
[----:B------:R-:W-:-:S03]  /*48860*/  VIADD R23, R13, 0x4d ;  /* 0x0000004d0d177836 */ /* 0x000fc60000000000 */
[----:B------:R-:W3:Y:S01]  /*48870*/  LDC R22, c[0x0][0x228] ;  /* 0x00008a00ff167b82 */ /* 0x000ee20000000800 */
[----:B-1----:R-:W-:Y:S01]  /*48880*/  PRMT R7, R226, 0x7632, R7 ;  /* 0x00007632e2077816 */ /* 0x002fe20000000007 */
[----:B------:R-:W-:-:S04]  /*48890*/  IMAD.WIDE R16, R21, 0x2, R248 ;  /* 0x0000000215107825 */ /* 0x000fc800078e02f8 */
[----:B------:R1:W-:Y:S01]  /*488a0*/  @P2 STG.E.U16 desc[UR60][R4.64], R7 ;  /* 0x0000000704002986 */ /* 0x0003e2000c10153c */
[----:B----4-:R-:W-:Y:S01]  /*488b0*/  ISETP.GE.AND P2, PT, R23, R12, PT ;  /* 0x0000000c1700720c */ /* 0x010fe20003f46270 */
[----:B------:R-:W4:Y:S02]  /*488c0*/  LDC R18, c[0x0][0x228] ;  /* 0x00008a00ff127b82 */ /* 0x000f240000000800 */
[----:B------:R-:W-:Y:S01]  /*488d0*/  @P6 STG.E.U16 desc[UR60][R16.64], R218 ;  /* 0x000000da10006986 */ /* 0x000fe2000c10153c */
[----:B--2---:R-:W-:-:S05]  /*488e0*/  ISETP.LT.AND P6, PT, R11, R19, !P2 ;  /* 0x000000130b00720c */ /* 0x004fca00057c1270 */
[----:B------:R-:W2:Y:S01]  /*488f0*/  LDC R12, c[0x0][0x22c] ;  /* 0x00008b00ff0c7b82 */ /* 0x000ea20000000800 */
[----:B-1----:R-:W-:Y:S01]  /*48900*/  PRMT R5, R218, 0x7632, R5 ;  /* 0x00007632da057816 */ /* 0x002fe20000000005 */
[----:B------:R-:W-:-:S04]  /*48910*/  IMAD.WIDE R6, R21, 0x2, R250 ;  /* 0x0000000215067825 */ /* 0x000fc800078e02fa */
[----:B0-----:R-:W-:Y:S02]  /*48920*/  IMAD.IADD R21, R21, 0x1, R0 ;  /* 0x0000000115157824 */ /* 0x001fe400078e0200 */
[----:B------:R-:W0:Y:S01]  /*48930*/  LDC R19, c[0x0][0x228] ;  /* 0x00008a00ff137b82 */ /* 0x000e220000000800 */
[----:B------:R1:W-:Y:S01]  /*48940*/  @P1 STG.E.U16 desc[UR60][R6.64], R5 ;  /* 0x0000000506001986 */ /* 0x0003e2000c10153c */
[----:B------:R-:W-:-:S06]  /*48950*/  ISETP.LT.AND P1, PT, R120, R20, !P2 ;  /* 0x000000147800720c */ /* 0x000fcc0005721270 */
[----:B------:R-:W0:Y:S01]  /*48960*/  LDC R0, c[0x0][0x248] ;  /* 0x00009200ff007b82 */ /* 0x000e220000000800 */
[----:B-1----:R-:W-:-:S07]  /*48970*/  IMAD.WIDE R4, R21, 0x2, R2 ;  /* 0x0000000215047825 */ /* 0x002fce00078e0202 */
[----:B------:R-:W1:Y:S01]  /*48980*/  LDC R20, c[0x0][0x228] ;  /* 0x00008a00ff147b82 */ /* 0x000e620000000800 */
[----:B------:R-:W-:Y:S01]  /*48990*/  @P6 STG.E.U16 desc[UR60][R4.64], R222 ;  /* 0x000000de04006986 */ /* 0x000fe2000c10153c */
[----:B---3--:R-:W-:Y:S01]  /*489a0*/  ISETP.LT.AND P6, PT, R127, R22, !P2 ;  /* 0x000000167f00720c */ /* 0x008fe200057c1270 */
[----:B------:R-:W-:Y:S01]  /*489b0*/  IMAD.WIDE R16, R21, 0x2, R14 ;  /* 0x0000000215107825 */ /* 0x000fe200078e020e */
[----:B------:R-:W-:-:S04]  /*489c0*/  PRMT R7, R222, 0x7632, R7 ;  /* 0x00007632de077816 */ /* 0x000fc80000000007 */
[----:B------:R-:W3:Y:S01]  /*489d0*/  LDC R22, c[0x0][0x228] ;  /* 0x00008a00ff167b82 */ /* 0x000ee20000000800 */
        /* <DEDUP_REMOVED lines=14> */
[----:B-1----:R-:W-:-:S05]  /*48ac0*/  ISETP.LT.AND P2, PT, R120, R20, !P1 ;  /* 0x000000147800720c */ /* 0x002fca0004f41270 */
[----:B------:R-:W1:Y:S01]  /*48ad0*/  LDC R0, c[0x0][0x248] ;  /* 0x00009200ff007b82 */ /* 0x000e620000000800 */
[----:B---3--:R-:W-:-:S07]  /*48ae0*/  IMAD.WIDE R16, R21, 0x2, R2 ;  /* 0x0000000215107825 */ /* 0x008fce00078e0202 */
[----:B------:R-:W3:Y:S01]  /*48af0*/  LDC R20, c[0x0][0x228] ;  /* 0x00008a00ff147b82 */ /* 0x000ee20000000800 */
[----:B------:R-:W-:Y:S01]  /*48b00*/  PRMT R5, R227, 0x7632, R5 ;  /* 0x00007632e3057816 */ /* 0x000fe20000000005 */
[----:B------:R-:W-:Y:S01]  /*48b10*/  @P6 STG.E.U16 desc[UR60][R16.64], R227 ;  /* 0x000000e310006986 */ /* 0x000fe2000c10153c */
[----:B------:R-:W-:Y:S01]  /*48b20*/  ISETP.LT.AND P6, PT, R127, R22, !P1 ;  /* 0x000000167f00720c */ /* 0x000fe20004fc1270 */
[----:B------:R-:W-:-:S04]  /*48b30*/  IMAD.WIDE R6, R21, 0x2, R14 ;  /* 0x0000000215067825 */ /* 0x000fc800078e020e */
[----:B------:R-:W3:Y:S01]  /*48b40*/  LDC R22, c[0x0][0x228] ;  /* 0x00008a00ff167b82 */ /* 0x000ee20000000800 */
[----:B------:R-:W-:Y:S01]  /*48b50*/  VIADD R23, R13, 0x4f ;  /* 0x0000004f0d177836 */ /* 0x000fe20000000000 */
[----:B------:R0:W-:Y:S01]  /*48b60*/  @P2 STG.E.U16 desc[UR60][R6.64], R5 ;  /* 0x0000000506002986 */ /* 0x0001e2000c10153c */
[----:B--2---:R-:W-:-:S03]  /*48b70*/  ISETP.LT.AND P2, PT, R252, R18, !P1 ;  /* 0x00000012fc00720c */ /* 0x004fc60004f41270 */
[----:B----4-:R-:W-:Y:S02]  /*48b80*/  ISETP.GE.AND P1, PT, R23, R12, PT ;  /* 0x0000000c1700720c */ /* 0x010fe40003f26270 */
[----:B------:R-:W2:Y:S01]  /*48b90*/  LDC R18, c[0x0][0x228] ;  /* 0x00008a00ff127b82 */ /* 0x000ea20000000800 */
[----:B0-----:R-:W-:-:S07]  /*48ba0*/  IMAD.WIDE R4, R21, 0x2, R248 ;  /* 0x0000000215047825 */ /* 0x001fce00078e02f8 */
[----:B------:R-:W0:Y:S01]  /*48bb0*/  LDC R12, c[0x0][0x22c] ;  /* 0x00008b00ff0c7b82 */ /* 0x000e220000000800 */
[----:B------:R-:W-:Y:S01]  /*48bc0*/  PRMT R7, R219, 0x7632, R7 ;  /* 0x00007632db077816 */ /* 0x000fe20000000007 */
[----:B------:R-:W-:Y:S01]  /*48bd0*/  @P6 STG.E.U16 desc[UR60][R4.64], R219 ;  /* 0x000000db04006986 */ /* 0x000fe2000c10153c */
[----:B------:R-:W-:Y:S01]  /*48be0*/  ISETP.LT.AND P6, PT, R11, R19, !P1 ;  /* 0x000000130b00720c */ /* 0x000fe20004fc1270 */
[----:B------:R-:W-:-:S04]  /*48bf0*/  IMAD.WIDE R16, R21, 0x2, R250 ;  /* 0x0000000215107825 */ /* 0x000fc800078e02fa */
[----:B------:R-:W4:Y:S01]  /*48c00*/  LDC R19, c[0x0][0x228] ;  /* 0x00008a00ff137b82 */ /* 0x000f220000000800 */
[----:B-1----:R-:W-:Y:S01]  /*48c10*/  IMAD.IADD R21, R21, 0x1, R0 ;  /* 0x0000000115157824 */ /* 0x002fe200078e0200 */
        /* <DEDUP_REMOVED lines=13> */
[----:B0-----:R-:W-:Y:S02]  /*48cf0*/  ISETP.GE.AND P1, PT, R23, R12, PT ;  /* 0x0000000c1700720c */ /* 0x001fe40003f26270 */
[----:B------:R-:W0:Y:S01]  /*48d00*/  LDC R18, c[0x0][0x228] ;  /* 0x00008a00ff127b82 */ /* 0x000e220000000800 */
[----:B----4-:R-:W-:-:S07]  /*48d10*/  IMAD.WIDE R16, R21, 0x2, R248 ;  /* 0x0000000215107825 */ /* 0x010fce00078e02f8 */
[----:B------:R-:W2:Y:S01]  /*48d20*/  LDC R12, c[0x0][0x22c] ;  /* 0x00008b00ff0c7b82 */ /* 0x000ea20000000800 */
[----:B------:R-:W-:Y:S01]  /*48d30*/  PRMT R5, R215, 0x7632, R5 ;  /* 0x00007632d7057816 */ /* 0x000fe20000000005 */
[----:B------:R-:W-:Y:S01]  /*48d40*/  @P6 STG.E.U16 desc[UR60][R16.64], R215 ;  /* 0x000000d710006986 */ /* 0x000fe2000c10153c */
[----:B------:R-:W-:Y:S01]  /*48d50*/  ISETP.LT.AND P6, PT, R11, R19, !P1 ;  /* 0x000000130b00720c */ /* 0x000fe20004fc1270 */
[----:B------:R-:W-:-:S04]  /*48d60*/  IMAD.WIDE R6, R21, 0x2, R250 ;  /* 0x0000000215067825 */ /* 0x000fc800078e02fa */
[----:B------:R-:W4:Y:S01]  /*48d70*/  LDC R19, c[0x0][0x228] ;  /* 0x00008a00ff137b82 */ /* 0x000f220000000800 */
[----:B---3--:R-:W-:Y:S01]  /*48d80*/  IMAD.IADD R21, R21, 0x1, R0 ;  /* 0x0000000115157824 */ /* 0x008fe200078e0200 */
        /* <DEDUP_REMOVED lines=12> */
[----:B0-----:R-:W-:-:S03]  /*48e50*/  ISETP.LT.AND P2, PT, R252, R18, !P1 ;  /* 0x00000012fc00720c */ /* 0x001fc60004f41270 */
[----:B--2---:R-:W-:Y:S02]  /*48e60*/  ISETP.GE.AND P1, PT, R23, R12, PT ;  /* 0x0000000c1700720c */ /* 0x004fe40003f26270 */
[----:B------:R-:W0:Y:S01]  /*48e70*/  LDC R18, c[0x0][0x228] ;  /* 0x00008a00ff127b82 */ /* 0x000e220000000800 */
[----:B----4-:R-:W-:-:S07]  /*48e80*/  IMAD.WIDE R6, R21, 0x2, R248 ;  /* 0x0000000215067825 */ /* 0x010fce00078e02f8 */
[----:B------:R-:W2:Y:S01]  /*48e90*/  LDC R12, c[0x0][0x22c] ;  /* 0x00008b00ff0c7b82 */ /* 0x000ea20000000800 */
[----:B------:R4:W-:Y:S01]  /*48ea0*/  @P6 STG.E.U16 desc[UR60][R6.64], R200 ;  /* 0x000000c806006986 */ /* 0x0009e2000c10153c */
[----:B------:R-:W-:Y:S01]  /*48eb0*/  ISETP.LT.AND P6, PT, R11, R19, !P1 ;  /* 0x000000130b00720c */ /* 0x000fe20004fc1270 */
[C---:B-1----:R-:W-:Y:S01]  /*48ec0*/  IMAD.IADD R19, R21.reuse, 0x1, R0 ;  /* 0x0000000115137824 */ /* 0x042fe200078e0200 */
[----:B------:R-:W-:Y:S01]  /*48ed0*/  PRMT R24, R200, 0x7632, R24 ;  /* 0x00007632c8187816 */ /* 0x000fe20000000018 */
[----:B------:R-:W-:-:S03]  /*48ee0*/  IMAD.WIDE R4, R21, 0x2, R250 ;  /* 0x0000000215047825 */ /* 0x000fc600078e02fa */
[----:B------:R-:W1:Y:S01]  /*48ef0*/  LDC R0, c[0x0][0x248] ;  /* 0x00009200ff007b82 */ /* 0x000e620000000800 */
[----:B------:R-:W-:-:S07]  /*48f00*/  IMAD.WIDE R16, R19, 0x2, R2 ;  /* 0x0000000213107825 */ /* 0x000fce00078e0202 */
[----:B------:R-:W1:Y:S01]  /*48f10*/  LDC R21, c[0x0][0x228] ;  /* 0x00008a00ff157b82 */ /* 0x000e620000000800 */
[----:B------:R-:W-:Y:S01]  /*48f20*/  @P2 STG.E.U16 desc[UR60][R4.64], R24 ;  /* 0x0000001804002986 */ /* 0x000fe2000c10153c */
[----:B---3--:R-:W-:-:S03]  /*48f30*/  ISETP.LT.AND P2, PT, R120, R20, !P1 ;  /* 0x000000147800720c */ /* 0x008fc60004f41270 */
[----:B------:R3:W-:Y:S01]  /*48f40*/  @P6 STG.E.U16 desc[UR60][R16.64], R204 ;  /* 0x000000cc10006986 */ /* 0x0007e2000c10153c */
[----:B------:R-:W-:Y:S02]  /*48f50*/  ISETP.LT.AND P6, PT, R127, R22, !P1 ;  /* 0x000000167f00720c */ /* 0x000fe40004fc1270 */
[----:B------:R-:W1:Y:S01]  /*48f60*/  LDC R20, c[0x0][0x228] ;  /* 0x00008a00ff147b82 */ /* 0x000e620000000800 */
[----:B----4-:R-:W-:-:S04]  /*48f70*/  IMAD.WIDE R6, R19, 0x2, R14 ;  /* 0x0000000213067825 */ /* 0x010fc800078e020e */
[----:B------:R-:W-:-:S03]  /*48f80*/  VIADD R23, R13, 0x52 ;  /* 0x000000520d177836 */ /* 0x000fc60000000000 */
[----:B------:R-:W4:Y:S01]  /*48f90*/  LDC R22, c[0x0][0x228] ;  /* 0x00008a00ff167b82 */ /* 0x000f220000000800 */
[----:B---3--:R-:W-:Y:S01]  /*48fa0*/  PRMT R17, R204, 0x7632, R17 ;  /* 0x00007632cc117816 */ /* 0x008fe20000000011 */
[----:B------:R-:W-:Y:S01]  /*48fb0*/  IMAD.WIDE R4, R19, 0x2, R248 ;  /* 0x0000000213047825 */ /* 0x000fe200078e02f8 */
[----:B0-----:R-:W-:-:S03]  /*48fc0*/  ISETP.LT.AND P1, PT, R252, R18, !P1 ;  /* 0x00000012fc00720c */ /* 0x001fc60004f21270 */
[----:B------:R0:W-:Y:S01]  /*48fd0*/  @P2 STG.E.U16 desc[UR60][R6.64], R17 ;  /* 0x0000001106002986 */ /* 0x0001e2000c10153c */
[----:B--2---:R-:W-:Y:S01]  /*48fe0*/  ISETP.GE.AND P2, PT, R23, R12, PT ;  /* 0x0000000c1700720c */ /* 0x004fe20003f46270 */
[----:B------:R-:W2:Y:S02]  /*48ff0*/  LDC R18, c[0x0][0x228] ;  /* 0x00008a00ff127b82 */ /* 0x000ea40000000800 */
[----:B------:R3:W-:Y:S01]  /*49000*/  @P6 STG.E.U16 desc[UR60][R4.64], R196 ;  /* 0x000000c404006986 */ /* 0x0007e2000c10153c */
[----:B-1----:R-:W-:-:S05]  /*49010*/  ISETP.LT.AND P6, PT, R11, R21, !P2 ;  /* 0x000000150b00720c */ /* 0x002fca00057c1270 */
[----:B------:R-:W1:Y:S01]  /*49020*/  LDC R12, c[0x0][0x22c] ;  /* 0x00008b00ff0c7b82 */ /* 0x000e620000000800 */
[----:B0-----:R-:W-:Y:S01]  /*49030*/  IMAD.WIDE R16, R19, 0x2, R250 ;  /* 0x0000000213107825 */ /* 0x001fe200078e02fa */
[----:B---3--:R-:W-:-:S03]  /*49040*/  PRMT R5, R196, 0x7632, R5 ;  /* 0x00007632c4057816 */ /* 0x008fc60000000005 */
[----:B------:R-:W-:-:S03]  /*49050*/  IMAD.IADD R19, R19, 0x1, R0 ;  /* 0x0000000113137824 */ /* 0x000fc600078e0200 */
[----:B------:R-:W0:Y:S01]  /*49060*/  LDC R21, c[0x0][0x228] ;  /* 0x00008a00ff157b82 */ /* 0x000e220000000800 */
[----:B------:R-:W-:Y:S01]  /*49070*/  IMAD.WIDE R6, R19, 0x2, R2 ;  /* 0x0000000213067825 */ /* 0x000fe200078e0202 */
[----:B------:R3:W-:Y:S01]  /*49080*/  @P1 STG.E.U16 desc[UR60][R16.64], R5 ;  /* 0x0000000510001986 */ /* 0x0007e2000c10153c */
[----:B------:R-:W-:-:S05]  /*49090*/  ISETP.LT.AND P1, PT, R120, R20, !P2 ;  /* 0x000000147800720c */ /* 0x000fca0005721270 */
[----:B------:R-:W0:Y:S01]  /*490a0*/  LDC R0, c[0x0][0x248] ;  /* 0x00009200ff007b82 */ /* 0x000e220000000800 */
[----:B------:R2:W-:Y:S01]  /*490b0*/  @P6 STG.E.U16 desc[UR60][R6.64], R209 ;  /* 0x000000d106006986 */ /* 0x0005e2000c10153c */
[----:B----4-:R-:W-:-:S06]  /*490c0*/  ISETP.LT.AND P6, PT, R127, R22, !P2 ;  /* 0x000000167f00720c */ /* 0x010fcc00057c1270 */
[----:B------:R-:W4:Y:S01]  /*490d0*/  LDC R20, c[0x0][0x228] ;  /* 0x00008a00ff147b82 */ /* 0x000f220000000800 */
[----:B---3--:R-:W-:Y:S01]  /*490e0*/  IMAD.WIDE R4, R19, 0x2, R14 ;  /* 0x0000000213047825 */ /* 0x008fe200078e020e */
[----:B--2---:R-:W-:-:S03]  /*490f0*/  PRMT R7, R209, 0x7632, R7 ;  /* 0x00007632d1077816 */ /* 0x004fc60000000007 */
[----:B------:R-:W-:-:S03]  /*49100*/  VIADD R23, R13, 0x53 ;  /* 0x000000530d177836 */ /* 0x000fc60000000000 */
[----:B------:R-:W2:Y:S01]  /*49110*/  LDC R22, c[0x0][0x228] ;  /* 0x00008a00ff167b82 */ /* 0x000ea20000000800 */
[----:B------:R-:W-:Y:S01]  /*49120*/  IMAD.WIDE R16, R19, 0x2, R248 ;  /* 0x0000000213107825 */ /* 0x000fe200078e02f8 */
[----:B------:R-:W-:Y:S01]  /*49130*/  ISETP.LT.AND P2, PT, R252, R18, !P2 ;  /* 0x00000012fc00720c */ /* 0x000fe20005741270 */
[----:B------:R3:W-:Y:S01]  /*49140*/  @P1 STG.E.U16 desc[UR60][R4.64], R7 ;  /* 0x0000000704001986 */ /* 0x0007e2000c10153c */
[----:B-1----:R-:W-:-:S03]  /*49150*/  ISETP.GE.AND P1, PT, R23, R12, PT ;  /* 0x0000000c1700720c */ /* 0x002fc60003f26270 */
[----:B------:R1:W-:Y:S01]  /*49160*/  @P6 STG.E.U16 desc[UR60][R16.64], R201 ;  /* 0x000000c910006986 */ /* 0x0003e2000c10153c */
[----:B------:R-:W2:Y:S01]  /*49170*/  LDC R18, c[0x0][0x228] ;  /* 0x00008a00ff127b82 */ /* 0x000ea20000000800 */
[----:B0-----:R-:W-:-:S07]  /*49180*/  ISETP.LT.AND P6, PT, R11, R21, !P1 ;  /* 0x000000150b00720c */ /* 0x001fce0004fc1270 */
[----:B------:R-:W0:Y:S01]  /*49190*/  LDC R12, c[0x0][0x22c] ;  /* 0x00008b00ff0c7b82 */ /* 0x000e220000000800 */
[----:B---3--:R-:W-:Y:S01]  /*491a0*/  IMAD.WIDE R4, R19, 0x2, R250 ;  /* 0x0000000213047825 */ /* 0x008fe200078e02fa */
[----:B-1----:R-:W-:-:S03]  /*491b0*/  PRMT R17, R201, 0x7632, R17 ;  /* 0x00007632c9117816 */ /* 0x002fc60000000011 */
[----:B------:R-:W-:-:S03]  /*491c0*/  IMAD.IADD R19, R19, 0x1, R0 ;  /* 0x0000000113137824 */ /* 0x000fc600078e0200 */
[----:B------:R-:W1:Y:S01]  /*491d0*/  LDC R21, c[0x0][0x228] ;  /* 0x00008a00ff157b82 */ /* 0x000e620000000800 */
[----:B------:R3:W-:Y:S01]  /*491e0*/  @P2 STG.E.U16 desc[UR60][R4.64], R17 ;  /* 0x0000001104002986 */ /* 0x0007e2000c10153c */
[----:B------:R-:W-:Y:S01]  /*491f0*/  IMAD.WIDE R6, R19, 0x2, R2 ;  /* 0x0000000213067825 */ /* 0x000fe200078e0202 */
[----:B----4-:R-:W-:-:S05]  /*49200*/  ISETP.LT.AND P2, PT, R120, R20, !P1 ;  /* 0x000000147800720c */ /* 0x010fca0004f41270 */
[----:B------:R-:W4:Y:S01]  /*49210*/  LDC R0, c[0x0][0x248] ;  /* 0x00009200ff007b82 */ /* 0x000f220000000800 */
[----:B------:R-:W-:Y:S01]  /*49220*/  @P6 STG.E.U16 desc[UR60][R6.64], R205 ;  /* 0x000000cd06006986 */ /* 0x000fe2000c10153c */
[----:B--2---:R-:W-:Y:S02]  /*49230*/  ISETP.LT.AND P6, PT, R127, R22, !P1 ;  /* 0x000000167f00720c */ /* 0x004fe40004fc1270 */
[----:B---3--:R-:W-:Y:S01]  /*49240*/  PRMT R5, R205, 0x7632, R5 ;  /* 0x00007632cd057816 */ /* 0x008fe20000000005 */
[----:B------:R-:W-:-:S03]  /*49250*/  IMAD.WIDE R16, R19, 0x2, R14 ;  /* 0x0000000213107825 */ /* 0x000fc600078e020e */
[----:B------:R-:W2:Y:S01]  /*49260*/  LDC R20, c[0x0][0x228] ;  /* 0x00008a00ff147b82 */ /* 0x000ea20000000800 */
[----:B------:R-:W-:Y:S01]  /*49270*/  VIADD R23, R13, 0x54 ;  /* 0x000000540d177836 */ /* 0x000fe20000000000 */
[----:B------:R3:W-:Y:S06]  /*49280*/  @P2 STG.E.U16 desc[UR60][R16.64], R5 ;  /* 0x0000000510002986 */ /* 0x0007ec000c10153c */
[----:B------:R-:W2:Y:S01]  /*49290*/  LDC R22, c[0x0][0x228] ;  /* 0x00008a00ff167b82 */ /* 0x000ea20000000800 */
[----:B------:R-:W-:Y:S02]  /*492a0*/  ISETP.LT.AND P2, PT, R252, R18, !P1 ;  /* 0x00000012fc00720c */ /* 0x000fe40004f41270 */
[----:B0-----:R-:W-:Y:S01]  /*492b0*/  ISETP.GE.AND P1, PT, R23, R12, PT ;  /* 0x0000000c1700720c */ /* 0x001fe20003f26270 */
[----:B---3--:R-:W-:-:S04]  /*492c0*/  IMAD.WIDE R4, R19, 0x2, R248 ;  /* 0x0000000213047825 */ /* 0x008fc800078e02f8 */
[----:B------:R-:W0:Y:S01]  /*492d0*/  LDC R18, c[0x0][0x228] ;  /* 0x00008a00ff127b82 */ /* 0x000e220000000800 */
[----:B------:R3:W-:Y:S01]  /*492e0*/  @P6 STG.E.U16 desc[UR60][R4.64], R197 ;  /* 0x000000c504006986 */ /* 0x0007e2000c10153c */
[----:B-1----:R-:W-:-:S06]  /*492f0*/  ISETP.LT.AND P6, PT, R11, R21, !P1 ;  /* 0x000000150b00720c */ /* 0x002fcc0004fc1270 */
[----:B------:R-:W1:Y:S01]  /*49300*/  LDC R12, c[0x0][0x22c] ;  /* 0x00008b00ff0c7b82 */ /* 0x000e620000000800 */
[----:B----4-:R-:W-:Y:S01]  /*49310*/  IMAD.IADD R21, R19, 0x1, R0 ;  /* 0x0000000113157824 */ /* 0x010fe200078e0200 */
[----:B------:R-:W-:Y:S01]  /*49320*/  PRMT R24, R197, 0x7632, R24 ;  /* 0x00007632c5187816 */ /* 0x000fe20000000018 */
[----:B------:R-:W-:-:S05]  /*49330*/  IMAD.WIDE R6, R19, 0x2, R250 ;  /* 0x0000000213067825 */ /* 0x000fca00078e02fa */
[----:B------:R-:W4:Y:S01]  /*49340*/  LDC R19, c[0x0][0x228] ;  /* 0x00008a00ff137b82 */ /* 0x000f220000000800 */
[----:B------:R-:W-:Y:S01]  /*49350*/  IMAD.WIDE R16, R21, 0x2, R2 ;  /* 0x0000000215107825 */ /* 0x000fe200078e0202 */
[----:B------:R-:W-:Y:S01]  /*49360*/  @P2 STG.E.U16 desc[UR60][R6.64], R24 ;  /* 0x0000001806002986 */ /* 0x000fe2000c10153c */
[----:B--2---:R-:W-:-:S05]  /*49370*/  ISETP.LT.AND P2, PT, R120, R20, !P1 ;  /* 0x000000147800720c */ /* 0x004fca0004f41270 */
[----:B------:R-:W2:Y:S01]  /*49380*/  LDC R0, c[0x0][0x248] ;  /* 0x00009200ff007b82 */ /* 0x000ea20000000800 */
[----:B------:R3:W-:Y:S01]  /*49390*/  @P6 STG.E.U16 desc[UR60][R16.64], R210 ;  /* 0x000000d210006986 */ /* 0x0007e2000c10153c */
[----:B------:R-:W-:-:S06]  /*493a0*/  ISETP.LT.AND P6, PT, R127, R22, !P1 ;  /* 0x000000167f00720c */ /* 0x000fcc0004fc1270 */
[----:B------:R-:W2:Y:S01]  /*493b0*/  LDC R20, c[0x0][0x228] ;  /* 0x00008a00ff147b82 */ /* 0x000ea20000000800 */
[----:B---3--:R-:W-:Y:S01]  /*493c0*/  IMAD.WIDE R4, R21, 0x2, R14 ;  /* 0x0000000215047825 */ /* 0x008fe200078e020e */
[----:B------:R-:W-:-:S03]  /*493d0*/  PRMT R17, R210, 0x7632, R17 ;  /* 0x00007632d2117816 */ /* 0x000fc60000000011 */
[----:B------:R-:W-:-:S03]  /*493e0*/  VIADD R23, R13, 0x55 ;  /* 0x000000550d177836 */ /* 0x000fc60000000000 */
[----:B------:R-:W3:Y:S01]  /*493f0*/  LDC R22, c[0x0][0x228] ;  /* 0x00008a00ff167b82 */ /* 0x000ee20000000800 */
[----:B0-----:R-:W-:Y:S01]  /*49400*/  ISETP.LT.AND P1, PT, R252, R18, !P1 ;  /* 0x00000012fc00720c */ /* 0x001fe20004f21270 */
[----:B------:R-:W-:Y:S01]  /*49410*/  IMAD.WIDE R6, R21, 0x2, R248 ;  /* 0x0000000215067825 */ /* 0x000fe200078e02f8 */
[----:B------:R0:W-:Y:S01]  /*49420*/  @P2 STG.E.U16 desc[UR60][R4.64], R17 ;  /* 0x0000001104002986 */ /* 0x0001e2000c10153c */
[----:B-1----:R-:W-:-:S03]  /*49430*/  ISETP.GE.AND P2, PT, R23, R12, PT ;  /* 0x0000000c1700720c */ /* 0x002fc60003f46270 */
[----:B------:R-:W-:Y:S01]  /*49440*/  @P6 STG.E.U16 desc[UR60][R6.64], R202 ;  /* 0x000000ca06006986 */ /* 0x000fe2000c10153c */
[----:B------:R-:W1:Y:S01]  /*49450*/  LDC R18, c[0x0][0x228] ;  /* 0x00008a00ff127b82 */ /* 0x000e620000000800 */
[----:B----4-:R-:W-:-:S07]  /*49460*/  ISETP.LT.AND P6, PT, R11, R19, !P2 ;  /* 0x000000130b00720c */ /* 0x010fce00057c1270 */
[----:B------:R-:W4:Y:S01]  /*49470*/  LDC R12, c[0x0][0x22c] ;  /* 0x00008b00ff0c7b82 */ /* 0x000f220000000800 */
[----:B0-----:R-:W-:Y:S01]  /*49480*/  PRMT R5, R202, 0x7632, R5 ;  /* 0x00007632ca057816 */ /* 0x001fe20000000005 */
[----:B------:R-:W-:-:S04]  /*49490*/  IMAD.WIDE R16, R21, 0x2, R250 ;  /* 0x0000000215107825 */ /* 0x000fc800078e02fa */
[----:B--2---:R-:W-:Y:S02]  /*494a0*/  IMAD.IADD R21, R21, 0x1, R0 ;  /* 0x0000000115157824 */ /* 0x004fe400078e0200 */
[----:B------:R-:W0:Y:S01]  /*494b0*/  LDC R19, c[0x0][0x228] ;  /* 0x00008a00ff137b82 */ /* 0x000e220000000800 */
[----:B------:R2:W-:Y:S01]  /*494c0*/  @P1 STG.E.U16 desc[UR60][R16.64], R5 ;  /* 0x0000000510001986 */ /* 0x0005e2000c10153c */
[----:B------:R-:W-:-:S06]  /*494d0*/  ISETP.LT.AND P1, PT, R120, R20, !P2 ;  /* 0x000000147800720c */ /* 0x000fcc0005721270 */
[----:B------:R-:W0:Y:S01]  /*494e0*/  LDC R0, c[0x0][0x248] ;  /* 0x00009200ff007b82 */ /* 0x000e220000000800 */
[----:B--2---:R-:W-:-:S07]  /*494f0*/  IMAD.WIDE R4, R21, 0x2, R2 ;  /* 0x0000000215047825 */ /* 0x004fce00078e0202 */
[----:B------:R-:W2:Y:S01]  /*49500*/  LDC R20, c[0x0][0x228] ;  /* 0x00008a00ff147b82 */ /* 0x000ea20000000800 */
[----:B------:R-:W-:Y:S01]  /*49510*/  @P6 STG.E.U16 desc[UR60][R4.64], R206 ;  /* 0x000000ce04006986 */ /* 0x000fe2000c10153c */
[----:B---3--:R-:W-:Y:S01]  /*49520*/  ISETP.LT.AND P6, PT, R127, R22, !P2 ;  /* 0x000000167f00720c */ /* 0x008fe200057c1270 */
[----:B------:R-:W-:Y:S01]  /*49530*/  IMAD.WIDE R6, R21, 0x2, R14 ;  /* 0x0000000215067825 */ /* 0x000fe200078e020e */
[----:B------:R-:W-:-:S04]  /*49540*/  PRMT R17, R206, 0x7632, R17 ;  /* 0x00007632ce117816 */ /* 0x000fc80000000011 */
[----:B------:R-:W3:Y:S01]  /*49550*/  LDC R22, c[0x0][0x228] ;  /* 0x00008a00ff167b82 */ /* 0x000ee20000000800 */
[----:B------:R-:W-:Y:S01]  /*49560*/  VIADD R23, R13, 0x56 ;  /* 0x000000560d177836 */ /* 0x000fe20000000000 */
[----:B------:R4:W-:Y:S01]  /*49570*/  @P1 STG.E.U16 desc[UR60][R6.64], R17 ;  /* 0x0000001106001986 */ /* 0x0009e2000c10153c */
[----:B-1----:R-:W-:-:S03]  /*49580*/  ISETP.LT.AND P2, PT, R252, R18, !P2 ;  /* 0x00000012fc00720c */ /* 0x002fc60005741270 */
[----:B----4-:R-:W-:Y:S02]  /*49590*/  ISETP.GE.AND P1, PT, R23, R12, PT ;  /* 0x0000000c1700720c */ /* 0x010fe40003f26270 */
[----:B------:R-:W1:Y:S01]  /*495a0*/  LDC R18, c[0x0][0x228] ;  /* 0x00008a00ff127b82 */ /* 0x000e620000000800 */
        /* <DEDUP_REMOVED lines=9> */
[----:B--2---:R-:W-:-:S05]  /*49640*/  ISETP.LT.AND P2, PT, R120, R20, !P1 ;  /* 0x000000147800720c */ /* 0x004fca0004f41270 */
[----:B------:R-:W2:Y:S01]  /*49650*/  LDC R0, c[0x0][0x248] ;  /* 0x00009200ff007b82 */ /* 0x000ea20000000800 */
        /* <DEDUP_REMOVED lines=9> */
[----:B-1----:R-:W-:-:S03]  /*496f0*/  ISETP.LT.AND P2, PT, R252, R18, !P1 ;  /* 0x00000012fc00720c */ /* 0x002fc60004f41270 */
[----:B----4-:R-:W-:Y:S02]  /*49700*/  ISETP.GE.AND P1, PT, R23, R12, PT ;  /* 0x0000000c1700720c */ /* 0x010fe40003f26270 */
[----:B------:R-:W1:Y:S01]  /*49710*/  LDC R18, c[0x0][0x228] ;  /* 0x00008a00ff127b82 */ /* 0x000e620000000800 */
[----:B0-----:R-:W-:-:S07]  /*49720*/  IMAD.WIDE R4, R21, 0x2, R248 ;  /* 0x0000000215047825 */ /* 0x001fce00078e02f8 */
[----:B------:R-:W0:Y:S01]  /*49730*/  LDC R12, c[0x0][0x22c] ;  /* 0x00008b00ff0c7b82 */ /* 0x000e220000000800 */
[----:B------:R-:W-:Y:S01]  /*49740*/  PRMT R17, R203, 0x7632, R17 ;  /* 0x00007632cb117816 */ /* 0x000fe20000000011 */
[----:B------:R-:W-:Y:S01]  /*49750*/  @P6 STG.E.U16 desc[UR60][R4.64], R203 ;  /* 0x000000cb04006986 */ /* 0x000fe2000c10153c */
[----:B------:R-:W-:Y:S01]  /*49760*/  ISETP.LT.AND P6, PT, R11, R19, !P1 ;  /* 0x000000130b00720c */ /* 0x000fe20004fc1270 */
[----:B------:R-:W-:-:S04]  /*49770*/  IMAD.WIDE R6, R21, 0x2, R250 ;  /* 0x0000000215067825 */ /* 0x000fc800078e02fa */
[----:B------:R-:W4:Y:S01]  /*49780*/  LDC R19, c[0x0][0x228] ;  /* 0x00008a00ff137b82 */ /* 0x000f220000000800 */
[----:B--2---:R-:W-:Y:S01]  /*49790*/  IMAD.IADD R21, R21, 0x1, R0 ;  /* 0x0000000115157824 */ /* 0x004fe200078e0200 */
[----:B------:R2:W-:Y:S01]  /*497a0*/  @P2 STG.E.U16 desc[UR60][R6.64], R17 ;  /* 0x0000001106002986 */ /* 0x0005e2000c10153c */
[----:B---3--:R-:W-:-:S05]  /*497b0*/  ISETP.LT.AND P2, PT, R120, R20, !P1 ;  /* 0x000000147800720c */ /* 0x008fca0004f41270 */
[----:B------:R-:W3:Y:S01]  /*497c0*/  LDC R0, c[0x0][0x248] ;  /* 0x00009200ff007b82 */ /* 0x000ee20000000800 */
        /* <DEDUP_REMOVED lines=10> */
[----:B0-----:R-:W-:Y:S02]  /*49870*/  ISETP.GE.AND P1, PT, R23, R12, PT ;  /* 0x0000000c1700720c */ /* 0x001fe40003f26270 */
[----:B------:R-:W0:Y:S01]  /*49880*/  LDC R18, c[0x0][0x228] ;  /* 0x00008a00ff127b82 */ /* 0x000e220000000800 */
[----:B----4-:R-:W-:-:S07]  /*49890*/  IMAD.WIDE R6, R21, 0x2, R248 ;  /* 0x0000000215067825 */ /* 0x010fce00078e02f8 */
[----:B------:R-:W1:Y:S01]  /*498a0*/  LDC R12, c[0x0][0x22c] ;  /* 0x00008b00ff0c7b82 */ /* 0x000e620000000800 */
[----:B------:R-:W-:Y:S01]  /*498b0*/  PRMT R5, R199, 0x7632, R5 ;  /* 0x00007632c7057816 */ /* 0x000fe20000000005 */
[----:B------:R-:W-:Y:S01]  /*498c0*/  @P6 STG.E.U16 desc[UR60][R6.64], R199 ;  /* 0x000000c706006986 */ /* 0x000fe2000c10153c */
[----:B------:R-:W-:Y:S01]  /*498d0*/  ISETP.LT.AND P6, PT, R11, R19, !P1 ;  /* 0x000000130b00720c */ /* 0x000fe20004fc1270 */
[----:B------:R-:W-:-:S04]  /*498e0*/  IMAD.WIDE R16, R21, 0x2, R250 ;  /* 0x0000000215107825 */ /* 0x000fc800078e02fa */
[----:B------:R-:W4:Y:S01]  /*498f0*/  LDC R19, c[0x0][0x228] ;  /* 0x00008a00ff137b82 */ /* 0x000f220000000800 */
[----:B---3--:R-:W-:Y:S01]  /*49900*/  IMAD.IADD R21, R21, 0x1, R0 ;  /* 0x0000000115157824 */ /* 0x008fe200078e0200 */
        /* <DEDUP_REMOVED lines=19> */
[C---:B--2---:R-:W-:Y:S01]  /*49a40*/  IMAD.IADD R19, R21.reuse, 0x1, R0 ;  /* 0x0000000115137824 */ /* 0x044fe200078e0200 */
[----:B------:R-:W-:Y:S01]  /*49a50*/  PRMT R24, R184, 0x7632, R24 ;  /* 0x00007632b8187816 */ /* 0x000fe20000000018 */
[----:B------:R-:W-:-:S03]  /*49a60*/  IMAD.WIDE R4, R21, 0x2, R250 ;  /* 0x0000000215047825 */ /* 0x000fc600078e02fa */
[----:B------:R-:W2:Y:S01]  /*49a70*/  LDC R0, c[0x0][0x248] ;  /* 0x00009200ff007b82 */ /* 0x000ea20000000800 */
[----:B------:R-:W-:-:S07]  /*49a80*/  IMAD.WIDE R6, R19, 0x2, R2 ;  /* 0x0000000213067825 */ /* 0x000fce00078e0202 */
[----:B------:R-:W2:Y:S01]  /*49a90*/  LDC R21, c[0x0][0x228] ;  /* 0x00008a00ff157b82 */ /* 0x000ea20000000800 */
[----:B------:R-:W-:Y:S01]  /*49aa0*/  @P2 STG.E.U16 desc[UR60][R4.64], R24 ;  /* 0x0000001804002986 */ /* 0x000fe2000c10153c */
[----:B---3--:R-:W-:-:S03]  /*49ab0*/  ISETP.LT.AND P2, PT, R120, R20, !P1 ;  /* 0x000000147800720c */ /* 0x008fc60004f41270 */
[----:B------:R3:W-:Y:S01]  /*49ac0*/  @P6 STG.E.U16 desc[UR60][R6.64], R188 ;  /* 0x000000bc06006986 */ /* 0x0007e2000c10153c */
[----:B------:R-:W-:Y:S02]  /*49ad0*/  ISETP.LT.AND P6, PT, R127, R22, !P1 ;  /* 0x000000167f00720c */ /* 0x000fe40004fc1270 */
[----:B------:R-:W2:Y:S01]  /*49ae0*/  LDC R20, c[0x0][0x228] ;  /* 0x00008a00ff147b82 */ /* 0x000ea20000000800 */
[----:B----4-:R-:W-:Y:S01]  /*49af0*/  IMAD.WIDE R16, R19, 0x2, R14 ;  /* 0x0000000213107825 */ /* 0x010fe200078e020e */
[----:B0-----:R-:W-:-:S03]  /*49b00*/  ISETP.LT.AND P1, PT, R252, R18, !P1 ;  /* 0x00000012fc00720c */ /* 0x001fc60004f21270 */
[----:B------:R-:W-:-:S03]  /*49b10*/  VIADD R23, R13, 0x5a ;  /* 0x0000005a0d177836 */ /* 0x000fc60000000000 */
[----:B------:R-:W0:Y:S01]  /*49b20*/  LDC R22, c[0x0][0x228] ;  /* 0x00008a00ff167b82 */ /* 0x000e220000000800 */
[----:B---3--:R-:W-:Y:S01]  /*49b30*/  PRMT R7, R188, 0x7632, R7 ;  /* 0x00007632bc077816 */ /* 0x008fe20000000007 */
[----:B------:R-:W-:-:S04]  /*49b40*/  IMAD.WIDE R4, R19, 0x2, R248 ;  /* 0x0000000213047825 */ /* 0x000fc800078e02f8 */
[----:B------:R3:W-:Y:S01]  /*49b50*/  @P2 STG.E.U16 desc[UR60][R16.64], R7 ;  /* 0x0000000710002986 */ /* 0x0007e2000c10153c */
[----:B-1----:R-:W-:Y:S01]  /*49b60*/  ISETP.GE.AND P2, PT, R23, R12, PT ;  /* 0x0000000c1700720c */ /* 0x002fe20003f46270 */
[----:B------:R-:W1:Y:S02]  /*49b70*/  LDC R18, c[0x0][0x228] ;  /* 0x00008a00ff127b82 */ /* 0x000e640000000800 */
[----:B------:R4:W-:Y:S01]  /*49b80*/  @P6 STG.E.U16 desc[UR60][R4.64], R180 ;  /* 0x000000b404006986 */ /* 0x0009e2000c10153c */
[----:B--2---:R-:W-:-:S05]  /*49b90*/  ISETP.LT.AND P6, PT, R11, R21, !P2 ;  /* 0x000000150b00720c */ /* 0x004fca00057c1270 */
[----:B------:R-:W2:Y:S01]  /*49ba0*/  LDC R12, c[0x0][0x22c] ;  /* 0x00008b00ff0c7b82 */ /* 0x000ea20000000800 */
[----:B---3--:R-:W-:Y:S01]  /*49bb0*/  IMAD.WIDE R6, R19, 0x2, R250 ;  /* 0x0000000213067825 */ /* 0x008fe200078e02fa */
[----:B----4-:R-:W-:-:S03]  /*49bc0*/  PRMT R5, R180, 0x7632, R5 ;  /* 0x00007632b4057816 */ /* 0x010fc60000000005 */
[----:B------:R-:W-:-:S03]  /*49bd0*/  IMAD.IADD R19, R19, 0x1, R0 ;  /* 0x0000000113137824 */ /* 0x000fc600078e0200 */
[----:B------:R-:W3:Y:S01]  /*49be0*/  LDC R21, c[0x0][0x228] ;  /* 0x00008a00ff157b82 */ /* 0x000ee20000000800 */
[----:B------:R4:W-:Y:S01]  /*49bf0*/  @P1 STG.E.U16 desc[UR60][R6.64], R5 ;  /* 0x0000000506001986 */ /* 0x0009e2000c10153c */
[----:B------:R-:W-:Y:S01]  /*49c00*/  ISETP.LT.AND P1, PT, R120, R20, !P2 ;  /* 0x000000147800720c */ /* 0x000fe20005721270 */
[----:B------:R-:W-:-:S05]  /*49c10*/  IMAD.WIDE R16, R19, 0x2, R2 ;  /* 0x0000000213107825 */ /* 0x000fca00078e0202 */
[----:B------:R-:W3:Y:S01]  /*49c20*/  LDC R0, c[0x0][0x248] ;  /* 0x00009200ff007b82 */ /* 0x000ee20000000800 */
[----:B------:R2:W-:Y:S01]  /*49c30*/  @P6 STG.E.U16 desc[UR60][R16.64], R193 ;  /* 0x000000c110006986 */ /* 0x0005e2000c10153c */
[----:B0-----:R-:W-:-:S06]  /*49c40*/  ISETP.LT.AND P6, PT, R127, R22, !P2 ;  /* 0x000000167f00720c */ /* 0x001fcc00057c1270 */
[----:B------:R-:W0:Y:S01]  /*49c50*/  LDC R20, c[0x0][0x228] ;  /* 0x00008a00ff147b82 */ /* 0x000e220000000800 */
[----:B----4-:R-:W-:Y:S01]  /*49c60*/  PRMT R7, R193, 0x7632, R7 ;  /* 0x00007632c1077816 */ /* 0x010fe20000000007 */
[----:B------:R-:W-:Y:S01]  /*49c70*/  IMAD.WIDE R4, R19, 0x2, R14 ;  /* 0x0000000213047825 */ /* 0x000fe200078e020e */
[----:B-1----:R-:W-:-:S03]  /*49c80*/  ISETP.LT.AND P2, PT, R252, R18, !P2 ;  /* 0x00000012fc00720c */ /* 0x002fc60005741270 */
[----:B------:R-:W-:Y:S02]  /*49c90*/  VIADD R23, R13, 0x5b ;  /* 0x0000005b0d177836 */ /* 0x000fe40000000000 */
[----:B------:R-:W1:Y:S01]  /*49ca0*/  LDC R22, c[0x0][0x228] ;  /* 0x00008a00ff167b82 */ /* 0x000e620000000800 */
[----:B------:R4:W-:Y:S02]  /*49cb0*/  @P1 STG.E.U16 desc[UR60][R4.64], R7 ;  /* 0x0000000704001986 */ /* 0x0009e4000c10153c */
[----:B--2---:R-:W-:Y:S02]  /*49cc0*/  ISETP.GE.AND P1, PT, R23, R12, PT ;  /* 0x0000000c1700720c */ /* 0x004fe40003f26270 */
[----:B------:R-:W-:-:S03]  /*49cd0*/  PRMT R17, R185, 0x7632, R17 ;  /* 0x00007632b9117816 */ /* 0x000fc60000000011 */
[----:B------:R-:W2:Y:S01]  /*49ce0*/  LDC R18, c[0x0][0x228] ;  /* 0x00008a00ff127b82 */ /* 0x000ea20000000800 */
[----:B----4-:R-:W-:-:S07]  /*49cf0*/  IMAD.WIDE R6, R19, 0x2, R248 ;  /* 0x0000000213067825 */ /* 0x010fce00078e02f8 */
[----:B------:R-:W4:Y:S01]  /*49d00*/  LDC R12, c[0x0][0x22c] ;  /* 0x00008b00ff0c7b82 */ /* 0x000f220000000800 */
[----:B------:R-:W-:Y:S01]  /*49d10*/  @P6 STG.E.U16 desc[UR60][R6.64], R185 ;  /* 0x000000b906006986 */ /* 0x000fe2000c10153c */
[----:B---3--:R-:W-:Y:S01]  /*49d20*/  ISETP.LT.AND P6, PT, R11, R21, !P1 ;  /* 0x000000150b00720c */ /* 0x008fe20004fc1270 */
[----:B------:R-:W-:-:S04]  /*49d30*/  IMAD.WIDE R4, R19, 0x2, R250 ;  /* 0x0000000213047825 */ /* 0x000fc800078e02fa */
[----:B------:R-:W-:Y:S01]  /*49d40*/  IMAD.IADD R19, R19, 0x1, R0 ;  /* 0x0000000113137824 */ /* 0x000fe200078e0200 */
[----:B------:R-:W3:Y:S01]  /*49d50*/  LDC R21, c[0x0][0x228] ;  /* 0x00008a00ff157b82 */ /* 0x000ee20000000800 */
        /* <DEDUP_REMOVED lines=17> */
[----:B------:R1:W-:Y:S01]  /*49e70*/  @P6 STG.E.U16 desc[UR60][R4.64], R181 ;  /* 0x000000b504006986 */ /* 0x0003e2000c10153c */
[----:B---3--:R-:W-:Y:S01]  /*49e80*/  ISETP.LT.AND P6, PT, R11, R21, !P1 ;  /* 0x000000150b00720c */ /* 0x008fe20004fc1270 */
[----:B0-----:R-:W-:Y:S01]  /*49e90*/  IMAD.IADD R21, R19, 0x1, R0 ;  /* 0x0000000113157824 */ /* 0x001fe200078e0200 */
[----:B------:R-:W-:Y:S01]  /*49ea0*/  PRMT R24, R181, 0x7632, R24 ;  /* 0x00007632b5187816 */ /* 0x000fe20000000018 */
[----:B------:R-:W-:-:S03]  /*49eb0*/  IMAD.WIDE R16, R19, 0x2, R250 ;  /* 0x0000000213107825 */ /* 0x000fc600078e02fa */
[----:B------:R-:W0:Y:S01]  /*49ec0*/  LDC R0, c[0x0][0x248] ;  /* 0x00009200ff007b82 */ /* 0x000e220000000800 */
[----:B------:R-:W-:-:S07]  /*49ed0*/  IMAD.WIDE R6, R21, 0x2, R2 ;  /* 0x0000000215067825 */ /* 0x000fce00078e0202 */
[----:B------:R-:W3:Y:S01]  /*49ee0*/  LDC R19, c[0x0][0x228] ;  /* 0x00008a00ff137b82 */ /* 0x000ee20000000800 */
[----:B------:R-:W-:Y:S01]  /*49ef0*/  @P2 STG.E.U16 desc[UR60][R16.64], R24 ;  /* 0x0000001810002986 */ /* 0x000fe2000c10153c */
[----:B-1----:R-:W-:-:S03]  /*49f00*/  ISETP.LT.AND P2, PT, R120, R20, !P1 ;  /* 0x000000147800720c */ /* 0x002fc60004f41270 */
[----:B------:R1:W-:Y:S01]  /*49f10*/  @P6 STG.E.U16 desc[UR60][R6.64], R194 ;  /* 0x000000c206006986 */ /* 0x0003e2000c10153c */
[----:B------:R-:W-:Y:S02]  /*49f20*/  ISETP.LT.AND P6, PT, R127, R22, !P1 ;  /* 0x000000167f00720c */ /* 0x000fe40004fc1270 */
[----:B------:R-:W0:Y:S01]  /*49f30*/  LDC R20, c[0x0][0x228] ;  /* 0x00008a00ff147b82 */ /* 0x000e220000000800 */
[----:B------:R-:W-:Y:S01]  /*49f40*/  IMAD.WIDE R4, R21, 0x2, R14 ;  /* 0x0000000215047825 */ /* 0x000fe200078e020e */
[----:B--2---:R-:W-:-:S03]  /*49f50*/  ISETP.LT.AND P1, PT, R252, R18, !P1 ;  /* 0x00000012fc00720c */ /* 0x004fc60004f21270 */
[----:B------:R-:W-:-:S03]  /*49f60*/  VIADD R23, R13, 0x5d ;  /* 0x0000005d0d177836 */ /* 0x000fc60000000000 */
[----:B------:R-:W2:Y:S01]  /*49f70*/  LDC R22, c[0x0][0x228] ;  /* 0x00008a00ff167b82 */ /* 0x000ea20000000800 */
[----:B-1----:R-:W-:Y:S01]  /*49f80*/  PRMT R7, R194, 0x7632, R7 ;  /* 0x00007632c2077816 */ /* 0x002fe20000000007 */
[----:B------:R-:W-:-:S04]  /*49f90*/  IMAD.WIDE R16, R21, 0x2, R248 ;  /* 0x0000000215107825 */ /* 0x000fc800078e02f8 */
[----:B------:R1:W-:Y:S01]  /*49fa0*/  @P2 STG.E.U16 desc[UR60][R4.64], R7 ;  /* 0x0000000704002986 */ /* 0x0003e2000c10153c */
[----:B----4-:R-:W-:Y:S01]  /*49fb0*/  ISETP.GE.AND P2, PT, R23, R12, PT ;  /* 0x0000000c1700720c */ /* 0x010fe20003f46270 */
[----:B------:R-:W4:Y:S02]  /*49fc0*/  LDC R18, c[0x0][0x228] ;  /* 0x00008a00ff127b82 */ /* 0x000f240000000800 */
[----:B------:R-:W-:Y:S01]  /*49fd0*/  @P6 STG.E.U16 desc[UR60][R16.64], R186 ;  /* 0x000000ba10006986 */ /* 0x000fe2000c10153c */
[----:B---3--:R-:W-:-:S05]  /*49fe0*/  ISETP.LT.AND P6, PT, R11, R19, !P2 ;  /* 0x000000130b00720c */ /* 0x008fca00057c1270 */
[----:B------:R-:W3:Y:S01]  /*49ff0*/  LDC R12, c[0x0][0x22c] ;  /* 0x00008b00ff0c7b82 */ /* 0x000ee20000000800 */
        /* <DEDUP_REMOVED lines=10> */
[----:B--2---:R-:W-:Y:S01]  /*4a0a0*/  ISETP.LT.AND P6, PT, R127, R22, !P2 ;  /* 0x000000167f00720c */ /* 0x004fe200057c1270 */
[----:B------:R-:W-:Y:S01]  /*4a0b0*/  IMAD.WIDE R16, R21, 0x2, R14 ;  /* 0x0000000215107825 */ /* 0x000fe200078e020e */
[----:B------:R-:W-:-:S04]  /*4a0c0*/  PRMT R7, R190, 0x7632, R7 ;  /* 0x00007632be077816 */ /* 0x000fc80000000007 */
[----:B------:R-:W2:Y:S01]  /*4a0d0*/  LDC R22, c[0x0][0x228] ;  /* 0x00008a00ff167b82 */ /* 0x000ea20000000800 */
[----:B------:R-:W-:Y:S01]  /*4a0e0*/  VIADD R23, R13, 0x5e ;  /* 0x0000005e0d177836 */ /* 0x000fe20000000000 */
[----:B------:R3:W-:Y:S01]  /*4a0f0*/  @P1 STG.E.U16 desc[UR60][R16.64], R7 ;  /* 0x0000000710001986 */ /* 0x0007e2000c10153c */
[----:B----4-:R-:W-:-:S03]  /*4a100*/  ISETP.LT.AND P2, PT, R252, R18, !P2 ;  /* 0x00000012fc00720c */ /* 0x010fc60005741270 */
[----:B---3--:R-:W-:Y:S02]  /*4a110*/  ISETP.GE.AND P1, PT, R23, R12, PT ;  /* 0x0000000c1700720c */ /* 0x008fe40003f26270 */
[----:B------:R-:W3:Y:S01]  /*4a120*/  LDC R18, c[0x0][0x228] ;  /* 0x00008a00ff127b82 */ /* 0x000ee20000000800 */
        /* <DEDUP_REMOVED lines=21> */
[----:B----4-:R-:W-:Y:S02]  /*4a280*/  ISETP.GE.AND P1, PT, R23, R12, PT ;  /* 0x0000000c1700720c */ /* 0x010fe40003f26270 */
[----:B------:R-:W3:Y:S01]  /*4a290*/  LDC R18, c[0x0][0x228] ;  /* 0x00008a00ff127b82 */ /* 0x000ee20000000800 */
        /* <DEDUP_REMOVED lines=9> */
[----:B--2---:R-:W-:-:S05]  /*4a330*/  ISETP.LT.AND P2, PT, R120, R20, !P1 ;  /* 0x000000147800720c */ /* 0x004fca0004f41270 */
[----:B------:R-:W2:Y:S01]  /*4a340*/  LDC R0, c[0x0][0x248] ;  /* 0x00009200ff007b82 */ /* 0x000ea20000000800 */
        /* <DEDUP_REMOVED lines=9> */
[----:B---3--:R-:W-:-:S03]  /*4a3e0*/  ISETP.LT.AND P2, PT, R252, R18, !P1 ;  /* 0x00000012fc00720c */ /* 0x008fc60004f41270 */
[----:B0-----:R-:W-:Y:S02]  /*4a3f0*/  ISETP.GE.AND P1, PT, R23, R12, PT ;  /* 0x0000000c1700720c */ /* 0x001fe40003f26270 */
[----:B------:R-:W0:Y:S01]  /*4a400*/  LDC R18, c[0x0][0x228] ;  /* 0x00008a00ff127b82 */ /* 0x000e220000000800 */
        /* <DEDUP_REMOVED lines=23> */
[----:B----4-:R-:W-:-:S07]  /*4a580*/  IMAD.WIDE R6, R21, 0x2, R248 ;  /* 0x0000000215067825 */ /* 0x010fce00078e02f8 */
[----:B------:R-:W3:Y:S01]  /*4a590*/  LDC R12, c[0x0][0x22c] ;  /* 0x00008b00ff0c7b82 */ /* 0x000ee20000000800 */
        /* <DEDUP_REMOVED lines=9> */
[----:B--2---:R-:W-:-:S03]  /*4a630*/  ISETP.LT.AND P2, PT, R120, R20, !P1 ;  /* 0x000000147800720c */ /* 0x004fc60004f41270 */
[----:B------:R2:W-:Y:S01]  /*4a640*/  @P6 STG.E.U16 desc[UR60][R16.64], R172 ;  /* 0x000000ac10006986 */ /* 0x0005e2000c10153c */
[----:B------:R-:W-:Y:S02]  /*4a650*/  ISETP.LT.AND P6, PT, R127, R22, !P1 ;  /* 0x000000167f00720c */ /* 0x000fe40004fc1270 */
[----:B------:R-:W1:Y:S01]  /*4a660*/  LDC R20, c[0x0][0x228] ;  /* 0x00008a00ff147b82 */ /* 0x000e620000000800 */
[----:B----4-:R-:W-:-:S04]  /*4a670*/  IMAD.WIDE R6, R19, 0x2, R14 ;  /* 0x0000000213067825 */ /* 0x010fc800078e020e */
[----:B------:R-:W-:-:S03]  /*4a680*/  VIADD R23, R13, 0x62 ;  /* 0x000000620d177836 */ /* 0x000fc60000000000 */
[----:B------:R-:W4:Y:S01]  /*4a690*/  LDC R22, c[0x0][0x228] ;  /* 0x00008a00ff167b82 */ /* 0x000f220000000800 */
[----:B--2---:R-:W-:Y:S01]  /*4a6a0*/  PRMT R17, R172, 0x7632, R17 ;  /* 0x00007632ac117816 */ /* 0x004fe20000000011 */
[----:B------:R-:W-:Y:S01]  /*4a6b0*/  IMAD.WIDE R4, R19, 0x2, R248 ;  /* 0x0000000213047825 */ /* 0x000fe200078e02f8 */
[----:B0-----:R-:W-:-:S03]  /*4a6c0*/  ISETP.LT.AND P1, PT, R252, R18, !P1 ;  /* 0x00000012fc00720c */ /* 0x001fc60004f21270 */
[----:B------:R0:W-:Y:S01]  /*4a6d0*/  @P2 STG.E.U16 desc[UR60][R6.64], R17 ;  /* 0x0000001106002986 */ /* 0x0001e2000c10153c */
[----:B---3--:R-:W-:Y:S01]  /*4a6e0*/  ISETP.GE.AND P2, PT, R23, R12, PT ;  /* 0x0000000c1700720c */ /* 0x008fe20003f46270 */
        /* <DEDUP_REMOVED lines=381> */
[----:B------:R3:W-:Y:S01]  /*4bec0*/  @P6 STG.E.U16 desc[UR60][R6.64], R145 ;  /* 0x0000009106006986 */ /* 0x0007e2000c10153c */
[----:B------:R-:W-:Y:S01]  /*4bed0*/  ISETP.LT.AND P6, PT, R127, R22, !P1 ;  /* 0x000000167f00720c */ /* 0x000fe20004fc1270 */
[----:B------:R-:W-:Y:S01]  /*4bee0*/  IMAD.WIDE R4, R21, 0x2, R14 ;  /* 0x0000000215047825 */ /* 0x000fe200078e020e */
[----:B------:R-:W-:-:S04]  /*4bef0*/  PRMT R26, R145, 0x7632, R26 ;  /* 0x00007632911a7816 */ /* 0x000fc8000000001a */
[----:B------:R-:W2:Y:S01]  /*4bf00*/  LDC R22, c[0x0][0x228] ;  /* 0x00008a00ff167b82 */ /* 0x000ea20000000800 */
[----:B------:R-:W-:Y:S01]  /*4bf10*/  VIADD R23, R13, 0x73 ;  /* 0x000000730d177836 */ /* 0x000fe20000000000 */
[----:B0-----:R-:W-:Y:S01]  /*4bf20*/  ISETP.LT.AND P1, PT, R252, R18, !P1 ;  /* 0x00000012fc00720c */ /* 0x001fe20004f21270 */
[----:B------:R-:W-:Y:S01]  /*4bf30*/  IMAD.WIDE R16, R21, 0x2, R248 ;  /* 0x0000000215107825 */ /* 0x000fe200078e02f8 */
[----:B------:R-:W-:Y:S02]  /*4bf40*/  @P2 STG.E.U16 desc[UR60][R4.64], R26 ;  /* 0x0000001a04002986 */ /* 0x000fe4000c10153c */
[----:B---3--:R-:W-:Y:S02]  /*4bf50*/  ISETP.GE.AND P2, PT, R23, R12, PT ;  /* 0x0000000c1700720c */ /* 0x008fe40003f46270 */
[----:B------:R-:W0:Y:S01]  /*4bf60*/  LDC R24, c[0x0][0x228] ;  /* 0x00008a00ff187b82 */ /* 0x000e220000000800 */
[----:B------:R-:W-:Y:S01]  /*4bf70*/  IMAD.WIDE R6, R21, 0x2, R250 ;  /* 0x0000000215067825 */ /* 0x000fe200078e02fa */
[----:B------:R3:W-:Y:S01]  /*4bf80*/  @P6 STG.E.U16 desc[UR60][R16.64], R141 ;  /* 0x0000008d10006986 */ /* 0x0007e2000c10153c */
[----:B----4-:R-:W-:-:S05]  /*4bf90*/  ISETP.LT.AND P6, PT, R11, R19, !P2 ;  /* 0x000000130b00720c */ /* 0x010fca00057c1270 */
[----:B------:R-:W4:Y:S01]  /*4bfa0*/  LDC R12, c[0x0][0x22c] ;  /* 0x00008b00ff0c7b82 */ /* 0x000f220000000800 */
[----:B-1----:R-:W-:Y:S01]  /*4bfb0*/  IMAD.IADD R23, R21, 0x1, R0 ;  /* 0x0000000115177824 */ /* 0x002fe200078e0200 */
[----:B---3--:R-:W-:-:S06]  /*4bfc0*/  PRMT R17, R141, 0x7632, R17 ;  /* 0x000076328d117816 */ /* 0x008fcc0000000011 */
[----:B------:R-:W1:Y:S01]  /*4bfd0*/  LDC R25, c[0x0][0x228] ;  /* 0x00008a00ff197b82 */ /* 0x000e620000000800 */
[----:B------:R3:W-:Y:S01]  /*4bfe0*/  @P1 STG.E.U16 desc[UR60][R6.64], R17 ;  /* 0x0000001106001986 */ /* 0x0007e2000c10153c */
[----:B--2---:R-:W-:Y:S01]  /*4bff0*/  ISETP.LT.AND P1, PT, R120, R20, !P2 ;  /* 0x000000147800720c */ /* 0x004fe20005721270 */
[----:B------:R-:W-:-:S05]  /*4c000*/  IMAD.WIDE R4, R23, 0x2, R2 ;  /* 0x0000000217047825 */ /* 0x000fca00078e0202 */
[----:B------:R-:W2:Y:S01]  /*4c010*/  LDC R0, c[0x0][0x248] ;  /* 0x00009200ff007b82 */ /* 0x000ea20000000800 */
[----:B------:R0:W-:Y:S01]  /*4c020*/  @P6 STG.E.U16 desc[UR60][R4.64], R133 ;  /* 0x0000008504006986 */ /* 0x0001e2000c10153c */
[----:B------:R-:W-:-:S06]  /*4c030*/  VIADD R21, R13, 0x74 ;  /* 0x000000740d157836 */ /* 0x000fcc0000000000 */
[----:B------:R-:W2:Y:S01]  /*4c040*/  LDC R20, c[0x0][0x228] ;  /* 0x00008a00ff147b82 */ /* 0x000ea20000000800 */
[----:B---3--:R-:W-:Y:S01]  /*4c050*/  IMAD.WIDE R16, R23, 0x2, R14 ;  /* 0x0000000217107825 */ /* 0x008fe200078e020e */
[----:B------:R-:W-:Y:S02]  /*4c060*/  ISETP.LT.AND P6, PT, R127, R22, !P2 ;  /* 0x000000167f00720c */ /* 0x000fe400057c1270 */
[----:B0-----:R-:W-:-:S04]  /*4c070*/  PRMT R5, R133, 0x7632, R5 ;  /* 0x0000763285057816 */ /* 0x001fc80000000005 */
[----:B------:R-:W0:Y:S01]  /*4c080*/  LDC R22, c[0x0][0x228] ;  /* 0x00008a00ff167b82 */ /* 0x000e220000000800 */
[----:B------:R-:W-:Y:S01]  /*4c090*/  ISETP.LT.AND P2, PT, R252, R24, !P2 ;  /* 0x00000018fc00720c */ /* 0x000fe20005741270 */
[----:B------:R3:W-:Y:S01]  /*4c0a0*/  @P1 STG.E.U16 desc[UR60][R16.64], R5 ;  /* 0x0000000510001986 */ /* 0x0007e2000c10153c */
[----:B----4-:R-:W-:Y:S01]  /*4c0b0*/  ISETP.GE.AND P1, PT, R21, R12, PT ;  /* 0x0000000c1500720c */ /* 0x010fe20003f26270 */
[----:B------:R-:W-:-:S04]  /*4c0c0*/  IMAD.WIDE R18, R23, 0x2, R248 ;  /* 0x0000000217127825 */ /* 0x000fc800078e02f8 */
[----:B------:R-:W4:Y:S01]  /*4c0d0*/  LDC R12, c[0x0][0x228] ;  /* 0x00008a00ff0c7b82 */ /* 0x000f220000000800 */
[----:B------:R-:W-:Y:S01]  /*4c0e0*/  @P6 STG.E.U16 desc[UR60][R18.64], R137 ;  /* 0x0000008912006986 */ /* 0x000fe2000c10153c */
[----:B-1----:R-:W-:Y:S02]  /*4c0f0*/  ISETP.LT.AND P6, PT, R11, R25, !P1 ;  /* 0x000000190b00720c */ /* 0x002fe40004fc1270 */
[----:B---3--:R-:W-:Y:S01]  /*4c100*/  PRMT R17, R137, 0x7632, R17 ;  /* 0x0000763289117816 */ /* 0x008fe20000000011 */
[----:B------:R-:W-:-:S03]  /*4c110*/  IMAD.WIDE R4, R23, 0x2, R250 ;  /* 0x0000000217047825 */ /* 0x000fc600078e02fa */
[----:B------:R-:W1:Y:S01]  /*4c120*/  LDC R24, c[0x0][0x228] ;  /* 0x00008a00ff187b82 */ /* 0x000e620000000800 */
[----:B--2---:R-:W-:Y:S01]  /*4c130*/  IMAD.IADD R21, R23, 0x1, R0 ;  /* 0x0000000117157824 */ /* 0x004fe200078e0200 */
[----:B------:R2:W-:Y:S01]  /*4c140*/  @P2 STG.E.U16 desc[UR60][R4.64], R17 ;  /* 0x0000001104002986 */ /* 0x0005e2000c10153c */
[----:B------:R-:W-:-:S05]  /*4c150*/  ISETP.LT.AND P2, PT, R120, R20, !P1 ;  /* 0x000000147800720c */ /* 0x000fca0004f41270 */
[----:B------:R-:W3:Y:S01]  /*4c160*/  LDC R20, c[0x0][0x228] ;  /* 0x00008a00ff147b82 */ /* 0x000ee20000000800 */
[----:B------:R-:W-:-:S07]  /*4c170*/  IMAD.WIDE R6, R21, 0x2, R2 ;  /* 0x0000000215067825 */ /* 0x000fce00078e0202 */
[----:B------:R-:W3:Y:S01]  /*4c180*/  LDC R0, c[0x0][0x248] ;  /* 0x00009200ff007b82 */ /* 0x000ee20000000800 */
[----:B------:R-:W-:Y:S01]  /*4c190*/  @P6 STG.E.U16 desc[UR60][R6.64], R146 ;  /* 0x0000009206006986 */ /* 0x000fe2000c10153c */
[----:B0-----:R-:W-:Y:S02]  /*4c1a0*/  ISETP.LT.AND P6, PT, R127, R22, !P1 ;  /* 0x000000167f00720c */ /* 0x001fe40004fc1270 */
[----:B----4-:R-:W-:Y:S01]  /*4c1b0*/  ISETP.LT.AND P1, PT, R252, R12, !P1 ;  /* 0x0000000cfc00720c */ /* 0x010fe20004f21270 */
[----:B--2---:R-:W-:Y:S01]  /*4c1c0*/  IMAD.WIDE R16, R21, 0x2, R14 ;  /* 0x0000000215107825 */ /* 0x004fe200078e020e */
[----:B------:R-:W-:Y:S02]  /*4c1d0*/  PRMT R5, R146, 0x7632, R5 ;  /* 0x0000763292057816 */ /* 0x000fe40000000005 */
[----:B------:R-:W0:Y:S01]  /*4c1e0*/  LDC R22, c[0x0][0x228] ;  /* 0x00008a00ff167b82 */ /* 0x000e220000000800 */
[----:B------:R-:W-:Y:S02]  /*4c1f0*/  VIADD R23, R13, 0x75 ;  /* 0x000000750d177836 */ /* 0x000fe40000000000 */
[----:B------:R-:W-:Y:S01]  /*4c200*/  IMAD.WIDE R18, R21, 0x2, R248 ;  /* 0x0000000215127825 */ /* 0x000fe200078e02f8 */
[----:B------:R2:W-:Y:S02]  /*4c210*/  @P2 STG.E.U16 desc[UR60][R16.64], R5 ;  /* 0x0000000510002986 */ /* 0x0005e4000c10153c */
[----:B------:R-:W-:-:S02]  /*4c220*/  ISETP.GE.AND P2, PT, R23, R143, PT ;  /* 0x0000008f1700720c */ /* 0x000fc40003f46270 */
[----:B------:R-:W-:Y:S01]  /*4c230*/  @P6 STG.E.U16 desc[UR60][R18.64], R142 ;  /* 0x0000008e12006986 */ /* 0x000fe2000c10153c */
[----:B------:R-:W4:Y:S01]  /*4c240*/  LDC R12, c[0x0][0x228] ;  /* 0x00008a00ff0c7b82 */ /* 0x000f220000000800 */
[----:B-1----:R-:W-:Y:S02]  /*4c250*/  ISETP.LT.AND P6, PT, R11, R24, !P2 ;  /* 0x000000180b00720c */ /* 0x002fe400057c1270 */
[----:B------:R-:W4:Y:S01]  /*4c260*/  LDL.LU R143, [R1+0x20b4] ;  /* 0x0020b400018f7983 */ /* 0x000f220000300800 */
[----:B--2---:R-:W-:Y:S01]  /*4c270*/  PRMT R17, R142, 0x7632, R17 ;  /* 0x000076328e117816 */ /* 0x004fe20000000011 */
[----:B------:R-:W-:-:S03]  /*4c280*/  IMAD.WIDE R4, R21, 0x2, R250 ;  /* 0x0000000215047825 */ /* 0x000fc600078e02fa */
[----:B------:R-:W1:Y:S02]  /*4c290*/  LDC R24, c[0x0][0x228] ;  /* 0x00008a00ff187b82 */ /* 0x000e640000000800 */
[----:B------:R2:W-:Y:S01]  /*4c2a0*/  @P1 STG.E.U16 desc[UR60][R4.64], R17 ;  /* 0x0000001104001986 */ /* 0x0005e2000c10153c */
[----:B---3--:R-:W-:Y:S01]  /*4c2b0*/  ISETP.LT.AND P1, PT, R120, R20, !P2 ;  /* 0x000000147800720c */ /* 0x008fe20005721270 */
[----:B------:R-:W-:Y:S02]  /*4c2c0*/  IMAD.IADD R23, R21, 0x1, R0 ;  /* 0x0000000115177824 */ /* 0x000fe400078e0200 */
[----:B------:R-:W-:Y:S02]  /*4c2d0*/  VIADD R21, R13, 0x76 ;  /* 0x000000760d157836 */ /* 0x000fe40000000000 */
[----:B------:R-:W3:Y:S01]  /*4c2e0*/  LDC R20, c[0x0][0x228] ;  /* 0x00008a00ff147b82 */ /* 0x000ee20000000800 */
[----:B------:R-:W-:Y:S01]  /*4c2f0*/  IMAD.WIDE R6, R23, 0x2, R2 ;  /* 0x0000000217067825 */ /* 0x000fe200078e0202 */
[----:B--2---:R-:W-:-:S03]  /*4c300*/  PRMT R5, R134, 0x7632, R5 ;  /* 0x0000763286057816 */ /* 0x004fc60000000005 */
[----:B------:R-:W-:Y:S01]  /*4c310*/  IMAD.WIDE R16, R23, 0x2, R14 ;  /* 0x0000000217107825 */ /* 0x000fe200078e020e */
[----:B------:R-:W-:Y:S02]  /*4c320*/  @P6 STG.E.U16 desc[UR60][R6.64], R134 ;  /* 0x0000008606006986 */ /* 0x000fe4000c10153c */
[----:B------:R-:W2:Y:S02]  /*4c330*/  LDC R0, c[0x0][0x248] ;  /* 0x00009200ff007b82 */ /* 0x000ea40000000800 */
[----:B------:R4:W-:Y:S01]  /*4c340*/  @P1 STG.E.U16 desc[UR60][R16.64], R5 ;  /* 0x0000000510001986 */ /* 0x0009e2000c10153c */
[----:B------:R-:W-:-:S03]  /*4c350*/  ISETP.GE.AND P1, PT, R21, R147, PT ;  /* 0x000000931500720c */ /* 0x000fc60003f26270 */
[----:B------:R-:W2:Y:S01]  /*4c360*/  LDL.LU R147, [R1+0x20b0] ;  /* 0x0020b00001937983 */ /* 0x000ea20000300800 */
[----:B0-----:R-:W-:Y:S01]  /*4c370*/  ISETP.LT.AND P6, PT, R127, R22, !P2 ;  /* 0x000000167f00720c */ /* 0x001fe200057c1270 */
[----:B------:R-:W0:Y:S01]  /*4c380*/  LDC R26, c[0x0][0x228] ;  /* 0x00008a00ff1a7b82 */ /* 0x000e220000000800 */
[----:B----4-:R-:W-:Y:S01]  /*4c390*/  ISETP.LT.AND P2, PT, R252, R12, !P2 ;  /* 0x0000000cfc00720c */ /* 0x010fe20005741270 */
[----:B------:R-:W-:Y:S01]  /*4c3a0*/  IMAD.WIDE R18, R23, 0x2, R248 ;  /* 0x0000000217127825 */ /* 0x000fe200078e02f8 */
[----:B------:R-:W-:-:S03]  /*4c3b0*/  PRMT R17, R138, 0x7632, R17 ;  /* 0x000076328a117816 */ /* 0x000fc60000000011 */
[----:B------:R-:W-:Y:S02]  /*4c3c0*/  IMAD.WIDE R4, R23, 0x2, R250 ;  /* 0x0000000217047825 */ /* 0x000fe400078e02fa */
[----:B------:R-:W4:Y:S04]  /*4c3d0*/  LDC R22, c[0x0][0x228] ;  /* 0x00008a00ff167b82 */ /* 0x000f280000000800 */
[----:B------:R-:W-:Y:S01]  /*4c3e0*/  @P6 STG.E.U16 desc[UR60][R18.64], R138 ;  /* 0x0000008a12006986 */ /* 0x000fe2000c10153c */
[----:B-1----:R-:W-:-:S03]  /*4c3f0*/  ISETP.LT.AND P6, PT, R11, R24, !P1 ;  /* 0x000000180b00720c */ /* 0x002fc60004fc1270 */
[----:B------:R1:W-:Y:S01]  /*4c400*/  @P2 STG.E.U16 desc[UR60][R4.64], R17 ;  /* 0x0000001104002986 */ /* 0x0003e2000c10153c */
[----:B---3--:R-:W-:Y:S01]  /*4c410*/  ISETP.LT.AND P2, PT, R120, R20, !P1 ;  /* 0x000000147800720c */ /* 0x008fe20004f41270 */
[----:B--2---:R-:W-:Y:S01]  /*4c420*/  IMAD.IADD R21, R23, 0x1, R0 ;  /* 0x0000000117157824 */ /* 0x004fe200078e0200 */
[----:B------:R-:W2:Y:S01]  /*4c430*/  LDC R12, c[0x0][0x228] ;  /* 0x00008a00ff0c7b82 */ /* 0x000ea20000000800 */
[----:B------:R-:W-:Y:S02]  /*4c440*/  VIADD R23, R13, 0x77 ;  /* 0x000000770d177836 */ /* 0x000fe40000000000 */
[----:B------:R-:W-:-:S05]  /*4c450*/  IMAD.WIDE R6, R21, 0x2, R2 ;  /* 0x0000000215067825 */ /* 0x000fca00078e0202 */
[----:B------:R-:W3:Y:S01]  /*4c460*/  LDC R24, c[0x0][0x228] ;  /* 0x00008a00ff187b82 */ /* 0x000ee20000000800 */
[----:B-1----:R-:W-:-:S07]  /*4c470*/  IMAD.WIDE R16, R21, 0x2, R14 ;  /* 0x0000000215107825 */ /* 0x002fce00078e020e */
[----:B------:R-:W1:Y:S08]  /*4c480*/  LDC R20, c[0x0][0x228] ;  /* 0x00008a00ff147b82 */ /* 0x000e700000000800 */
[----:B------:R-:W0:Y:S01]  /*4c490*/  LDC R0, c[0x0][0x248] ;  /* 0x00009200ff007b82 */ /* 0x000e220000000800 */
[----:B------:R-:W-:-:S07]  /*4c4a0*/  PRMT R29, R139, 0x7632, R29 ;  /* 0x000076328b1d7816 */ /* 0x000fce000000001d */
[----:B------:R-:W0:Y:S01]  /*4c4b0*/  LDC R28, c[0x0][0x228] ;  /* 0x00008a00ff1c7b82 */ /* 0x000e220000000800 */
[----:B------:R-:W-:Y:S01]  /*4c4c0*/  PRMT R5, R147, 0x7632, R5 ;  /* 0x0000763293057816 */ /* 0x000fe20000000005 */
[----:B------:R3:W-:Y:S04]  /*4c4d0*/  @P6 STG.E.U16 desc[UR60][R6.64], R147 ;  /* 0x0000009306006986 */ /* 0x0007e8000c10153c */
[----:B------:R1:W-:Y:S01]  /*4c4e0*/  @P2 STG.E.U16 desc[UR60][R16.64], R5 ;  /* 0x0000000510002986 */ /* 0x0003e2000c10153c */
[----:B------:R-:W-:Y:S02]  /*4c4f0*/  ISETP.GE.AND P2, PT, R23, R135, PT ;  /* 0x000000871700720c */ /* 0x000fe40003f46270 */
[----:B----4-:R-:W-:Y:S01]  /*4c500*/  ISETP.LT.AND P6, PT, R127, R22, !P1 ;  /* 0x000000167f00720c */ /* 0x010fe20004fc1270 */
[----:B------:R-:W4:Y:S01]  /*4c510*/  LDL.LU R135, [R1+0x20ac] ;  /* 0x0020ac0001877983 */ /* 0x000f220000300800 */
[----:B--2---:R-:W-:Y:S01]  /*4c520*/  ISETP.LT.AND P1, PT, R252, R12, !P1 ;  /* 0x0000000cfc00720c */ /* 0x004fe20004f21270 */
[----:B------:R-:W-:Y:S01]  /*4c530*/  IMAD.WIDE R18, R21, 0x2, R248 ;  /* 0x0000000215127825 */ /* 0x000fe200078e02f8 */
[----:B------:R-:W2:Y:S01]  /*4c540*/  LDC R22, c[0x0][0x228] ;  /* 0x00008a00ff167b82 */ /* 0x000ea20000000800 */
[----:B---3--:R-:W-:Y:S01]  /*4c550*/  PRMT R7, R143, 0x7632, R7 ;  /* 0x000076328f077816 */ /* 0x008fe20000000007 */
[----:B------:R-:W3:Y:S01]  /*4c560*/  LDL.LU R116, [R1+0x88] ;  /* 0x0000880001747983 */ /* 0x000ee20000300800 */
[----:B-1----:R-:W-:-:S05]  /*4c570*/  IMAD.WIDE R4, R21, 0x2, R250 ;  /* 0x0000000215047825 */ /* 0x002fca00078e02fa */
[----:B------:R-:W1:Y:S01]  /*4c580*/  LDC R12, c[0x0][0x228] ;  /* 0x00008a00ff0c7b82 */ /* 0x000e620000000800 */
[----:B------:R0:W-:Y:S01]  /*4c590*/  @P6 STG.E.U16 desc[UR60][R18.64], R143 ;  /* 0x0000008f12006986 */ /* 0x0001e2000c10153c */
[----:B------:R-:W-:-:S03]  /*4c5a0*/  ISETP.LT.AND P6, PT, R11, R24, !P2 ;  /* 0x000000180b00720c */ /* 0x000fc600057c1270 */
[----:B------:R0:W-:Y:S01]  /*4c5b0*/  @P1 STG.E.U16 desc[UR60][R4.64], R7 ;  /* 0x0000000704001986 */ /* 0x0001e2000c10153c */
[----:B------:R-:W-:Y:S01]  /*4c5c0*/  ISETP.LT.AND P1, PT, R120, R20, !P2 ;  /* 0x000000147800720c */ /* 0x000fe20005721270 */
[----:B0-----:R-:W-:Y:S01]  /*4c5d0*/  IMAD.IADD R21, R21, 0x1, R0 ;  /* 0x0000000115157824 */ /* 0x001fe200078e0200 */
[----:B------:R-:W0:Y:S03]  /*4c5e0*/  LDC R23, c[0x0][0x228] ;  /* 0x00008a00ff177b82 */ /* 0x000e260000000800 */
[----:B------:R-:W-:-:S04]  /*4c5f0*/  IMAD.WIDE R16, R21, 0x2, R14 ;  /* 0x0000000215107825 */ /* 0x000fc800078e020e */
[----:B------:R-:W-:Y:S01]  /*4c600*/  VIADD R18, R13, 0x78 ;  /* 0x000000780d127836 */ /* 0x000fe20000000000 */
[----:B------:R-:W3:Y:S01]  /*4c610*/  LDC R0, c[0x0][0x248] ;  /* 0x00009200ff007b82 */ /* 0x000ee20000000800 */
[----:B------:R-:W-:-:S07]  /*4c620*/  IMAD.WIDE R6, R21, 0x2, R2 ;  /* 0x0000000215067825 */ /* 0x000fce00078e0202 */
[----:B------:R-:W3:Y:S08]  /*4c630*/  LDC R20, c[0x0][0x228] ;  /* 0x00008a00ff147b82 */ /* 0x000ef00000000800 */
[----:B------:R-:W3:Y:S01]  /*4c640*/  LDC R24, c[0x0][0x228] ;  /* 0x00008a00ff187b82 */ /* 0x000ee20000000800 */
[----:B----4-:R-:W-:Y:S01]  /*4c650*/  PRMT R5, R135, 0x7632, R5 ;  /* 0x0000763287057816 */ /* 0x010fe20000000005 */
[----:B------:R-:W-:Y:S04]  /*4c660*/  @P6 STG.E.U16 desc[UR60][R6.64], R135 ;  /* 0x0000008706006986 */ /* 0x000fe8000c10153c */
[----:B------:R4:W-:Y:S01]  /*4c670*/  @P1 STG.E.U16 desc[UR60][R16.64], R5 ;  /* 0x0000000510001986 */ /* 0x0009e2000c10153c */
[----:B------:R-:W-:-:S03]  /*4c680*/  ISETP.GE.AND P1, PT, R18, R128, PT ;  /* 0x000000801200720c */ /* 0x000fc60003f26270 */
[----:B------:R-:W3:Y:S01]  /*4c690*/  LDL.LU R128, [R1+0x20a8] ;  /* 0x0020a80001807983 */ /* 0x000ee20000300800 */
[----:B--2---:R-:W-:Y:S02]  /*4c6a0*/  ISETP.LT.AND P6, PT, R127, R22, !P2 ;  /* 0x000000167f00720c */ /* 0x004fe400057c1270 */
[----:B------:R-:W2:Y:S01]  /*4c6b0*/  LDC R22, c[0x0][0x228] ;  /* 0x00008a00ff167b82 */ /* 0x000ea20000000800 */
[----:B-1----:R-:W-:Y:S01]  /*4c6c0*/  ISETP.LT.AND P2, PT, R252, R12, !P2 ;  /* 0x0000000cfc00720c */ /* 0x002fe20005741270 */
[----:B----4-:R-:W-:-:S06]  /*4c6d0*/  IMAD.WIDE R4, R21, 0x2, R248 ;  /* 0x0000000215047825 */ /* 0x010fcc00078e02f8 */
[----:B------:R-:W1:Y:S03]  /*4c6e0*/  LDC R12, c[0x0][0x228] ;  /* 0x00008a00ff0c7b82 */ /* 0x000e660000000800 */
[----:B------:R-:W-:Y:S01]  /*4c6f0*/  @P6 STG.E.U16 desc[UR60][R4.64], R139 ;  /* 0x0000008b04006986 */ /* 0x000fe2000c10153c */
[----:B0-----:R-:W-:Y:S01]  /*4c700*/  ISETP.LT.AND P6, PT, R11, R23, !P1 ;  /* 0x000000170b00720c */ /* 0x001fe20004fc1270 */
[C---:B------:R-:W-:Y:S02]  /*4c710*/  IMAD.WIDE R18, R21.reuse, 0x2, R250 ;  /* 0x0000000215127825 */ /* 0x040fe400078e02fa */
[----:B---3--:R-:W0:Y:S02]  /*4c720*/  LDS.128 R4, [R116] ;  /* 0x0000000074047984 */ /* 0x008e240000000c00 */
[----:B------:R-:W-:Y:S02]  /*4c730*/  IMAD.IADD R25, R21, 0x1, R0 ;  /* 0x0000000115197824 */ /* 0x000fe400078e0200 */
[----:B------:R-:W3:Y:S01]  /*4c740*/  LDC R0, c[0x0][0x248] ;  /* 0x00009200ff007b82 */ /* 0x000ee20000000800 */
[----:B------:R-:W-:Y:S01]  /*4c750*/  @P2 STG.E.U16 desc[UR60][R18.64], R29 ;  /* 0x0000001d12002986 */ /* 0x000fe2000c10153c */
[----:B------:R-:W-:Y:S01]  /*4c760*/  IMAD.WIDE R16, R25, 0x2, R2 ;  /* 0x0000000219107825 */ /* 0x000fe200078e0202 */
[----:B------:R-:W-:-:S03]  /*4c770*/  ISETP.LT.AND P2, PT, R120, R20, !P1 ;  /* 0x000000147800720c */ /* 0x000fc60004f41270 */
[----:B------:R-:W-:-:S04]  /*4c780*/  IMAD.WIDE R20, R25, 0x2, R14 ;  /* 0x0000000219147825 */ /* 0x000fc800078e020e */
[----:B------:R-:W-:Y:S01]  /*4c790*/  VIADD R27, R13, 0x79 ;  /* 0x000000790d1b7836 */ /* 0x000fe20000000000 */
[----:B------:R4:W-:Y:S01]  /*4c7a0*/  @P6 STG.E.U16 desc[UR60][R16.64], R128 ;  /* 0x0000008010006986 */ /* 0x0009e2000c10153c */
[----:B--2---:R-:W-:Y:S02]  /*4c7b0*/  ISETP.LT.AND P6, PT, R127, R22, !P1 ;  /* 0x000000167f00720c */ /* 0x004fe40004fc1270 */
[----:B-1----:R-:W-:Y:S01]  /*4c7c0*/  ISETP.LT.AND P1, PT, R252, R12, !P1 ;  /* 0x0000000cfc00720c */ /* 0x002fe20004f21270 */
[----:B------:R-:W-:Y:S01]  /*4c7d0*/  IMAD.WIDE R22, R25, 0x2, R248 ;  /* 0x0000000219167825 */ /* 0x000fe200078e02f8 */
[----:B------:R-:W1:Y:S01]  /*4c7e0*/  LDC R12, c[0x0][0x228] ;  /* 0x00008a00ff0c7b82 */ /* 0x000e620000000800 */
[----:B----4-:R-:W-:-:S05]  /*4c7f0*/  PRMT R17, R128, 0x7632, R17 ;  /* 0x0000763280117816 */ /* 0x010fca0000000011 */
[----:B------:R2:W-:Y:S01]  /*4c800*/  @P2 STG.E.U16 desc[UR60][R20.64], R17 ;  /* 0x0000001114002986 */ /* 0x0005e2000c10153c */
[----:B------:R-:W-:-:S03]  /*4c810*/  ISETP.GE.AND P2, PT, R27, R9, PT ;  /* 0x000000091b00720c */ /* 0x000fc60003f46270 */
[----:B------:R-:W-:Y:S01]  /*4c820*/  @P6 STG.E.U16 desc[UR60][R22.64], R8 ;  /* 0x0000000816006986 */ /* 0x000fe2000c10153c */
[----:B------:R-:W-:Y:S02]  /*4c830*/  ISETP.LT.AND P6, PT, R11, R24, !P2 ;  /* 0x000000180b00720c */ /* 0x000fe400057c1270 */
[----:B--2---:R-:W-:Y:S01]  /*4c840*/  PRMT R21, R8, 0x7632, R21 ;  /* 0x0000763208157816 */ /* 0x004fe20000000015 */
[C---:B------:R-:W-:Y:S01]  /*4c850*/  IMAD.WIDE R16, R25.reuse, 0x2, R250 ;  /* 0x0000000219107825 */ /* 0x040fe200078e02fa */
[----:B------:R-:W2:Y:S01]  /*4c860*/  LDL.LU R9, [R1+0x20a4] ;  /* 0x0020a40001097983 */ /* 0x000ea20000300800 */
[----:B------:R-:W4:Y:S03]  /*4c870*/  LDC R24, c[0x0][0x228] ;  /* 0x00008a00ff187b82 */ /* 0x000f260000000800 */
[----:B------:R0:W-:Y:S01]  /*4c880*/  @P1 STG.E.U16 desc[UR60][R16.64], R21 ;  /* 0x0000001510001986 */ /* 0x0001e2000c10153c */
[----:B------:R-:W-:Y:S01]  /*4c890*/  ISETP.LT.AND P1, PT, R120, R26, !P2 ;  /* 0x0000001a7800720c */ /* 0x000fe20005721270 */
[----:B---3--:R-:W-:-:S02]  /*4c8a0*/  IMAD.IADD R27, R25, 0x1, R0 ;  /* 0x00000001191b7824 */ /* 0x008fc400078e0200 */
[----:B------:R-:W-:Y:S01]  /*4c8b0*/  VIADD R25, R13, 0x7a ;  /* 0x0000007a0d197836 */ /* 0x000fe20000000000 */
[----:B------:R-:W3:Y:S01]  /*4c8c0*/  LDC R0, c[0x0][0x248] ;  /* 0x00009200ff007b82 */ /* 0x000ee20000000800 */
[----:B------:R-:W-:Y:S01]  /*4c8d0*/  IMAD.WIDE R18, R27, 0x2, R2 ;  /* 0x000000021b127825 */ /* 0x000fe200078e0202 */
[----:B0-----:R-:W-:-:S03]  /*4c8e0*/  PRMT R17, R124, 0x7632, R17 ;  /* 0x000076327c117816 */ /* 0x001fc60000000011 */
[----:B------:R-:W-:Y:S01]  /*4c8f0*/  IMAD.WIDE R20, R27, 0x2, R14 ;  /* 0x000000021b147825 */ /* 0x000fe200078e020e */
[----:B------:R-:W-:Y:S02]  /*4c900*/  @P6 STG.E.U16 desc[UR60][R18.64], R124 ;  /* 0x0000007c12006986 */ /* 0x000fe4000c10153c */
[----:B------:R-:W0:Y:S02]  /*4c910*/  LDC R8, c[0x0][0x228] ;  /* 0x00008a00ff087b82 */ /* 0x000e240000000800 */
[----:B------:R3:W-:Y:S01]  /*4c920*/  @P1 STG.E.U16 desc[UR60][R20.64], R17 ;  /* 0x0000001114001986 */ /* 0x0007e2000c10153c */
[----:B------:R-:W-:-:S03]  /*4c930*/  ISETP.GE.AND P1, PT, R25, R129, PT ;  /* 0x000000811900720c */ /* 0x000fc60003f26270 */
[----:B------:R-:W2:Y:S01]  /*4c940*/  LDL.LU R129, [R1+0x20a0] ;  /* 0x0020a00001817983 */ /* 0x000ea20000300800 */
[----:B------:R-:W-:Y:S01]  /*4c950*/  ISETP.LT.AND P6, PT, R127, R28, !P2 ;  /* 0x0000001c7f00720c */ /* 0x000fe200057c1270 */
[----:B------:R-:W2:Y:S01]  /*4c960*/  LDC R26, c[0x0][0x228] ;  /* 0x00008a00ff1a7b82 */ /* 0x000ea20000000800 */
[----:B------:R-:W-:Y:S01]  /*4c970*/  IMAD.WIDE R22, R27, 0x2, R248 ;  /* 0x000000021b167825 */ /* 0x000fe200078e02f8 */
[----:B-1----:R-:W-:-:S06]  /*4c980*/  ISETP.LT.AND P2, PT, R252, R12, !P2 ;  /* 0x0000000cfc00720c */ /* 0x002fcc0005741270 */
[----:B------:R-:W1:Y:S04]  /*4c990*/  LDC R12, c[0x0][0x228] ;  /* 0x00008a00ff0c7b82 */ /* 0x000e680000000800 */
[----:B------:R0:W-:Y:S01]  /*4c9a0*/  @P6 STG.E.U16 desc[UR60][R22.64], R4 ;  /* 0x0000000416006986 */ /* 0x0001e2000c10153c */
[----:B----4-:R-:W-:Y:S01]  /*4c9b0*/  ISETP.LT.AND P6, PT, R11, R24, !P1 ;  /* 0x000000180b00720c */ /* 0x010fe20004fc1270 */
[C---:B---3--:R-:W-:Y:S01]  /*4c9c0*/  IMAD.IADD R25, R27.reuse, 0x1, R0 ;  /* 0x000000011b197824 */ /* 0x048fe200078e0200 */
[----:B------:R-:W-:Y:S01]  /*4c9d0*/  PRMT R21, R4, 0x7632, R21 ;  /* 0x0000763204157816 */ /* 0x000fe20000000015 */
[----:B------:R-:W3:Y:S01]  /*4c9e0*/  LDC R24, c[0x0][0x228] ;  /* 0x00008a00ff187b82 */ /* 0x000ee20000000800 */
[----:B------:R-:W-:-:S04]  /*4c9f0*/  IMAD.WIDE R16, R27, 0x2, R250 ;  /* 0x000000021b107825 */ /* 0x000fc800078e02fa */
[----:B------:R-:W-:Y:S01]  /*4ca00*/  IMAD.WIDE R18, R25, 0x2, R2 ;  /* 0x0000000219127825 */ /* 0x000fe200078e0202 */
[----:B------:R4:W-:Y:S02]  /*4ca10*/  @P2 STG.E.U16 desc[UR60][R16.64], R21 ;  /* 0x0000001510002986 */ /* 0x0009e4000c10153c */
[----:B------:R-:W1:Y:S01]  /*4ca20*/  LDC R0, c[0x0][0x248] ;  /* 0x00009200ff007b82 */ /* 0x000e620000000800 */
[----:B0-----:R-:W-:-:S07]  /*4ca30*/  ISETP.LT.AND P2, PT, R120, R8, !P1 ;  /* 0x000000087800720c */ /* 0x001fce0004f41270 */
[----:B------:R-:W0:Y:S01]  /*4ca40*/  LDC R4, c[0x0][0x228] ;  /* 0x00008a00ff047b82 */ /* 0x000e220000000800 */
[----:B----4-:R-:W-:-:S07]  /*4ca50*/  IMAD.WIDE R20, R25, 0x2, R14 ;  /* 0x0000000219147825 */ /* 0x010fce00078e020e */
[----:B------:R-:W4:Y:S01]  /*4ca60*/  LDC R8, c[0x0][0x228] ;  /* 0x00008a00ff087b82 */ /* 0x000f220000000800 */
[----:B------:R-:W-:-:S04]  /*4ca70*/  IMAD.WIDE R22, R25, 0x2, R248 ;  /* 0x0000000219167825 */ /* 0x000fc800078e02f8 */
[----:B-1----:R-:W-:-:S03]  /*4ca80*/  IMAD.IADD R27, R25, 0x1, R0 ;  /* 0x00000001191b7824 */ /* 0x002fc600078e0200 */
[----:B------:R-:W1:Y:S01]  /*4ca90*/  LDC R0, c[0x0][0x248] ;  /* 0x00009200ff007b82 */ /* 0x000e620000000800 */
[----:B--2---:R2:W-:Y:S01]  /*4caa0*/  @P6 STG.E.U16 desc[UR60][R18.64], R129 ;  /* 0x0000008112006986 */ /* 0x0045e2000c10153c */
[----:B------:R-:W-:Y:S01]  /*4cab0*/  ISETP.LT.AND P6, PT, R127, R26, !P1 ;  /* 0x0000001a7f00720c */ /* 0x000fe20004fc1270 */
[----:B------:R-:W-:Y:S01]  /*4cac0*/  VIADD R26, R13, 0x7b ;  /* 0x0000007b0d1a7836 */ /* 0x000fe20000000000 */
[----:B------:R-:W-:Y:S02]  /*4cad0*/  PRMT R17, R129, 0x7632, R17 ;  /* 0x0000763281117816 */ /* 0x000fe40000000011 */
[----:B------:R-:W-:Y:S02]  /*4cae0*/  ISETP.LT.AND P1, PT, R252, R12, !P1 ;  /* 0x0000000cfc00720c */ /* 0x000fe40004f21270 */
[----:B------:R-:W1:Y:S01]  /*4caf0*/  LDC R12, c[0x0][0x228] ;  /* 0x00008a00ff0c7b82 */ /* 0x000e620000000800 */
[----:B------:R0:W-:Y:S01]  /*4cb00*/  @P2 STG.E.U16 desc[UR60][R20.64], R17 ;  /* 0x0000001114002986 */ /* 0x0001e2000c10153c */
[----:B------:R-:W-:Y:S01]  /*4cb10*/  ISETP.GE.AND P2, PT, R26, R10, PT ;  /* 0x0000000a1a00720c */ /* 0x000fe20003f46270 */
[----:B--2---:R-:W-:-:S02]  /*4cb20*/  IMAD.WIDE R18, R27, 0x2, R2 ;  /* 0x000000021b127825 */ /* 0x004fc400078e0202 */
[----:B------:R-:W2:Y:S04]  /*4cb30*/  LDL.LU R10, [R1+0x209c] ;  /* 0x00209c00010a7983 */ /* 0x000ea80000300800 */
[----:B------:R4:W-:Y:S01]  /*4cb40*/  @P6 STG.E.U16 desc[UR60][R22.64], R9 ;  /* 0x0000000916006986 */ /* 0x0009e2000c10153c */
[----:B---3--:R-:W-:Y:S02]  /*4cb50*/  ISETP.LT.AND P6, PT, R11, R24, !P2 ;  /* 0x000000180b00720c */ /* 0x008fe400057c1270 */
[----:B0-----:R-:W-:Y:S01]  /*4cb60*/  PRMT R21, R9, 0x7632, R21 ;  /* 0x0000763209157816 */ /* 0x001fe20000000015 */
[----:B------:R-:W-:Y:S01]  /*4cb70*/  IMAD.WIDE R16, R25, 0x2, R250 ;  /* 0x0000000219107825 */ /* 0x000fe200078e02fa */
[----:B------:R-:W0:Y:S04]  /*4cb80*/  LDC R24, c[0x0][0x228] ;  /* 0x00008a00ff187b82 */ /* 0x000e280000000800 */
[----:B------:R3:W-:Y:S01]  /*4cb90*/  @P1 STG.E.U16 desc[UR60][R16.64], R21 ;  /* 0x0000001510001986 */ /* 0x0007e2000c10153c */
[----:B------:R-:W-:Y:S01]  /*4cba0*/  ISETP.LT.AND P1, PT, R120, R4, !P2 ;  /* 0x000000047800720c */ /* 0x000fe20005721270 */
[----:B----4-:R-:W-:-:S02]  /*4cbb0*/  VIADD R23, R13, 0x7c ;  /* 0x0000007c0d177836 */ /* 0x010fc40000000000 */
[----:B------:R-:W4:Y:S01]  /*4cbc0*/  LDC R4, c[0x0][0x228] ;  /* 0x00008a00ff047b82 */ /* 0x000f220000000800 */
[----:B------:R1:W-:Y:S01]  /*4cbd0*/  @P6 STG.E.U16 desc[UR60][R18.64], R125 ;  /* 0x0000007d12006986 */ /* 0x0003e2000c10153c */
[----:B------:R-:W-:Y:S01]  /*4cbe0*/  ISETP.LT.AND P6, PT, R127, R8, !P2 ;  /* 0x000000087f00720c */ /* 0x000fe200057c1270 */
[----:B------:R-:W-:Y:S01]  /*4cbf0*/  IMAD.WIDE R8, R27, 0x2, R14 ;  /* 0x000000021b087825 */ /* 0x000fe200078e020e */
[----:B---3--:R-:W-:-:S04]  /*4cc00*/  PRMT R17, R125, 0x7632, R17 ;  /* 0x000076327d117816 */ /* 0x008fc80000000011 */
[----:B------:R-:W3:Y:S02]  /*4cc10*/  LDC R22, c[0x0][0x228] ;  /* 0x00008a00ff167b82 */ /* 0x000ee40000000800 */
[----:B------:R0:W-:Y:S01]  /*4cc20*/  @P1 STG.E.U16 desc[UR60][R8.64], R17 ;  /* 0x0000001108001986 */ /* 0x0001e2000c10153c */
[----:B------:R-:W-:-:S03]  /*4cc30*/  ISETP.GE.AND P1, PT, R23, R130, PT ;  /* 0x000000821700720c */ /* 0x000fc60003f26270 */
[----:B------:R-:W3:Y:S01]  /*4cc40*/  LDL.LU R130, [R1+0x2098] ;  /* 0x0020980001827983 */ /* 0x000ee20000300800 */
[----:B-1----:R-:W-:Y:S01]  /*4cc50*/  ISETP.LT.AND P2, PT, R252, R12, !P2 ;  /* 0x0000000cfc00720c */ /* 0x002fe20005741270 */
[----:B------:R-:W-:Y:S01]  /*4cc60*/  IMAD.WIDE R20, R27, 0x2, R248 ;  /* 0x000000021b147825 */ /* 0x000fe200078e02f8 */
[----:B------:R-:W-:Y:S01]  /*4cc70*/  PRMT R19, R5, 0x7632, R19 ;  /* 0x0000763205137816 */ /* 0x000fe20000000013 */
[----:B------:R-:W1:Y:S03]  /*4cc80*/  LDC R12, c[0x0][0x228] ;  /* 0x00008a00ff0c7b82 */ /* 0x000e660000000800 */
[----:B------:R4:W-:Y:S01]  /*4cc90*/  @P6 STG.E.U16 desc[UR60][R20.64], R5 ;  /* 0x0000000514006986 */ /* 0x0009e2000c10153c */
[----:B0-----:R-:W-:Y:S01]  /*4cca0*/  ISETP.LT.AND P6, PT, R11, R24, !P1 ;  /* 0x000000180b00720c */ /* 0x001fe20004fc1270 */
[----:B------:R-:W-:-:S03]  /*4ccb0*/  IMAD.WIDE R16, R27, 0x2, R250 ;  /* 0x000000021b107825 */ /* 0x000fc600078e02fa */
[----:B------:R-:W0:Y:S01]  /*4ccc0*/  LDC R24, c[0x0][0x228] ;  /* 0x00008a00ff187b82 */ /* 0x000e220000000800 */
[----:B------:R-:W-:Y:S01]  /*4ccd0*/  IMAD.IADD R23, R27, 0x1, R0 ;  /* 0x000000011b177824 */ /* 0x000fe200078e0200 */
[----:B------:R-:W-:Y:S01]  /*4cce0*/  @P2 STG.E.U16 desc[UR60][R16.64], R19 ;  /* 0x0000001310002986 */ /* 0x000fe2000c10153c */
[----:B----4-:R-:W-:Y:S02]  /*4ccf0*/  ISETP.LT.AND P2, PT, R120, R4, !P1 ;  /* 0x000000047800720c */ /* 0x010fe40004f41270 */
[----:B------:R-:W-:-:S03]  /*4cd00*/  IMAD.WIDE R8, R23, 0x2, R2 ;  /* 0x0000000217087825 */ /* 0x000fc600078e0202 */
[----:B------:R-:W4:Y:S01]  /*4cd10*/  LDC R0, c[0x0][0x248] ;  /* 0x00009200ff007b82 */ /* 0x000f220000000800 */
[----:B------:R-:W-:-:S07]  /*4cd20*/  IMAD.WIDE R4, R23, 0x2, R14 ;  /* 0x0000000217047825 */ /* 0x000fce00078e020e */
[----:B------:R-:W4:Y:S08]  /*4cd30*/  LDC R20, c[0x0][0x228] ;  /* 0x00008a00ff147b82 */ /* 0x000f300000000800 */
[----:B------:R-:W4:Y:S01]  /*4cd40*/  LDC R21, c[0x0][0x228] ;  /* 0x00008a00ff157b82 */ /* 0x000f220000000800 */
[----:B---3--:R3:W-:Y:S01]  /*4cd50*/  @P6 STG.E.U16 desc[UR60][R8.64], R130 ;  /* 0x0000008208006986 */ /* 0x0087e2000c10153c */
[----:B------:R-:W-:Y:S01]  /*4cd60*/  ISETP.LT.AND P6, PT, R127, R22, !P1 ;  /* 0x000000167f00720c */ /* 0x000fe20004fc1270 */
[----:B------:R-:W-:Y:S01]  /*4cd70*/  VIADD R22, R13, 0x7d ;  /* 0x0000007d0d167836 */ /* 0x000fe20000000000 */
[----:B---3--:R-:W-:-:S05]  /*4cd80*/  PRMT R9, R130, 0x7632, R9 ;  /* 0x0000763282097816 */ /* 0x008fca0000000009 */
[----:B------:R3:W-:Y:S01]  /*4cd90*/  @P2 STG.E.U16 desc[UR60][R4.64], R9 ;  /* 0x0000000904002986 */ /* 0x0007e2000c10153c */
[----:B------:R-:W-:Y:S02]  /*4cda0*/  ISETP.GE.AND P2, PT, R22, R126, PT ;  /* 0x0000007e1600720c */ /* 0x000fe40003f46270 */
[----:B-1----:R-:W-:Y:S01]  /*4cdb0*/  ISETP.LT.AND P1, PT, R252, R12, !P1 ;  /* 0x0000000cfc00720c */ /* 0x002fe20004f21270 */
[----:B------:R-:W4:Y:S01]  /*4cdc0*/  LDL.LU R126, [R1+0x2094] ;  /* 0x00209400017e7983 */ /* 0x000f220000300800 */
[----:B------:R-:W-:Y:S01]  /*4cdd0*/  IMAD.WIDE R18, R23, 0x2, R248 ;  /* 0x0000000217127825 */ /* 0x000fe200078e02f8 */
[----:B------:R-:W1:Y:S04]  /*4cde0*/  LDC R12, c[0x0][0x228] ;  /* 0x00008a00ff0c7b82 */ /* 0x000e680000000800 */
[----:B--2---:R-:W-:Y:S01]  /*4cdf0*/  @P6 STG.E.U16 desc[UR60][R18.64], R10 ;  /* 0x0000000a12006986 */ /* 0x004fe2000c10153c */
[----:B0-----:R-:W-:Y:S01]  /*4ce00*/  ISETP.LT.AND P6, PT, R11, R24, !P2 ;  /* 0x000000180b00720c */ /* 0x001fe200057c1270 */
[C---:B---3--:R-:W-:Y:S01]  /*4ce10*/  IMAD.WIDE R8, R23.reuse, 0x2, R250 ;  /* 0x0000000217087825 */ /* 0x048fe200078e02fa */
[----:B------:R-:W-:Y:S01]  /*4ce20*/  PRMT R5, R10, 0x7632, R5 ;  /* 0x000076320a057816 */ /* 0x000fe20000000005 */
[----:B------:R-:W0:Y:S02]  /*4ce30*/  LDC R22, c[0x0][0x228] ;  /* 0x00008a00ff167b82 */ /* 0x000e240000000800 */
[----:B----4-:R-:W-:-:S02]  /*4ce40*/  IMAD.IADD R23, R23, 0x1, R0 ;  /* 0x0000000117177824 */ /* 0x010fc400078e0200 */
[----:B------:R2:W-:Y:S01]  /*4ce50*/  @P1 STG.E.U16 desc[UR60][R8.64], R5 ;  /* 0x0000000508001986 */ /* 0x0005e2000c10153c */
[----:B------:R-:W-:Y:S01]  /*4ce60*/  ISETP.LT.AND P1, PT, R120, R20, !P2 ;  /* 0x000000147800720c */ /* 0x000fe20005721270 */
[----:B------:R-:W-:Y:S02]  /*4ce70*/  IMAD.WIDE R16, R23, 0x2, R2 ;  /* 0x0000000217107825 */ /* 0x000fe400078e0202 */
[----:B------:R-:W3:Y:S02]  /*4ce80*/  LDC R0, c[0x0][0x248] ;  /* 0x00009200ff007b82 */ /* 0x000ee40000000800 */
[----:B------:R-:W-:Y:S02]  /*4ce90*/  VIADD R13, R13, 0x7e ;  /* 0x0000007e0d0d7836 */ /* 0x000fe40000000000 */
[----:B--2---:R-:W-:-:S04]  /*4cea0*/  IMAD.WIDE R4, R23, 0x2, R14 ;  /* 0x0000000217047825 */ /* 0x004fc800078e020e */
[----:B------:R-:W2:Y:S08]  /*4ceb0*/  LDC R20, c[0x0][0x228] ;  /* 0x00008a00ff147b82 */ /* 0x000eb00000000800 */
[----:B------:R-:W4:Y:S08]  /*4cec0*/  LDC R18, c[0x0][0x228] ;  /* 0x00008a00ff127b82 */ /* 0x000f300000000800 */
[----:B------:R-:W4:Y:S01]  /*4ced0*/  LDC R10, c[0x0][0x248] ;  /* 0x00009200ff0a7b82 */ /* 0x000f220000000800 */
[----:B------:R1:W-:Y:S02]  /*4cee0*/  @P6 STG.E.U16 desc[UR60][R16.64], R126 ;  /* 0x0000007e10006986 */ /* 0x0003e4000c10153c */
[----:B-1----:R-:W-:-:S05]  /*4cef0*/  PRMT R17, R126, 0x7632, R17 ;  /* 0x000076327e117816 */ /* 0x002fca0000000011 */
[----:B------:R1:W-:Y:S01]  /*4cf00*/  @P1 STG.E.U16 desc[UR60][R4.64], R17 ;  /* 0x0000001104001986 */ /* 0x0003e2000c10153c */
[----:B------:R-:W-:-:S03]  /*4cf10*/  ISETP.GE.AND P1, PT, R13, R131, PT ;  /* 0x000000830d00720c */ /* 0x000fc60003f26270 */
[----:B------:R-:W2:Y:S01]  /*4cf20*/  LDL.LU R131, [R1+0x2090] ;  /* 0x0020900001837983 */ /* 0x000ea20000300800 */
[----:B------:R-:W-:Y:S01]  /*4cf30*/  ISETP.LT.AND P6, PT, R127, R21, !P2 ;  /* 0x000000157f00720c */ /* 0x000fe200057c1270 */
[C---:B------:R-:W-:Y:S01]  /*4cf40*/  IMAD.WIDE R8, R23.reuse, 0x2, R248 ;  /* 0x0000000217087825 */ /* 0x040fe200078e02f8 */
[----:B------:R-:W-:Y:S01]  /*4cf50*/  ISETP.LT.AND P2, PT, R252, R12, !P2 ;  /* 0x0000000cfc00720c */ /* 0x000fe20005741270 */
[----:B------:R-:W4:Y:S02]  /*4cf60*/  LDC R21, c[0x0][0x228] ;  /* 0x00008a00ff157b82 */ /* 0x000f240000000800 */
[----:B---3--:R-:W-:-:S08]  /*4cf70*/  IMAD.IADD R19, R23, 0x1, R0 ;  /* 0x0000000117137824 */ /* 0x008fd000078e0200 */
[----:B------:R3:W-:Y:S01]  /*4cf80*/  @P6 STG.E.U16 desc[UR60][R8.64], R6 ;  /* 0x0000000608006986 */ /* 0x0007e2000c10153c */
[----:B0-----:R-:W-:Y:S01]  /*4cf90*/  ISETP.LT.AND P6, PT, R11, R22, !P1 ;  /* 0x000000160b00720c */ /* 0x001fe20004fc1270 */
[----:B------:R-:W-:Y:S01]  /*4cfa0*/  IMAD.WIDE R12, R23, 0x2, R250 ;  /* 0x00000002170c7825 */ /* 0x000fe200078e02fa */
[----:B------:R-:W-:Y:S01]  /*4cfb0*/  PRMT R0, R6, 0x7632, R0 ;  /* 0x0000763206007816 */ /* 0x000fe20000000000 */
[----:B------:R-:W3:Y:S02]  /*4cfc0*/  LDL.LU R11, [R1+0x208c] ;  /* 0x00208c00010b7983 */ /* 0x000ee40000300800 */
[----:B-1----:R-:W-:Y:S02]  /*4cfd0*/  IMAD.WIDE R16, R19, 0x2, R2 ;  /* 0x0000000213107825 */ /* 0x002fe400078e0202 */
[----:B------:R0:W-:Y:S06]  /*4cfe0*/  @P2 STG.E.U16 desc[UR60][R12.64], R0 ;  /* 0x000000000c002986 */ /* 0x0001ec000c10153c */
[----:B--2---:R-:W-:Y:S01]  /*4cff0*/  @P6 STG.E.U16 desc[UR60][R16.64], R131 ;  /* 0x0000008310006986 */ /* 0x004fe2000c10153c */
[----:B------:R-:W-:-:S03]  /*4d000*/  ISETP.LT.AND P6, PT, R127, R20, !P1 ;  /* 0x000000147f00720c */ /* 0x000fc60004fc1270 */
[----:B------:R-:W2:Y:S01]  /*4d010*/  LDL.LU R127, [R1+0x2088] ;  /* 0x00208800017f7983 */ /* 0x000ea20000300800 */
[----:B----4-:R-:W-:Y:S02]  /*4d020*/  ISETP.LT.AND P2, PT, R120, R18, !P1 ;  /* 0x000000127800720c */ /* 0x010fe40004f41270 */
[----:B------:R-:W-:Y:S01]  /*4d030*/  ISETP.LT.AND P1, PT, R252, R21, !P1 ;  /* 0x00000015fc00720c */ /* 0x000fe20004f21270 */
[----:B------:R-:W-:Y:S01]  /*4d040*/  IMAD.WIDE R4, R19, 0x2, R14 ;  /* 0x0000000213047825 */ /* 0x000fe200078e020e */
[----:B---3--:R-:W-:-:S03]  /*4d050*/  PRMT R6, R131, 0x7632, R6 ;  /* 0x0000763283067816 */ /* 0x008fc60000000006 */
[C---:B------:R-:W-:Y:S02]  /*4d060*/  IMAD.IADD R21, R19.reuse, 0x1, R10 ;  /* 0x0000000113157824 */ /* 0x040fe400078e020a */
[----:B------:R-:W-:-:S04]  /*4d070*/  IMAD.WIDE R8, R19, 0x2, R248 ;  /* 0x0000000213087825 */ /* 0x000fc800078e02f8 */
[----:B------:R1:W-:Y:S01]  /*4d080*/  @P2 STG.E.U16 desc[UR60][R4.64], R6 ;  /* 0x0000000604002986 */ /* 0x0003e2000c10153c */
[----:B0-----:R-:W-:-:S04]  /*4d090*/  IMAD.WIDE R12, R19, 0x2, R250 ;  /* 0x00000002130c7825 */ /* 0x001fc800078e02fa */
[C---:B------:R-:W-:Y:S01]  /*4d0a0*/  IMAD.WIDE R2, R21.reuse, 0x2, R2 ;  /* 0x0000000215027825 */ /* 0x040fe200078e0202 */
[----:B------:R0:W-:Y:S03]  /*4d0b0*/  @P6 STG.E.U16 desc[UR60][R8.64], R11 ;  /* 0x0000000b08006986 */ /* 0x0001e6000c10153c */
[----:B------:R-:W-:Y:S01]  /*4d0c0*/  IMAD.WIDE R14, R21, 0x2, R14 ;  /* 0x00000002150e7825 */ /* 0x000fe200078e020e */
[----:B-1----:R-:W-:-:S03]  /*4d0d0*/  PRMT R5, R11, 0x7632, R5 ;  /* 0x000076320b057816 */ /* 0x002fc60000000005 */
[C---:B------:R-:W-:Y:S02]  /*4d0e0*/  IMAD.WIDE R248, R21.reuse, 0x2, R248 ;  /* 0x0000000215f87825 */ /* 0x040fe400078e02f8 */
[----:B------:R0:W-:Y:S02]  /*4d0f0*/  @P1 STG.E.U16 desc[UR60][R12.64], R5 ;  /* 0x000000050c001986 */ /* 0x0001e4000c10153c */
[----:B------:R-:W-:Y:S01]  /*4d100*/  IMAD.WIDE R250, R21, 0x2, R250 ;  /* 0x0000000215fa7825 */ /* 0x000fe200078e02fa */
[----:B--2---:R-:W-:Y:S01]  /*4d110*/  PRMT R0, R127, 0x7632, R0 ;  /* 0x000076327f007816 */ /* 0x004fe20000000000 */
[----:B------:R0:W-:Y:S04]  /*4d120*/  @P5 STG.E.U16 desc[UR60][R2.64], R127 ;  /* 0x0000007f02005986 */ /* 0x0001e8000c10153c */
[----:B------:R0:W-:Y:S04]  /*4d130*/  @P4 STG.E.U16 desc[UR60][R14.64], R0 ;  /* 0x000000000e004986 */ /* 0x0001e8000c10153c */
[----:B------:R0:W-:Y:S01]  /*4d140*/  @P3 STG.E.U16 desc[UR60][R248.64], R7 ;  /* 0x00000007f8003986 */ /* 0x0001e2000c10153c */
[----:B------:R-:W-:Y:S05]  /*4d150*/  @!P0 EXIT ;  /* 0x000000000000894d */ /* 0x000fea0003800000 */
[----:B------:R-:W-:-:S05]  /*4d160*/  PRMT R125, R7, 0x7632, R125 ;  /* 0x00007632077d7816 */ /* 0x000fca000000007d */
[----:B------:R-:W-:Y:S01]  /*4d170*/  STG.E.U16 desc[UR60][R250.64], R125 ;  /* 0x0000007dfa007986 */ /* 0x000fe2000c10153c */
[----:B------:R-:W-:Y:S05]  /*4d180*/  EXIT ;  /* 0x000000000000794d */ /* 0x000fea0003800000 */
.L_x_2:
[----:B------:R-:W-:-:S00]  /*4d190*/  BRA `(.L_x_2) ;  /* 0xfffffffc00fc7947 */ /* 0x000fc0000383ffff */
[----:B------:R-:W-:-:S00]  /*4d1a0*/  NOP ;  /* 0x0000000000007918 */ /* 0x000fc00000000000 */
        /* <DEDUP_REMOVED lines=13> */
.L_x_3:


//--------------------- .nv.shared.matmul_kernel  --------------------------
	.section	.nv.shared.matmul_kernel,"aw",@nobits
	.sectionflags	@""
	.align	16
	.zero		1024


//--------------------- .nv.shared.reserved.0     --------------------------
	.section	.nv.shared.reserved.0,"aw",@nobits
	.weak		__nv_reservedSMEM_offset_0_alias
	.size		__nv_reservedSMEM_offset_0_alias, 0, 0
	.other		__nv_reservedSMEM_offset_0_alias,@"STO_CUDA_RESERVED_SHARED STV_DEFAULT"
__nv_reservedSMEM_offset_0_alias:
	.zero		0


//--------------------- .nv.constant0.matmul_kernel --------------------------
	.section	.nv.constant0.matmul_kernel,"a",@progbits
	.sectionflags	@""
	.align	4
.nv.constant0.matmul_kernel:
	.zero		608


//--------------------- SYMBOLS --------------------------

	.type		.nv.reservedSmem.offset0,@object
	.size		.nv.reservedSmem.offset0,0x4
